//
// Generated by NVIDIA NVVM Compiler
//
// Compiler Build ID: CL-36424714
// Cuda compilation tools, release 13.0, V13.0.88
// Based on NVVM 20.0.0
//

.version 9.0
.target sm_100
.address_size 64

	// .globl	_Z14parallelSearchPKmPKjiiPiS3_S3_
// _ZZN3cub18CUB_300001_SM_10006detail10radix_sort31DeviceRadixSortSingleTileKernelINS1_5radix10policy_hubImjyE10Policy1000ELNS0_9SortOrderE0EmjyNS1_21identity_decomposer_tEEEvPKT1_PSA_PKT2_PSE_T3_iiT4_E12temp_storage has been demoted
// _ZZN3cub18CUB_300001_SM_10006detail10radix_sort30DeviceRadixSortHistogramKernelINS1_5radix10policy_hubImjyE10Policy1000ELNS0_9SortOrderE0EmyNS1_21identity_decomposer_tEEEvPT2_PKT1_SA_iiT3_E12temp_storage has been demoted
// _ZZN3cub18CUB_300001_SM_10006detail10radix_sort33DeviceRadixSortExclusiveSumKernelINS1_5radix10policy_hubImjyE10Policy1000EyEEvPT0_E12temp_storage has been demoted
// _ZZN3cub18CUB_300001_SM_10006detail10radix_sort29DeviceRadixSortOnesweepKernelINS1_5radix10policy_hubImjyE10Policy1000ELNS0_9SortOrderE0EmjyiiNS1_21identity_decomposer_tEEEvPT5_SB_PT3_PKSC_PT1_PKSG_PT2_PKSK_T4_iiT6_E1s has been demoted
// _ZZN3cub18CUB_300001_SM_10006detail10radix_sort31DeviceRadixSortSingleTileKernelINS1_5radix10policy_hubImmyE10Policy1000ELNS0_9SortOrderE0EmmyNS1_21identity_decomposer_tEEEvPKT1_PSA_PKT2_PSE_T3_iiT4_E12temp_storage has been demoted
// _ZZN3cub18CUB_300001_SM_10006detail10radix_sort30DeviceRadixSortHistogramKernelINS1_5radix10policy_hubImmyE10Policy1000ELNS0_9SortOrderE0EmyNS1_21identity_decomposer_tEEEvPT2_PKT1_SA_iiT3_E12temp_storage has been demoted
// _ZZN3cub18CUB_300001_SM_10006detail10radix_sort33DeviceRadixSortExclusiveSumKernelINS1_5radix10policy_hubImmyE10Policy1000EyEEvPT0_E12temp_storage has been demoted
// _ZZN3cub18CUB_300001_SM_10006detail10radix_sort29DeviceRadixSortOnesweepKernelINS1_5radix10policy_hubImmyE10Policy1000ELNS0_9SortOrderE0EmmyiiNS1_21identity_decomposer_tEEEvPT5_SB_PT3_PKSC_PT1_PKSG_PT2_PKSK_T4_iiT6_E1s has been demoted
.global .align 1 .b8 _ZN30_INTERNAL_f69a727f_4_k_cu_strA4cuda3std3__45__cpo5beginE[1];
.global .align 1 .b8 _ZN30_INTERNAL_f69a727f_4_k_cu_strA4cuda3std3__45__cpo3endE[1];
.global .align 1 .b8 _ZN30_INTERNAL_f69a727f_4_k_cu_strA4cuda3std3__45__cpo6cbeginE[1];
.global .align 1 .b8 _ZN30_INTERNAL_f69a727f_4_k_cu_strA4cuda3std3__45__cpo4cendE[1];
.global .align 1 .b8 _ZN30_INTERNAL_f69a727f_4_k_cu_strA4cuda3std3__45__cpo6rbeginE[1];
.global .align 1 .b8 _ZN30_INTERNAL_f69a727f_4_k_cu_strA4cuda3std3__45__cpo4rendE[1];
.global .align 1 .b8 _ZN30_INTERNAL_f69a727f_4_k_cu_strA4cuda3std3__45__cpo7crbeginE[1];
.global .align 1 .b8 _ZN30_INTERNAL_f69a727f_4_k_cu_strA4cuda3std3__45__cpo5crendE[1];
.global .align 1 .b8 _ZN30_INTERNAL_f69a727f_4_k_cu_strA4cuda3std3__432_GLOBAL__N__f69a727f_4_k_cu_strA6ignoreE[1];
.global .align 1 .b8 _ZN30_INTERNAL_f69a727f_4_k_cu_strA4cuda3std3__419piecewise_constructE[1];
.global .align 1 .b8 _ZN30_INTERNAL_f69a727f_4_k_cu_strA4cuda3std3__48in_placeE[1];
.global .align 1 .b8 _ZN30_INTERNAL_f69a727f_4_k_cu_strA4cuda3std3__420unreachable_sentinelE[1];
.global .align 1 .b8 _ZN30_INTERNAL_f69a727f_4_k_cu_strA4cuda3std3__47nulloptE[1];
.global .align 1 .b8 _ZN30_INTERNAL_f69a727f_4_k_cu_strA4cuda3std3__48unexpectE[1];
.global .align 1 .b8 _ZN30_INTERNAL_f69a727f_4_k_cu_strA4cuda3std6ranges3__45__cpo4swapE[1];
.global .align 1 .b8 _ZN30_INTERNAL_f69a727f_4_k_cu_strA4cuda3std6ranges3__45__cpo9iter_moveE[1];
.global .align 1 .b8 _ZN30_INTERNAL_f69a727f_4_k_cu_strA4cuda3std6ranges3__45__cpo5beginE[1];
.global .align 1 .b8 _ZN30_INTERNAL_f69a727f_4_k_cu_strA4cuda3std6ranges3__45__cpo3endE[1];
.global .align 1 .b8 _ZN30_INTERNAL_f69a727f_4_k_cu_strA4cuda3std6ranges3__45__cpo6cbeginE[1];
.global .align 1 .b8 _ZN30_INTERNAL_f69a727f_4_k_cu_strA4cuda3std6ranges3__45__cpo4cendE[1];
.global .align 1 .b8 _ZN30_INTERNAL_f69a727f_4_k_cu_strA4cuda3std6ranges3__45__cpo7advanceE[1];
.global .align 1 .b8 _ZN30_INTERNAL_f69a727f_4_k_cu_strA4cuda3std6ranges3__45__cpo9iter_swapE[1];
.global .align 1 .b8 _ZN30_INTERNAL_f69a727f_4_k_cu_strA4cuda3std6ranges3__45__cpo4nextE[1];
.global .align 1 .b8 _ZN30_INTERNAL_f69a727f_4_k_cu_strA4cuda3std6ranges3__45__cpo4prevE[1];
.global .align 1 .b8 _ZN30_INTERNAL_f69a727f_4_k_cu_strA4cuda3std6ranges3__45__cpo4dataE[1];
.global .align 1 .b8 _ZN30_INTERNAL_f69a727f_4_k_cu_strA4cuda3std6ranges3__45__cpo5cdataE[1];
.global .align 1 .b8 _ZN30_INTERNAL_f69a727f_4_k_cu_strA4cuda3std6ranges3__45__cpo4sizeE[1];
.global .align 1 .b8 _ZN30_INTERNAL_f69a727f_4_k_cu_strA4cuda3std6ranges3__45__cpo5ssizeE[1];
.global .align 1 .b8 _ZN30_INTERNAL_f69a727f_4_k_cu_strA4cuda3std6ranges3__45__cpo8distanceE[1];
.global .align 1 .b8 _ZN30_INTERNAL_f69a727f_4_k_cu_strA6thrust24THRUST_300001_SM_1000_NS8cuda_cub3parE[1];
.global .align 1 .b8 _ZN30_INTERNAL_f69a727f_4_k_cu_strA6thrust24THRUST_300001_SM_1000_NS8cuda_cub10par_nosyncE[1];
.global .align 1 .b8 _ZN30_INTERNAL_f69a727f_4_k_cu_strA6thrust24THRUST_300001_SM_1000_NS6system6detail10sequential3seqE[1];
.global .align 1 .b8 _ZN30_INTERNAL_f69a727f_4_k_cu_strA6thrust24THRUST_300001_SM_1000_NS6system3cpp3parE[1];
.global .align 1 .b8 _ZN30_INTERNAL_f69a727f_4_k_cu_strA6thrust24THRUST_300001_SM_1000_NS12placeholders2_1E[1];
.global .align 1 .b8 _ZN30_INTERNAL_f69a727f_4_k_cu_strA6thrust24THRUST_300001_SM_1000_NS12placeholders2_2E[1];
.global .align 1 .b8 _ZN30_INTERNAL_f69a727f_4_k_cu_strA6thrust24THRUST_300001_SM_1000_NS12placeholders2_3E[1];
.global .align 1 .b8 _ZN30_INTERNAL_f69a727f_4_k_cu_strA6thrust24THRUST_300001_SM_1000_NS12placeholders2_4E[1];
.global .align 1 .b8 _ZN30_INTERNAL_f69a727f_4_k_cu_strA6thrust24THRUST_300001_SM_1000_NS12placeholders2_5E[1];
.global .align 1 .b8 _ZN30_INTERNAL_f69a727f_4_k_cu_strA6thrust24THRUST_300001_SM_1000_NS12placeholders2_6E[1];
.global .align 1 .b8 _ZN30_INTERNAL_f69a727f_4_k_cu_strA6thrust24THRUST_300001_SM_1000_NS12placeholders2_7E[1];
.global .align 1 .b8 _ZN30_INTERNAL_f69a727f_4_k_cu_strA6thrust24THRUST_300001_SM_1000_NS12placeholders2_8E[1];
.global .align 1 .b8 _ZN30_INTERNAL_f69a727f_4_k_cu_strA6thrust24THRUST_300001_SM_1000_NS12placeholders2_9E[1];
.global .align 1 .b8 _ZN30_INTERNAL_f69a727f_4_k_cu_strA6thrust24THRUST_300001_SM_1000_NS12placeholders3_10E[1];
.global .align 1 .b8 _ZN30_INTERNAL_f69a727f_4_k_cu_strA6thrust24THRUST_300001_SM_1000_NS3seqE[1];
.global .align 1 .b8 _ZN30_INTERNAL_f69a727f_4_k_cu_strA6thrust24THRUST_300001_SM_1000_NS6deviceE[1];

.visible .entry _Z14parallelSearchPKmPKjiiPiS3_S3_(
	.param .u64 .ptr .align 1 _Z14parallelSearchPKmPKjiiPiS3_S3__param_0,
	.param .u64 .ptr .align 1 _Z14parallelSearchPKmPKjiiPiS3_S3__param_1,
	.param .u32 _Z14parallelSearchPKmPKjiiPiS3_S3__param_2,
	.param .u32 _Z14parallelSearchPKmPKjiiPiS3_S3__param_3,
	.param .u64 .ptr .align 1 _Z14parallelSearchPKmPKjiiPiS3_S3__param_4,
	.param .u64 .ptr .align 1 _Z14parallelSearchPKmPKjiiPiS3_S3__param_5,
	.param .u64 .ptr .align 1 _Z14parallelSearchPKmPKjiiPiS3_S3__param_6
)
{
	.reg .pred 	%p<8>;
	.reg .b32 	%r<14>;
	.reg .b64 	%rd<20>;

	ld.param.u64 	%rd1, [_Z14parallelSearchPKmPKjiiPiS3_S3__param_0];
	ld.param.u64 	%rd2, [_Z14parallelSearchPKmPKjiiPiS3_S3__param_1];
	ld.param.u32 	%r8, [_Z14parallelSearchPKmPKjiiPiS3_S3__param_2];
	ld.param.u32 	%r7, [_Z14parallelSearchPKmPKjiiPiS3_S3__param_3];
	ld.param.u64 	%rd3, [_Z14parallelSearchPKmPKjiiPiS3_S3__param_4];
	ld.param.u64 	%rd4, [_Z14parallelSearchPKmPKjiiPiS3_S3__param_5];
	ld.param.u64 	%rd5, [_Z14parallelSearchPKmPKjiiPiS3_S3__param_6];
	mov.u32 	%r9, %ctaid.x;
	mov.u32 	%r10, %ntid.x;
	mov.u32 	%r11, %tid.x;
	mad.lo.s32 	%r1, %r9, %r10, %r11;
	add.s32 	%r12, %r8, -1;
	setp.ge.s32 	%p1, %r1, %r12;
	@%p1 bra 	$L__BB0_5;
	cvta.to.global.u64 	%rd6, %rd1;
	mul.wide.s32 	%rd7, %r1, 8;
	add.s64 	%rd8, %rd6, %rd7;
	ld.global.nc.u64 	%rd9, [%rd8];
	ld.global.nc.u64 	%rd10, [%rd8+8];
	setp.ne.s64 	%p2, %rd9, %rd10;
	@%p2 bra 	$L__BB0_5;
	cvta.to.global.u64 	%rd11, %rd2;
	mul.wide.s32 	%rd12, %r1, 4;
	add.s64 	%rd13, %rd11, %rd12;
	ld.global.nc.u32 	%r2, [%rd13];
	ld.global.nc.u32 	%r3, [%rd13+4];
	setp.lt.u32 	%p3, %r2, %r7;
	setp.ge.u32 	%p4, %r3, %r7;
	xor.pred  	%p5, %p3, %p4;
	@%p5 bra 	$L__BB0_5;
	setp.lt.u32 	%p6, %r2, %r7;
	cvta.to.global.u64 	%rd14, %rd5;
	atom.global.add.u32 	%r4, [%rd14], 1;
	selp.b32 	%r5, %r2, %r3, %p6;
	selp.b32 	%r13, %r3, %r2, %p6;
	sub.s32 	%r6, %r13, %r7;
	setp.gt.s32 	%p7, %r4, 1023;
	@%p7 bra 	$L__BB0_5;
	cvta.to.global.u64 	%rd15, %rd3;
	mul.wide.s32 	%rd16, %r4, 4;
	add.s64 	%rd17, %rd15, %rd16;
	st.global.u32 	[%rd17], %r5;
	cvta.to.global.u64 	%rd18, %rd4;
	add.s64 	%rd19, %rd18, %rd16;
	st.global.u32 	[%rd19], %r6;
$L__BB0_5:
	ret;

}
	// .globl	_Z20computeRollingHashesPKmS0_PmS0_iii
.visible .entry _Z20computeRollingHashesPKmS0_PmS0_iii(
	.param .u64 .ptr .align 1 _Z20computeRollingHashesPKmS0_PmS0_iii_param_0,
	.param .u64 .ptr .align 1 _Z20computeRollingHashesPKmS0_PmS0_iii_param_1,
	.param .u64 .ptr .align 1 _Z20computeRollingHashesPKmS0_PmS0_iii_param_2,
	.param .u64 .ptr .align 1 _Z20computeRollingHashesPKmS0_PmS0_iii_param_3,
	.param .u32 _Z20computeRollingHashesPKmS0_PmS0_iii_param_4,
	.param .u32 _Z20computeRollingHashesPKmS0_PmS0_iii_param_5,
	.param .u32 _Z20computeRollingHashesPKmS0_PmS0_iii_param_6
)
{
	.reg .pred 	%p<5>;
	.reg .b32 	%r<13>;
	.reg .b64 	%rd<45>;

	ld.param.u64 	%rd11, [_Z20computeRollingHashesPKmS0_PmS0_iii_param_0];
	ld.param.u64 	%rd12, [_Z20computeRollingHashesPKmS0_PmS0_iii_param_1];
	ld.param.u64 	%rd13, [_Z20computeRollingHashesPKmS0_PmS0_iii_param_2];
	ld.param.u64 	%rd14, [_Z20computeRollingHashesPKmS0_PmS0_iii_param_3];
	ld.param.u32 	%r6, [_Z20computeRollingHashesPKmS0_PmS0_iii_param_4];
	ld.param.u32 	%r8, [_Z20computeRollingHashesPKmS0_PmS0_iii_param_5];
	ld.param.u32 	%r7, [_Z20computeRollingHashesPKmS0_PmS0_iii_param_6];
	cvta.to.global.u64 	%rd1, %rd11;
	cvta.to.global.u64 	%rd2, %rd13;
	cvta.to.global.u64 	%rd3, %rd14;
	cvta.to.global.u64 	%rd4, %rd12;
	mov.u32 	%r9, %ctaid.x;
	mov.u32 	%r10, %ntid.x;
	mov.u32 	%r11, %tid.x;
	mad.lo.s32 	%r1, %r9, %r10, %r11;
	setp.ge.s32 	%p1, %r1, %r8;
	@%p1 bra 	$L__BB1_10;
	setp.ge.s32 	%p2, %r1, %r7;
	@%p2 bra 	$L__BB1_6;
	add.s32 	%r2, %r1, -1;
	add.s32 	%r3, %r2, %r6;
	setp.ne.s32 	%p4, %r1, 0;
	@%p4 bra 	$L__BB1_4;
	mul.wide.s32 	%rd39, %r3, 8;
	add.s64 	%rd40, %rd1, %rd39;
	ld.global.nc.u64 	%rd43, [%rd40];
	bra.uni 	$L__BB1_5;
$L__BB1_4:
	mul.wide.s32 	%rd29, %r3, 8;
	add.s64 	%rd30, %rd1, %rd29;
	ld.global.nc.u64 	%rd31, [%rd30];
	mul.wide.s32 	%rd32, %r2, 8;
	add.s64 	%rd33, %rd1, %rd32;
	ld.global.nc.u64 	%rd34, [%rd33];
	mul.wide.s32 	%rd35, %r6, 8;
	add.s64 	%rd36, %rd3, %rd35;
	ld.global.nc.u64 	%rd37, [%rd36];
	mul.lo.s64 	%rd38, %rd37, %rd34;
	sub.s64 	%rd43, %rd31, %rd38;
$L__BB1_5:
	mul.wide.s32 	%rd41, %r1, 8;
	add.s64 	%rd42, %rd2, %rd41;
	st.global.u64 	[%rd42], %rd43;
	bra.uni 	$L__BB1_10;
$L__BB1_6:
	sub.s32 	%r4, %r1, %r7;
	add.s32 	%r12, %r6, %r4;
	add.s32 	%r5, %r12, -1;
	setp.ne.s32 	%p3, %r4, 0;
	@%p3 bra 	$L__BB1_8;
	mul.wide.s32 	%rd25, %r5, 8;
	add.s64 	%rd26, %rd4, %rd25;
	ld.global.nc.u64 	%rd44, [%rd26];
	bra.uni 	$L__BB1_9;
$L__BB1_8:
	mul.wide.s32 	%rd15, %r5, 8;
	add.s64 	%rd16, %rd4, %rd15;
	ld.global.nc.u64 	%rd17, [%rd16];
	mul.wide.s32 	%rd18, %r4, 8;
	add.s64 	%rd19, %rd4, %rd18;
	ld.global.nc.u64 	%rd20, [%rd19+-8];
	mul.wide.s32 	%rd21, %r6, 8;
	add.s64 	%rd22, %rd3, %rd21;
	ld.global.nc.u64 	%rd23, [%rd22];
	mul.lo.s64 	%rd24, %rd23, %rd20;
	sub.s64 	%rd44, %rd17, %rd24;
$L__BB1_9:
	mul.wide.s32 	%rd27, %r1, 8;
	add.s64 	%rd28, %rd2, %rd27;
	st.global.u64 	[%rd28], %rd44;
$L__BB1_10:
	ret;

}
	// .globl	_ZN3cub18CUB_300001_SM_10006detail11EmptyKernelIvEEvv
.visible .entry _ZN3cub18CUB_300001_SM_10006detail11EmptyKernelIvEEvv()
{


	ret;

}
	// .globl	_ZN3cub18CUB_300001_SM_10006detail8for_each13static_kernelINS2_12policy_hub_t12policy_500_tElN6thrust24THRUST_300001_SM_1000_NS8cuda_cub10__tabulate7functorINS7_10device_ptrIjEENS7_6system6detail7generic6detail22compute_sequence_valueIjvEElEEEEvT0_T1_
.visible .entry _ZN3cub18CUB_300001_SM_10006detail8for_each13static_kernelINS2_12policy_hub_t12policy_500_tElN6thrust24THRUST_300001_SM_1000_NS8cuda_cub10__tabulate7functorINS7_10device_ptrIjEENS7_6system6detail7generic6detail22compute_sequence_valueIjvEElEEEEvT0_T1_(
	.param .u64 _ZN3cub18CUB_300001_SM_10006detail8for_each13static_kernelINS2_12policy_hub_t12policy_500_tElN6thrust24THRUST_300001_SM_1000_NS8cuda_cub10__tabulate7functorINS7_10device_ptrIjEENS7_6system6detail7generic6detail22compute_sequence_valueIjvEElEEEEvT0_T1__param_0,
	.param .align 8 .b8 _ZN3cub18CUB_300001_SM_10006detail8for_each13static_kernelINS2_12policy_hub_t12policy_500_tElN6thrust24THRUST_300001_SM_1000_NS8cuda_cub10__tabulate7functorINS7_10device_ptrIjEENS7_6system6detail7generic6detail22compute_sequence_valueIjvEElEEEEvT0_T1__param_1[16]
)
.maxntid 256
{
	.reg .pred 	%p<4>;
	.reg .b32 	%r<18>;
	.reg .b64 	%rd<20>;

	ld.param.u64 	%rd7, [_ZN3cub18CUB_300001_SM_10006detail8for_each13static_kernelINS2_12policy_hub_t12policy_500_tElN6thrust24THRUST_300001_SM_1000_NS8cuda_cub10__tabulate7functorINS7_10device_ptrIjEENS7_6system6detail7generic6detail22compute_sequence_valueIjvEElEEEEvT0_T1__param_1];
	ld.param.u64 	%rd8, [_ZN3cub18CUB_300001_SM_10006detail8for_each13static_kernelINS2_12policy_hub_t12policy_500_tElN6thrust24THRUST_300001_SM_1000_NS8cuda_cub10__tabulate7functorINS7_10device_ptrIjEENS7_6system6detail7generic6detail22compute_sequence_valueIjvEElEEEEvT0_T1__param_0];
	ld.param.v2.u32 	{%r3, %r4}, [_ZN3cub18CUB_300001_SM_10006detail8for_each13static_kernelINS2_12policy_hub_t12policy_500_tElN6thrust24THRUST_300001_SM_1000_NS8cuda_cub10__tabulate7functorINS7_10device_ptrIjEENS7_6system6detail7generic6detail22compute_sequence_valueIjvEElEEEEvT0_T1__param_1+8];
	mov.u32 	%r5, %ctaid.x;
	mul.wide.u32 	%rd1, %r5, 512;
	sub.s64 	%rd2, %rd8, %rd1;
	setp.lt.s64 	%p1, %rd2, 512;
	@%p1 bra 	$L__BB3_2;
	mov.u32 	%r13, %tid.x;
	cvta.to.global.u64 	%rd15, %rd7;
	cvt.u64.u32 	%rd16, %r13;
	add.s64 	%rd17, %rd1, %rd16;
	cvt.u32.u64 	%r14, %rd17;
	mad.lo.s32 	%r15, %r4, %r14, %r3;
	shl.b64 	%rd18, %rd17, 2;
	add.s64 	%rd19, %rd15, %rd18;
	st.global.u32 	[%rd19], %r15;
	add.s32 	%r16, %r14, 256;
	mad.lo.s32 	%r17, %r4, %r16, %r3;
	st.global.u32 	[%rd19+1024], %r17;
	bra.uni 	$L__BB3_6;
$L__BB3_2:
	cvta.to.global.u64 	%rd3, %rd7;
	mov.u32 	%r6, %tid.x;
	cvt.s64.s32 	%rd4, %rd2;
	cvt.u64.u32 	%rd5, %r6;
	setp.le.s64 	%p2, %rd4, %rd5;
	@%p2 bra 	$L__BB3_4;
	add.s64 	%rd9, %rd1, %rd5;
	cvt.u32.u64 	%r7, %rd9;
	mad.lo.s32 	%r8, %r4, %r7, %r3;
	shl.b64 	%rd10, %rd9, 2;
	add.s64 	%rd11, %rd3, %rd10;
	st.global.u32 	[%rd11], %r8;
$L__BB3_4:
	cvt.u32.u64 	%r9, %rd5;
	add.s32 	%r10, %r9, 256;
	cvt.u64.u32 	%rd6, %r10;
	setp.le.s64 	%p3, %rd4, %rd6;
	@%p3 bra 	$L__BB3_6;
	add.s64 	%rd12, %rd1, %rd6;
	shl.b64 	%rd13, %rd12, 2;
	cvt.u32.u64 	%r11, %rd12;
	mad.lo.s32 	%r12, %r4, %r11, %r3;
	add.s64 	%rd14, %rd13, %rd3;
	st.global.u32 	[%rd14], %r12;
$L__BB3_6:
	ret;

}
	// .globl	_ZN3cub18CUB_300001_SM_10006detail10radix_sort31DeviceRadixSortSingleTileKernelINS1_5radix10policy_hubImjyE10Policy1000ELNS0_9SortOrderE0EmjyNS1_21identity_decomposer_tEEEvPKT1_PSA_PKT2_PSE_T3_iiT4_
.visible .entry _ZN3cub18CUB_300001_SM_10006detail10radix_sort31DeviceRadixSortSingleTileKernelINS1_5radix10policy_hubImjyE10Policy1000ELNS0_9SortOrderE0EmjyNS1_21identity_decomposer_tEEEvPKT1_PSA_PKT2_PSE_T3_iiT4_(
	.param .u64 .ptr .align 1 _ZN3cub18CUB_300001_SM_10006detail10radix_sort31DeviceRadixSortSingleTileKernelINS1_5radix10policy_hubImjyE10Policy1000ELNS0_9SortOrderE0EmjyNS1_21identity_decomposer_tEEEvPKT1_PSA_PKT2_PSE_T3_iiT4__param_0,
	.param .u64 .ptr .align 1 _ZN3cub18CUB_300001_SM_10006detail10radix_sort31DeviceRadixSortSingleTileKernelINS1_5radix10policy_hubImjyE10Policy1000ELNS0_9SortOrderE0EmjyNS1_21identity_decomposer_tEEEvPKT1_PSA_PKT2_PSE_T3_iiT4__param_1,
	.param .u64 .ptr .align 1 _ZN3cub18CUB_300001_SM_10006detail10radix_sort31DeviceRadixSortSingleTileKernelINS1_5radix10policy_hubImjyE10Policy1000ELNS0_9SortOrderE0EmjyNS1_21identity_decomposer_tEEEvPKT1_PSA_PKT2_PSE_T3_iiT4__param_2,
	.param .u64 .ptr .align 1 _ZN3cub18CUB_300001_SM_10006detail10radix_sort31DeviceRadixSortSingleTileKernelINS1_5radix10policy_hubImjyE10Policy1000ELNS0_9SortOrderE0EmjyNS1_21identity_decomposer_tEEEvPKT1_PSA_PKT2_PSE_T3_iiT4__param_3,
	.param .u64 _ZN3cub18CUB_300001_SM_10006detail10radix_sort31DeviceRadixSortSingleTileKernelINS1_5radix10policy_hubImjyE10Policy1000ELNS0_9SortOrderE0EmjyNS1_21identity_decomposer_tEEEvPKT1_PSA_PKT2_PSE_T3_iiT4__param_4,
	.param .u32 _ZN3cub18CUB_300001_SM_10006detail10radix_sort31DeviceRadixSortSingleTileKernelINS1_5radix10policy_hubImjyE10Policy1000ELNS0_9SortOrderE0EmjyNS1_21identity_decomposer_tEEEvPKT1_PSA_PKT2_PSE_T3_iiT4__param_5,
	.param .u32 _ZN3cub18CUB_300001_SM_10006detail10radix_sort31DeviceRadixSortSingleTileKernelINS1_5radix10policy_hubImjyE10Policy1000ELNS0_9SortOrderE0EmjyNS1_21identity_decomposer_tEEEvPKT1_PSA_PKT2_PSE_T3_iiT4__param_6,
	.param .align 1 .b8 _ZN3cub18CUB_300001_SM_10006detail10radix_sort31DeviceRadixSortSingleTileKernelINS1_5radix10policy_hubImjyE10Policy1000ELNS0_9SortOrderE0EmjyNS1_21identity_decomposer_tEEEvPKT1_PSA_PKT2_PSE_T3_iiT4__param_7[1]
)
.maxntid 256
.minnctapersm 1
{
	.reg .pred 	%p<43>;
	.reg .b16 	%rs<19>;
	.reg .b32 	%r<470>;
	.reg .b64 	%rd<122>;
	// demoted variable
	.shared .align 16 .b8 _ZZN3cub18CUB_300001_SM_10006detail10radix_sort31DeviceRadixSortSingleTileKernelINS1_5radix10policy_hubImjyE10Policy1000ELNS0_9SortOrderE0EmjyNS1_21identity_decomposer_tEEEvPKT1_PSA_PKT2_PSE_T3_iiT4_E12temp_storage[33856];
	ld.param.u64 	%rd56, [_ZN3cub18CUB_300001_SM_10006detail10radix_sort31DeviceRadixSortSingleTileKernelINS1_5radix10policy_hubImjyE10Policy1000ELNS0_9SortOrderE0EmjyNS1_21identity_decomposer_tEEEvPKT1_PSA_PKT2_PSE_T3_iiT4__param_0];
	ld.param.u64 	%rd51, [_ZN3cub18CUB_300001_SM_10006detail10radix_sort31DeviceRadixSortSingleTileKernelINS1_5radix10policy_hubImjyE10Policy1000ELNS0_9SortOrderE0EmjyNS1_21identity_decomposer_tEEEvPKT1_PSA_PKT2_PSE_T3_iiT4__param_1];
	ld.param.u64 	%rd52, [_ZN3cub18CUB_300001_SM_10006detail10radix_sort31DeviceRadixSortSingleTileKernelINS1_5radix10policy_hubImjyE10Policy1000ELNS0_9SortOrderE0EmjyNS1_21identity_decomposer_tEEEvPKT1_PSA_PKT2_PSE_T3_iiT4__param_2];
	ld.param.u64 	%rd53, [_ZN3cub18CUB_300001_SM_10006detail10radix_sort31DeviceRadixSortSingleTileKernelINS1_5radix10policy_hubImjyE10Policy1000ELNS0_9SortOrderE0EmjyNS1_21identity_decomposer_tEEEvPKT1_PSA_PKT2_PSE_T3_iiT4__param_3];
	ld.param.u64 	%rd54, [_ZN3cub18CUB_300001_SM_10006detail10radix_sort31DeviceRadixSortSingleTileKernelINS1_5radix10policy_hubImjyE10Policy1000ELNS0_9SortOrderE0EmjyNS1_21identity_decomposer_tEEEvPKT1_PSA_PKT2_PSE_T3_iiT4__param_4];
	ld.param.u32 	%r129, [_ZN3cub18CUB_300001_SM_10006detail10radix_sort31DeviceRadixSortSingleTileKernelINS1_5radix10policy_hubImjyE10Policy1000ELNS0_9SortOrderE0EmjyNS1_21identity_decomposer_tEEEvPKT1_PSA_PKT2_PSE_T3_iiT4__param_5];
	ld.param.u32 	%r130, [_ZN3cub18CUB_300001_SM_10006detail10radix_sort31DeviceRadixSortSingleTileKernelINS1_5radix10policy_hubImjyE10Policy1000ELNS0_9SortOrderE0EmjyNS1_21identity_decomposer_tEEEvPKT1_PSA_PKT2_PSE_T3_iiT4__param_6];
	cvta.to.global.u64 	%rd57, %rd56;
	cvt.u32.u64 	%r1, %rd54;
	mov.u32 	%r2, %tid.x;
	mul.lo.s32 	%r3, %r2, 9;
	setp.ge.s32 	%p1, %r3, %r1;
	mul.wide.u32 	%rd58, %r3, 8;
	add.s64 	%rd1, %rd57, %rd58;
	mov.b64 	%rd121, -1;
	@%p1 bra 	$L__BB4_2;
	ld.global.u64 	%rd121, [%rd1];
$L__BB4_2:
	add.s32 	%r4, %r3, 1;
	setp.ge.s32 	%p2, %r4, %r1;
	mov.b64 	%rd120, -1;
	@%p2 bra 	$L__BB4_4;
	ld.global.u64 	%rd120, [%rd1+8];
$L__BB4_4:
	add.s32 	%r5, %r3, 2;
	setp.ge.s32 	%p3, %r5, %r1;
	mov.b64 	%rd119, -1;
	@%p3 bra 	$L__BB4_6;
	ld.global.u64 	%rd119, [%rd1+16];
$L__BB4_6:
	add.s32 	%r6, %r3, 3;
	setp.ge.s32 	%p4, %r6, %r1;
	mov.b64 	%rd118, -1;
	@%p4 bra 	$L__BB4_8;
	ld.global.u64 	%rd118, [%rd1+24];
$L__BB4_8:
	add.s32 	%r7, %r3, 4;
	setp.ge.s32 	%p5, %r7, %r1;
	mov.b64 	%rd117, -1;
	@%p5 bra 	$L__BB4_10;
	ld.global.u64 	%rd117, [%rd1+32];
$L__BB4_10:
	add.s32 	%r8, %r3, 5;
	setp.ge.s32 	%p6, %r8, %r1;
	mov.b64 	%rd116, -1;
	@%p6 bra 	$L__BB4_12;
	ld.global.u64 	%rd116, [%rd1+40];
$L__BB4_12:
	add.s32 	%r9, %r3, 6;
	setp.ge.s32 	%p7, %r9, %r1;
	mov.b64 	%rd115, -1;
	@%p7 bra 	$L__BB4_14;
	ld.global.u64 	%rd115, [%rd1+48];
$L__BB4_14:
	add.s32 	%r10, %r3, 7;
	setp.ge.s32 	%p8, %r10, %r1;
	mov.b64 	%rd114, -1;
	@%p8 bra 	$L__BB4_16;
	ld.global.u64 	%rd114, [%rd1+56];
$L__BB4_16:
	add.s32 	%r11, %r3, 8;
	setp.ge.s32 	%p9, %r11, %r1;
	mov.b64 	%rd113, -1;
	@%p9 bra 	$L__BB4_18;
	ld.global.u64 	%rd113, [%rd1+64];
$L__BB4_18:
	bar.sync 	0;
	mov.b64 	{%r132, %r133}, %rd54;
	shfl.sync.idx.b32	%r12|%p10, %r132, 0, 31, -1;
	shfl.sync.idx.b32	%r134|%p11, %r133, 0, 31, -1;
	mov.b64 	%rd20, {%r12, %r134};
	setp.ge.s32 	%p12, %r3, %r12;
	cvta.to.global.u64 	%rd67, %rd52;
	mul.wide.u32 	%rd68, %r3, 4;
	add.s64 	%rd21, %rd67, %rd68;
	@%p12 bra 	$L__BB4_20;
	ld.global.u32 	%r467, [%rd21];
$L__BB4_20:
	setp.ge.s32 	%p13, %r4, %r12;
	@%p13 bra 	$L__BB4_22;
	ld.global.u32 	%r466, [%rd21+4];
$L__BB4_22:
	setp.ge.s32 	%p14, %r5, %r12;
	@%p14 bra 	$L__BB4_24;
	ld.global.u32 	%r465, [%rd21+8];
$L__BB4_24:
	setp.ge.s32 	%p15, %r6, %r12;
	@%p15 bra 	$L__BB4_26;
	ld.global.u32 	%r464, [%rd21+12];
$L__BB4_26:
	setp.ge.s32 	%p16, %r7, %r12;
	@%p16 bra 	$L__BB4_28;
	ld.global.u32 	%r463, [%rd21+16];
$L__BB4_28:
	setp.ge.s32 	%p17, %r8, %r12;
	@%p17 bra 	$L__BB4_30;
	ld.global.u32 	%r462, [%rd21+20];
$L__BB4_30:
	setp.ge.s32 	%p18, %r9, %r12;
	@%p18 bra 	$L__BB4_32;
	ld.global.u32 	%r461, [%rd21+24];
$L__BB4_32:
	setp.ge.s32 	%p19, %r10, %r12;
	@%p19 bra 	$L__BB4_34;
	ld.global.u32 	%r460, [%rd21+28];
$L__BB4_34:
	setp.ge.s32 	%p20, %r11, %r12;
	@%p20 bra 	$L__BB4_36;
	ld.global.u32 	%r459, [%rd21+32];
$L__BB4_36:
	bar.sync 	0;
	shr.u32 	%r31, %r2, 5;
	shl.b32 	%r144, %r2, 2;
	mov.u32 	%r145, _ZZN3cub18CUB_300001_SM_10006detail10radix_sort31DeviceRadixSortSingleTileKernelINS1_5radix10policy_hubImjyE10Policy1000ELNS0_9SortOrderE0EmjyNS1_21identity_decomposer_tEEEvPKT1_PSA_PKT2_PSE_T3_iiT4_E12temp_storage;
	add.s32 	%r32, %r145, %r144;
	shl.b32 	%r146, %r2, 7;
	add.s32 	%r33, %r32, %r146;
	shl.b32 	%r147, %r31, 2;
	add.s32 	%r148, %r145, %r147;
	add.s32 	%r34, %r148, 33792;
	mad.lo.s32 	%r35, %r2, -60, %r33;
	mad.lo.s32 	%r36, %r2, -36, %r35;
	add.s32 	%r458, %r129, 6;
	sub.s32 	%r457, %r130, %r129;
$L__BB4_37:
	add.s32 	%r159, %r458, -6;
	min.s32 	%r149, %r457, 6;
	mov.b32 	%r188, 0;
	st.shared.u32 	[%r32], %r188;
	st.shared.u32 	[%r32+1024], %r188;
	st.shared.u32 	[%r32+2048], %r188;
	st.shared.u32 	[%r32+3072], %r188;
	st.shared.u32 	[%r32+4096], %r188;
	st.shared.u32 	[%r32+5120], %r188;
	st.shared.u32 	[%r32+6144], %r188;
	st.shared.u32 	[%r32+7168], %r188;
	st.shared.u32 	[%r32+8192], %r188;
	st.shared.u32 	[%r32+9216], %r188;
	st.shared.u32 	[%r32+10240], %r188;
	st.shared.u32 	[%r32+11264], %r188;
	st.shared.u32 	[%r32+12288], %r188;
	st.shared.u32 	[%r32+13312], %r188;
	st.shared.u32 	[%r32+14336], %r188;
	st.shared.u32 	[%r32+15360], %r188;
	st.shared.u32 	[%r32+16384], %r188;
	st.shared.u32 	[%r32+17408], %r188;
	st.shared.u32 	[%r32+18432], %r188;
	st.shared.u32 	[%r32+19456], %r188;
	st.shared.u32 	[%r32+20480], %r188;
	st.shared.u32 	[%r32+21504], %r188;
	st.shared.u32 	[%r32+22528], %r188;
	st.shared.u32 	[%r32+23552], %r188;
	st.shared.u32 	[%r32+24576], %r188;
	st.shared.u32 	[%r32+25600], %r188;
	st.shared.u32 	[%r32+26624], %r188;
	st.shared.u32 	[%r32+27648], %r188;
	st.shared.u32 	[%r32+28672], %r188;
	st.shared.u32 	[%r32+29696], %r188;
	st.shared.u32 	[%r32+30720], %r188;
	st.shared.u32 	[%r32+31744], %r188;
	st.shared.u32 	[%r32+32768], %r188;
	mov.b64 	%rd70, 1;
	// begin inline asm
	shl.b64 %rd69, %rd70, %r149;
	// end inline asm
	add.s64 	%rd72, %rd69, -1;
	// begin inline asm
	shl.b64 %rd71, %rd72, %r188;
	// end inline asm
	// begin inline asm
	shr.b64 %rd73, %rd121, %r159;
	// end inline asm
	cvt.u32.u64 	%r191, %rd73;
	cvt.u32.u64 	%r192, %rd71;
	and.b32  	%r193, %r192, %r191;
	shl.b32 	%r194, %r193, 10;
	and.b32  	%r195, %r194, 31744;
	add.s32 	%r196, %r32, %r195;
	shr.u32 	%r197, %r193, 4;
	and.b32  	%r198, %r197, 268435454;
	add.s32 	%r51, %r196, %r198;
	ld.shared.u16 	%rs1, [%r51];
	add.s16 	%rs10, %rs1, 1;
	st.shared.u16 	[%r51], %rs10;
	// begin inline asm
	shr.b64 %rd75, %rd120, %r159;
	// end inline asm
	cvt.u32.u64 	%r199, %rd75;
	and.b32  	%r200, %r192, %r199;
	shl.b32 	%r201, %r200, 10;
	and.b32  	%r202, %r201, 31744;
	add.s32 	%r203, %r32, %r202;
	shr.u32 	%r204, %r200, 4;
	and.b32  	%r205, %r204, 268435454;
	add.s32 	%r52, %r203, %r205;
	ld.shared.u16 	%rs2, [%r52];
	add.s16 	%rs11, %rs2, 1;
	st.shared.u16 	[%r52], %rs11;
	// begin inline asm
	shr.b64 %rd77, %rd119, %r159;
	// end inline asm
	cvt.u32.u64 	%r206, %rd77;
	and.b32  	%r207, %r192, %r206;
	shl.b32 	%r208, %r207, 10;
	and.b32  	%r209, %r208, 31744;
	add.s32 	%r210, %r32, %r209;
	shr.u32 	%r211, %r207, 4;
	and.b32  	%r212, %r211, 268435454;
	add.s32 	%r53, %r210, %r212;
	ld.shared.u16 	%rs3, [%r53];
	add.s16 	%rs12, %rs3, 1;
	st.shared.u16 	[%r53], %rs12;
	// begin inline asm
	shr.b64 %rd79, %rd118, %r159;
	// end inline asm
	cvt.u32.u64 	%r213, %rd79;
	and.b32  	%r214, %r192, %r213;
	shl.b32 	%r215, %r214, 10;
	and.b32  	%r216, %r215, 31744;
	add.s32 	%r217, %r32, %r216;
	shr.u32 	%r218, %r214, 4;
	and.b32  	%r219, %r218, 268435454;
	add.s32 	%r54, %r217, %r219;
	ld.shared.u16 	%rs4, [%r54];
	add.s16 	%rs13, %rs4, 1;
	st.shared.u16 	[%r54], %rs13;
	// begin inline asm
	shr.b64 %rd81, %rd117, %r159;
	// end inline asm
	cvt.u32.u64 	%r220, %rd81;
	and.b32  	%r221, %r192, %r220;
	shl.b32 	%r222, %r221, 10;
	and.b32  	%r223, %r222, 31744;
	add.s32 	%r224, %r32, %r223;
	shr.u32 	%r225, %r221, 4;
	and.b32  	%r226, %r225, 268435454;
	add.s32 	%r55, %r224, %r226;
	ld.shared.u16 	%rs5, [%r55];
	add.s16 	%rs14, %rs5, 1;
	st.shared.u16 	[%r55], %rs14;
	// begin inline asm
	shr.b64 %rd83, %rd116, %r159;
	// end inline asm
	cvt.u32.u64 	%r227, %rd83;
	and.b32  	%r228, %r192, %r227;
	shl.b32 	%r229, %r228, 10;
	and.b32  	%r230, %r229, 31744;
	add.s32 	%r231, %r32, %r230;
	shr.u32 	%r232, %r228, 4;
	and.b32  	%r233, %r232, 268435454;
	add.s32 	%r56, %r231, %r233;
	ld.shared.u16 	%rs6, [%r56];
	add.s16 	%rs15, %rs6, 1;
	st.shared.u16 	[%r56], %rs15;
	// begin inline asm
	shr.b64 %rd85, %rd115, %r159;
	// end inline asm
	cvt.u32.u64 	%r234, %rd85;
	and.b32  	%r235, %r192, %r234;
	shl.b32 	%r236, %r235, 10;
	and.b32  	%r237, %r236, 31744;
	add.s32 	%r238, %r32, %r237;
	shr.u32 	%r239, %r235, 4;
	and.b32  	%r240, %r239, 268435454;
	add.s32 	%r57, %r238, %r240;
	ld.shared.u16 	%rs7, [%r57];
	add.s16 	%rs16, %rs7, 1;
	st.shared.u16 	[%r57], %rs16;
	// begin inline asm
	shr.b64 %rd87, %rd114, %r159;
	// end inline asm
	cvt.u32.u64 	%r241, %rd87;
	and.b32  	%r242, %r192, %r241;
	shl.b32 	%r243, %r242, 10;
	and.b32  	%r244, %r243, 31744;
	add.s32 	%r245, %r32, %r244;
	shr.u32 	%r246, %r242, 4;
	and.b32  	%r247, %r246, 268435454;
	add.s32 	%r58, %r245, %r247;
	ld.shared.u16 	%rs8, [%r58];
	add.s16 	%rs17, %rs8, 1;
	st.shared.u16 	[%r58], %rs17;
	// begin inline asm
	shr.b64 %rd89, %rd113, %r159;
	// end inline asm
	cvt.u32.u64 	%r248, %rd89;
	and.b32  	%r249, %r192, %r248;
	shl.b32 	%r250, %r249, 10;
	and.b32  	%r251, %r250, 31744;
	add.s32 	%r252, %r32, %r251;
	shr.u32 	%r253, %r249, 4;
	and.b32  	%r254, %r253, 268435454;
	add.s32 	%r59, %r252, %r254;
	ld.shared.u16 	%rs9, [%r59];
	add.s16 	%rs18, %rs9, 1;
	st.shared.u16 	[%r59], %rs18;
	bar.sync 	0;
	ld.shared.u32 	%r60, [%r33];
	ld.shared.u32 	%r255, [%r33+4];
	ld.shared.u32 	%r256, [%r33+8];
	ld.shared.u32 	%r257, [%r33+12];
	ld.shared.u32 	%r258, [%r33+16];
	ld.shared.u32 	%r259, [%r33+20];
	ld.shared.u32 	%r260, [%r33+24];
	ld.shared.u32 	%r261, [%r33+28];
	ld.shared.u32 	%r262, [%r33+32];
	ld.shared.u32 	%r263, [%r33+36];
	ld.shared.u32 	%r264, [%r33+40];
	ld.shared.u32 	%r265, [%r33+44];
	ld.shared.u32 	%r266, [%r33+48];
	ld.shared.u32 	%r267, [%r33+52];
	ld.shared.u32 	%r268, [%r33+56];
	ld.shared.u32 	%r269, [%r33+60];
	ld.shared.u32 	%r270, [%r33+64];
	ld.shared.u32 	%r271, [%r33+68];
	ld.shared.u32 	%r272, [%r33+72];
	ld.shared.u32 	%r273, [%r33+76];
	ld.shared.u32 	%r274, [%r33+80];
	ld.shared.u32 	%r275, [%r33+84];
	ld.shared.u32 	%r276, [%r33+88];
	ld.shared.u32 	%r277, [%r33+92];
	ld.shared.u32 	%r278, [%r33+96];
	ld.shared.u32 	%r279, [%r33+100];
	ld.shared.u32 	%r280, [%r33+104];
	ld.shared.u32 	%r281, [%r33+108];
	ld.shared.u32 	%r282, [%r33+112];
	ld.shared.u32 	%r283, [%r33+116];
	ld.shared.u32 	%r284, [%r33+120];
	ld.shared.u32 	%r285, [%r33+124];
	ld.shared.u32 	%r286, [%r33+128];
	add.s32 	%r61, %r255, %r60;
	add.s32 	%r62, %r256, %r61;
	add.s32 	%r63, %r257, %r62;
	add.s32 	%r64, %r258, %r63;
	add.s32 	%r65, %r259, %r64;
	add.s32 	%r66, %r260, %r65;
	add.s32 	%r67, %r261, %r66;
	add.s32 	%r68, %r262, %r67;
	add.s32 	%r69, %r263, %r68;
	add.s32 	%r70, %r264, %r69;
	add.s32 	%r71, %r265, %r70;
	add.s32 	%r72, %r266, %r71;
	add.s32 	%r73, %r267, %r72;
	add.s32 	%r74, %r268, %r73;
	add.s32 	%r75, %r269, %r74;
	add.s32 	%r76, %r270, %r75;
	add.s32 	%r77, %r271, %r76;
	add.s32 	%r78, %r272, %r77;
	add.s32 	%r79, %r273, %r78;
	add.s32 	%r80, %r274, %r79;
	add.s32 	%r81, %r275, %r80;
	add.s32 	%r82, %r276, %r81;
	add.s32 	%r83, %r277, %r82;
	add.s32 	%r84, %r278, %r83;
	add.s32 	%r85, %r279, %r84;
	add.s32 	%r86, %r280, %r85;
	add.s32 	%r87, %r281, %r86;
	add.s32 	%r88, %r282, %r87;
	add.s32 	%r89, %r283, %r88;
	add.s32 	%r90, %r284, %r89;
	add.s32 	%r91, %r285, %r90;
	add.s32 	%r165, %r286, %r91;
	// begin inline asm
	mov.u32 %r160, %laneid;
	// end inline asm
	mov.b32 	%r163, 1;
	mov.b32 	%r190, -1;
	// begin inline asm
	{  .reg .u32 r0;  .reg .pred p;  shfl.sync.up.b32 r0|p, %r165, %r163, %r188, %r190;  @p add.u32 r0, r0, %r165;  mov.u32 %r161, r0;}
	// end inline asm
	mov.b32 	%r169, 2;
	// begin inline asm
	{  .reg .u32 r0;  .reg .pred p;  shfl.sync.up.b32 r0|p, %r161, %r169, %r188, %r190;  @p add.u32 r0, r0, %r161;  mov.u32 %r167, r0;}
	// end inline asm
	mov.b32 	%r175, 4;
	// begin inline asm
	{  .reg .u32 r0;  .reg .pred p;  shfl.sync.up.b32 r0|p, %r167, %r175, %r188, %r190;  @p add.u32 r0, r0, %r167;  mov.u32 %r173, r0;}
	// end inline asm
	mov.b32 	%r181, 8;
	// begin inline asm
	{  .reg .u32 r0;  .reg .pred p;  shfl.sync.up.b32 r0|p, %r173, %r181, %r188, %r190;  @p add.u32 r0, r0, %r173;  mov.u32 %r179, r0;}
	// end inline asm
	mov.b32 	%r187, 16;
	// begin inline asm
	{  .reg .u32 r0;  .reg .pred p;  shfl.sync.up.b32 r0|p, %r179, %r187, %r188, %r190;  @p add.u32 r0, r0, %r179;  mov.u32 %r185, r0;}
	// end inline asm
	setp.ne.s32 	%p21, %r160, 31;
	@%p21 bra 	$L__BB4_39;
	st.shared.u32 	[%r34], %r185;
$L__BB4_39:
	sub.s32 	%r287, %r185, %r165;
	setp.gt.u32 	%p22, %r2, 31;
	setp.eq.s32 	%p23, %r31, 7;
	setp.eq.s32 	%p24, %r31, 6;
	setp.eq.s32 	%p25, %r31, 5;
	setp.eq.s32 	%p26, %r31, 4;
	setp.eq.s32 	%p27, %r31, 3;
	setp.eq.s32 	%p28, %r31, 2;
	setp.eq.s32 	%p29, %r31, 1;
	bar.sync 	0;
	ld.shared.v4.u32 	{%r288, %r289, %r290, %r291}, [_ZZN3cub18CUB_300001_SM_10006detail10radix_sort31DeviceRadixSortSingleTileKernelINS1_5radix10policy_hubImjyE10Policy1000ELNS0_9SortOrderE0EmjyNS1_21identity_decomposer_tEEEvPKT1_PSA_PKT2_PSE_T3_iiT4_E12temp_storage+33792];
	selp.b32 	%r292, %r288, %r468, %p29;
	add.s32 	%r293, %r289, %r288;
	selp.b32 	%r294, %r293, %r292, %p28;
	add.s32 	%r295, %r293, %r290;
	selp.b32 	%r296, %r295, %r294, %p27;
	add.s32 	%r297, %r295, %r291;
	selp.b32 	%r298, %r297, %r296, %p26;
	ld.shared.v4.u32 	{%r299, %r300, %r301, %r302}, [_ZZN3cub18CUB_300001_SM_10006detail10radix_sort31DeviceRadixSortSingleTileKernelINS1_5radix10policy_hubImjyE10Policy1000ELNS0_9SortOrderE0EmjyNS1_21identity_decomposer_tEEEvPKT1_PSA_PKT2_PSE_T3_iiT4_E12temp_storage+33808];
	add.s32 	%r303, %r297, %r299;
	selp.b32 	%r304, %r303, %r298, %p25;
	add.s32 	%r305, %r303, %r300;
	selp.b32 	%r306, %r305, %r304, %p24;
	add.s32 	%r307, %r305, %r301;
	selp.b32 	%r468, %r307, %r306, %p23;
	add.s32 	%r96, %r307, %r302;
	setp.ne.s32 	%p30, %r160, 0;
	selp.b32 	%r308, %r287, 0, %p30;
	add.s32 	%r309, %r468, %r308;
	or.pred  	%p31, %p22, %p30;
	selp.b32 	%r469, %r309, %r287, %p22;
	@%p31 bra 	$L__BB4_41;
	shl.b32 	%r469, %r96, 16;
	st.shared.u32 	[_ZZN3cub18CUB_300001_SM_10006detail10radix_sort31DeviceRadixSortSingleTileKernelINS1_5radix10policy_hubImjyE10Policy1000ELNS0_9SortOrderE0EmjyNS1_21identity_decomposer_tEEEvPKT1_PSA_PKT2_PSE_T3_iiT4_E12temp_storage+33832], %r469;
$L__BB4_41:
	setp.eq.s32 	%p32, %r2, 0;
	bar.sync 	0;
	ld.shared.u32 	%r310, [_ZZN3cub18CUB_300001_SM_10006detail10radix_sort31DeviceRadixSortSingleTileKernelINS1_5radix10policy_hubImjyE10Policy1000ELNS0_9SortOrderE0EmjyNS1_21identity_decomposer_tEEEvPKT1_PSA_PKT2_PSE_T3_iiT4_E12temp_storage+33832];
	selp.b32 	%r311, 0, %r310, %p32;
	add.s32 	%r312, %r469, %r311;
	add.s32 	%r313, %r60, %r312;
	add.s32 	%r314, %r61, %r312;
	add.s32 	%r315, %r62, %r312;
	add.s32 	%r316, %r63, %r312;
	add.s32 	%r317, %r64, %r312;
	add.s32 	%r318, %r65, %r312;
	add.s32 	%r319, %r66, %r312;
	add.s32 	%r320, %r67, %r312;
	add.s32 	%r321, %r68, %r312;
	add.s32 	%r322, %r69, %r312;
	add.s32 	%r323, %r70, %r312;
	add.s32 	%r324, %r71, %r312;
	add.s32 	%r325, %r72, %r312;
	add.s32 	%r326, %r73, %r312;
	add.s32 	%r327, %r74, %r312;
	add.s32 	%r328, %r75, %r312;
	add.s32 	%r329, %r76, %r312;
	add.s32 	%r330, %r77, %r312;
	add.s32 	%r331, %r78, %r312;
	add.s32 	%r332, %r79, %r312;
	add.s32 	%r333, %r80, %r312;
	add.s32 	%r334, %r81, %r312;
	add.s32 	%r335, %r82, %r312;
	add.s32 	%r336, %r83, %r312;
	add.s32 	%r337, %r84, %r312;
	add.s32 	%r338, %r85, %r312;
	add.s32 	%r339, %r86, %r312;
	add.s32 	%r340, %r87, %r312;
	add.s32 	%r341, %r88, %r312;
	add.s32 	%r342, %r89, %r312;
	add.s32 	%r343, %r90, %r312;
	add.s32 	%r344, %r91, %r312;
	st.shared.u32 	[%r33], %r312;
	st.shared.u32 	[%r33+4], %r313;
	st.shared.u32 	[%r33+8], %r314;
	st.shared.u32 	[%r33+12], %r315;
	st.shared.u32 	[%r33+16], %r316;
	st.shared.u32 	[%r33+20], %r317;
	st.shared.u32 	[%r33+24], %r318;
	st.shared.u32 	[%r33+28], %r319;
	st.shared.u32 	[%r33+32], %r320;
	st.shared.u32 	[%r33+36], %r321;
	st.shared.u32 	[%r33+40], %r322;
	st.shared.u32 	[%r33+44], %r323;
	st.shared.u32 	[%r33+48], %r324;
	st.shared.u32 	[%r33+52], %r325;
	st.shared.u32 	[%r33+56], %r326;
	st.shared.u32 	[%r33+60], %r327;
	st.shared.u32 	[%r33+64], %r328;
	st.shared.u32 	[%r33+68], %r329;
	st.shared.u32 	[%r33+72], %r330;
	st.shared.u32 	[%r33+76], %r331;
	st.shared.u32 	[%r33+80], %r332;
	st.shared.u32 	[%r33+84], %r333;
	st.shared.u32 	[%r33+88], %r334;
	st.shared.u32 	[%r33+92], %r335;
	st.shared.u32 	[%r33+96], %r336;
	st.shared.u32 	[%r33+100], %r337;
	st.shared.u32 	[%r33+104], %r338;
	st.shared.u32 	[%r33+108], %r339;
	st.shared.u32 	[%r33+112], %r340;
	st.shared.u32 	[%r33+116], %r341;
	st.shared.u32 	[%r33+120], %r342;
	st.shared.u32 	[%r33+124], %r343;
	st.shared.u32 	[%r33+128], %r344;
	bar.sync 	0;
	cvt.u32.u16 	%r345, %rs1;
	ld.shared.u16 	%r346, [%r51];
	add.s32 	%r100, %r346, %r345;
	cvt.u32.u16 	%r347, %rs2;
	ld.shared.u16 	%r348, [%r52];
	add.s32 	%r101, %r348, %r347;
	cvt.u32.u16 	%r349, %rs3;
	ld.shared.u16 	%r350, [%r53];
	add.s32 	%r102, %r350, %r349;
	cvt.u32.u16 	%r351, %rs4;
	ld.shared.u16 	%r352, [%r54];
	add.s32 	%r103, %r352, %r351;
	cvt.u32.u16 	%r353, %rs5;
	ld.shared.u16 	%r354, [%r55];
	add.s32 	%r104, %r354, %r353;
	cvt.u32.u16 	%r355, %rs6;
	ld.shared.u16 	%r356, [%r56];
	add.s32 	%r105, %r356, %r355;
	cvt.u32.u16 	%r357, %rs7;
	ld.shared.u16 	%r358, [%r57];
	add.s32 	%r106, %r358, %r357;
	cvt.u32.u16 	%r359, %rs8;
	ld.shared.u16 	%r360, [%r58];
	add.s32 	%r107, %r360, %r359;
	cvt.u32.u16 	%r361, %rs9;
	ld.shared.u16 	%r362, [%r59];
	add.s32 	%r108, %r362, %r361;
	bar.sync 	0;
	setp.lt.s32 	%p33, %r458, %r130;
	@%p33 bra 	$L__BB4_61;
	cvt.u64.u32 	%rd91, %r2;
	shl.b32 	%r363, %r100, 3;
	mov.u32 	%r364, _ZZN3cub18CUB_300001_SM_10006detail10radix_sort31DeviceRadixSortSingleTileKernelINS1_5radix10policy_hubImjyE10Policy1000ELNS0_9SortOrderE0EmjyNS1_21identity_decomposer_tEEEvPKT1_PSA_PKT2_PSE_T3_iiT4_E12temp_storage;
	add.s32 	%r365, %r364, %r363;
	st.shared.u64 	[%r365], %rd121;
	shl.b32 	%r366, %r101, 3;
	add.s32 	%r367, %r364, %r366;
	st.shared.u64 	[%r367], %rd120;
	shl.b32 	%r368, %r102, 3;
	add.s32 	%r369, %r364, %r368;
	st.shared.u64 	[%r369], %rd119;
	shl.b32 	%r370, %r103, 3;
	add.s32 	%r371, %r364, %r370;
	st.shared.u64 	[%r371], %rd118;
	shl.b32 	%r372, %r104, 3;
	add.s32 	%r373, %r364, %r372;
	st.shared.u64 	[%r373], %rd117;
	shl.b32 	%r374, %r105, 3;
	add.s32 	%r375, %r364, %r374;
	st.shared.u64 	[%r375], %rd116;
	shl.b32 	%r376, %r106, 3;
	add.s32 	%r377, %r364, %r376;
	st.shared.u64 	[%r377], %rd115;
	shl.b32 	%r378, %r107, 3;
	add.s32 	%r379, %r364, %r378;
	st.shared.u64 	[%r379], %rd114;
	shl.b32 	%r380, %r108, 3;
	add.s32 	%r381, %r364, %r380;
	st.shared.u64 	[%r381], %rd113;
	bar.sync 	0;
	mad.lo.s32 	%r382, %r2, -28, %r36;
	ld.shared.u64 	%rd31, [%r382];
	ld.shared.u64 	%rd32, [%r382+2048];
	ld.shared.u64 	%rd33, [%r382+4096];
	ld.shared.u64 	%rd34, [%r382+6144];
	ld.shared.u64 	%rd35, [%r382+8192];
	ld.shared.u64 	%rd36, [%r382+10240];
	ld.shared.u64 	%rd37, [%r382+12288];
	ld.shared.u64 	%rd38, [%r382+14336];
	ld.shared.u64 	%rd39, [%r382+16384];
	bar.sync 	0;
	shl.b32 	%r383, %r100, 2;
	sub.s32 	%r384, %r365, %r383;
	st.shared.u32 	[%r384], %r467;
	shl.b32 	%r385, %r101, 2;
	sub.s32 	%r386, %r367, %r385;
	st.shared.u32 	[%r386], %r466;
	shl.b32 	%r387, %r102, 2;
	sub.s32 	%r388, %r369, %r387;
	st.shared.u32 	[%r388], %r465;
	shl.b32 	%r389, %r103, 2;
	sub.s32 	%r390, %r371, %r389;
	st.shared.u32 	[%r390], %r464;
	shl.b32 	%r391, %r104, 2;
	sub.s32 	%r392, %r373, %r391;
	st.shared.u32 	[%r392], %r463;
	shl.b32 	%r393, %r105, 2;
	sub.s32 	%r394, %r375, %r393;
	st.shared.u32 	[%r394], %r462;
	shl.b32 	%r395, %r106, 2;
	sub.s32 	%r396, %r377, %r395;
	st.shared.u32 	[%r396], %r461;
	shl.b32 	%r397, %r107, 2;
	sub.s32 	%r398, %r379, %r397;
	st.shared.u32 	[%r398], %r460;
	shl.b32 	%r399, %r108, 2;
	sub.s32 	%r400, %r381, %r399;
	st.shared.u32 	[%r400], %r459;
	bar.sync 	0;
	shl.b32 	%r401, %r2, 2;
	sub.s32 	%r109, %r382, %r401;
	ld.shared.u32 	%r110, [%r109+1024];
	ld.shared.u32 	%r111, [%r109+2048];
	ld.shared.u32 	%r112, [%r109+3072];
	ld.shared.u32 	%r113, [%r109+4096];
	ld.shared.u32 	%r114, [%r109+5120];
	ld.shared.u32 	%r115, [%r109+6144];
	ld.shared.u32 	%r116, [%r109+7168];
	ld.shared.u32 	%r117, [%r109+8192];
	setp.gt.u64 	%p34, %rd20, %rd91;
	cvta.to.global.u64 	%rd92, %rd51;
	mul.wide.u32 	%rd93, %r2, 8;
	add.s64 	%rd40, %rd92, %rd93;
	cvta.to.global.u64 	%rd94, %rd53;
	mul.wide.u32 	%rd95, %r2, 4;
	add.s64 	%rd41, %rd94, %rd95;
	@%p34 bra 	$L__BB4_43;
	bra.uni 	$L__BB4_44;
$L__BB4_43:
	ld.shared.u32 	%r402, [%r109];
	st.global.u64 	[%rd40], %rd31;
	st.global.u32 	[%rd41], %r402;
$L__BB4_44:
	add.s32 	%r403, %r2, 256;
	cvt.u64.u32 	%rd96, %r403;
	setp.le.u64 	%p35, %rd20, %rd96;
	@%p35 bra 	$L__BB4_46;
	st.global.u64 	[%rd40+2048], %rd32;
	st.global.u32 	[%rd41+1024], %r110;
$L__BB4_46:
	add.s32 	%r404, %r2, 512;
	cvt.u64.u32 	%rd97, %r404;
	setp.le.u64 	%p36, %rd20, %rd97;
	@%p36 bra 	$L__BB4_48;
	st.global.u64 	[%rd40+4096], %rd33;
	st.global.u32 	[%rd41+2048], %r111;
$L__BB4_48:
	add.s32 	%r405, %r2, 768;
	cvt.u64.u32 	%rd98, %r405;
	setp.le.u64 	%p37, %rd20, %rd98;
	@%p37 bra 	$L__BB4_50;
	st.global.u64 	[%rd40+6144], %rd34;
	st.global.u32 	[%rd41+3072], %r112;
$L__BB4_50:
	or.b32  	%r406, %r2, 1024;
	cvt.u64.u32 	%rd99, %r406;
	setp.le.u64 	%p38, %rd20, %rd99;
	@%p38 bra 	$L__BB4_52;
	st.global.u64 	[%rd40+8192], %rd35;
	st.global.u32 	[%rd41+4096], %r113;
$L__BB4_52:
	add.s32 	%r407, %r2, 1280;
	cvt.u64.u32 	%rd100, %r407;
	setp.le.u64 	%p39, %rd20, %rd100;
	@%p39 bra 	$L__BB4_54;
	st.global.u64 	[%rd40+10240], %rd36;
	st.global.u32 	[%rd41+5120], %r114;
$L__BB4_54:
	add.s32 	%r408, %r2, 1536;
	cvt.u64.u32 	%rd101, %r408;
	setp.le.u64 	%p40, %rd20, %rd101;
	@%p40 bra 	$L__BB4_56;
	st.global.u64 	[%rd40+12288], %rd37;
	st.global.u32 	[%rd41+6144], %r115;
$L__BB4_56:
	add.s32 	%r409, %r2, 1792;
	cvt.u64.u32 	%rd102, %r409;
	setp.le.u64 	%p41, %rd20, %rd102;
	@%p41 bra 	$L__BB4_58;
	st.global.u64 	[%rd40+14336], %rd38;
	st.global.u32 	[%rd41+7168], %r116;
$L__BB4_58:
	or.b32  	%r410, %r2, 2048;
	cvt.u64.u32 	%rd103, %r410;
	setp.le.u64 	%p42, %rd20, %rd103;
	@%p42 bra 	$L__BB4_60;
	st.global.u64 	[%rd40+16384], %rd39;
	st.global.u32 	[%rd41+8192], %r117;
$L__BB4_60:
	ret;
$L__BB4_61:
	shl.b32 	%r411, %r100, 3;
	mov.u32 	%r412, _ZZN3cub18CUB_300001_SM_10006detail10radix_sort31DeviceRadixSortSingleTileKernelINS1_5radix10policy_hubImjyE10Policy1000ELNS0_9SortOrderE0EmjyNS1_21identity_decomposer_tEEEvPKT1_PSA_PKT2_PSE_T3_iiT4_E12temp_storage;
	add.s32 	%r413, %r412, %r411;
	st.shared.u64 	[%r413], %rd121;
	shl.b32 	%r414, %r101, 3;
	add.s32 	%r415, %r412, %r414;
	st.shared.u64 	[%r415], %rd120;
	shl.b32 	%r416, %r102, 3;
	add.s32 	%r417, %r412, %r416;
	st.shared.u64 	[%r417], %rd119;
	shl.b32 	%r418, %r103, 3;
	add.s32 	%r419, %r412, %r418;
	st.shared.u64 	[%r419], %rd118;
	shl.b32 	%r420, %r104, 3;
	add.s32 	%r421, %r412, %r420;
	st.shared.u64 	[%r421], %rd117;
	shl.b32 	%r422, %r105, 3;
	add.s32 	%r423, %r412, %r422;
	st.shared.u64 	[%r423], %rd116;
	shl.b32 	%r424, %r106, 3;
	add.s32 	%r425, %r412, %r424;
	st.shared.u64 	[%r425], %rd115;
	shl.b32 	%r426, %r107, 3;
	add.s32 	%r427, %r412, %r426;
	st.shared.u64 	[%r427], %rd114;
	shl.b32 	%r428, %r108, 3;
	add.s32 	%r429, %r412, %r428;
	st.shared.u64 	[%r429], %rd113;
	bar.sync 	0;
	ld.shared.u64 	%rd121, [%r35];
	ld.shared.u64 	%rd120, [%r35+8];
	ld.shared.u64 	%rd119, [%r35+16];
	ld.shared.u64 	%rd118, [%r35+24];
	ld.shared.u64 	%rd117, [%r35+32];
	ld.shared.u64 	%rd116, [%r35+40];
	ld.shared.u64 	%rd115, [%r35+48];
	ld.shared.u64 	%rd114, [%r35+56];
	ld.shared.u64 	%rd113, [%r35+64];
	bar.sync 	0;
	shl.b32 	%r430, %r100, 2;
	sub.s32 	%r431, %r413, %r430;
	st.shared.u32 	[%r431], %r467;
	shl.b32 	%r432, %r101, 2;
	sub.s32 	%r433, %r415, %r432;
	st.shared.u32 	[%r433], %r466;
	shl.b32 	%r434, %r102, 2;
	sub.s32 	%r435, %r417, %r434;
	st.shared.u32 	[%r435], %r465;
	shl.b32 	%r436, %r103, 2;
	sub.s32 	%r437, %r419, %r436;
	st.shared.u32 	[%r437], %r464;
	shl.b32 	%r438, %r104, 2;
	sub.s32 	%r439, %r421, %r438;
	st.shared.u32 	[%r439], %r463;
	shl.b32 	%r440, %r105, 2;
	sub.s32 	%r441, %r423, %r440;
	st.shared.u32 	[%r441], %r462;
	shl.b32 	%r442, %r106, 2;
	sub.s32 	%r443, %r425, %r442;
	st.shared.u32 	[%r443], %r461;
	shl.b32 	%r444, %r107, 2;
	sub.s32 	%r445, %r427, %r444;
	st.shared.u32 	[%r445], %r460;
	shl.b32 	%r446, %r108, 2;
	sub.s32 	%r447, %r429, %r446;
	st.shared.u32 	[%r447], %r459;
	bar.sync 	0;
	ld.shared.u32 	%r467, [%r36];
	ld.shared.u32 	%r466, [%r36+4];
	ld.shared.u32 	%r465, [%r36+8];
	ld.shared.u32 	%r464, [%r36+12];
	ld.shared.u32 	%r463, [%r36+16];
	ld.shared.u32 	%r462, [%r36+20];
	ld.shared.u32 	%r461, [%r36+24];
	ld.shared.u32 	%r460, [%r36+28];
	ld.shared.u32 	%r459, [%r36+32];
	bar.sync 	0;
	add.s32 	%r458, %r458, 6;
	add.s32 	%r457, %r457, -6;
	bra.uni 	$L__BB4_37;

}
	// .globl	_ZN3cub18CUB_300001_SM_10006detail10radix_sort30DeviceRadixSortHistogramKernelINS1_5radix10policy_hubImjyE10Policy1000ELNS0_9SortOrderE0EmyNS1_21identity_decomposer_tEEEvPT2_PKT1_SA_iiT3_
.visible .entry _ZN3cub18CUB_300001_SM_10006detail10radix_sort30DeviceRadixSortHistogramKernelINS1_5radix10policy_hubImjyE10Policy1000ELNS0_9SortOrderE0EmyNS1_21identity_decomposer_tEEEvPT2_PKT1_SA_iiT3_(
	.param .u64 .ptr .align 1 _ZN3cub18CUB_300001_SM_10006detail10radix_sort30DeviceRadixSortHistogramKernelINS1_5radix10policy_hubImjyE10Policy1000ELNS0_9SortOrderE0EmyNS1_21identity_decomposer_tEEEvPT2_PKT1_SA_iiT3__param_0,
	.param .u64 .ptr .align 1 _ZN3cub18CUB_300001_SM_10006detail10radix_sort30DeviceRadixSortHistogramKernelINS1_5radix10policy_hubImjyE10Policy1000ELNS0_9SortOrderE0EmyNS1_21identity_decomposer_tEEEvPT2_PKT1_SA_iiT3__param_1,
	.param .u64 _ZN3cub18CUB_300001_SM_10006detail10radix_sort30DeviceRadixSortHistogramKernelINS1_5radix10policy_hubImjyE10Policy1000ELNS0_9SortOrderE0EmyNS1_21identity_decomposer_tEEEvPT2_PKT1_SA_iiT3__param_2,
	.param .u32 _ZN3cub18CUB_300001_SM_10006detail10radix_sort30DeviceRadixSortHistogramKernelINS1_5radix10policy_hubImjyE10Policy1000ELNS0_9SortOrderE0EmyNS1_21identity_decomposer_tEEEvPT2_PKT1_SA_iiT3__param_3,
	.param .u32 _ZN3cub18CUB_300001_SM_10006detail10radix_sort30DeviceRadixSortHistogramKernelINS1_5radix10policy_hubImjyE10Policy1000ELNS0_9SortOrderE0EmyNS1_21identity_decomposer_tEEEvPT2_PKT1_SA_iiT3__param_4,
	.param .align 1 .b8 _ZN3cub18CUB_300001_SM_10006detail10radix_sort30DeviceRadixSortHistogramKernelINS1_5radix10policy_hubImjyE10Policy1000ELNS0_9SortOrderE0EmyNS1_21identity_decomposer_tEEEvPT2_PKT1_SA_iiT3__param_5[1]
)
.maxntid 128
{
	.reg .pred 	%p<91>;
	.reg .b32 	%r<362>;
	.reg .b64 	%rd<263>;
	// demoted variable
	.shared .align 4 .b8 _ZZN3cub18CUB_300001_SM_10006detail10radix_sort30DeviceRadixSortHistogramKernelINS1_5radix10policy_hubImjyE10Policy1000ELNS0_9SortOrderE0EmyNS1_21identity_decomposer_tEEEvPT2_PKT1_SA_iiT3_E12temp_storage[8192];
	ld.param.u64 	%rd81, [_ZN3cub18CUB_300001_SM_10006detail10radix_sort30DeviceRadixSortHistogramKernelINS1_5radix10policy_hubImjyE10Policy1000ELNS0_9SortOrderE0EmyNS1_21identity_decomposer_tEEEvPT2_PKT1_SA_iiT3__param_0];
	ld.param.u64 	%rd82, [_ZN3cub18CUB_300001_SM_10006detail10radix_sort30DeviceRadixSortHistogramKernelINS1_5radix10policy_hubImjyE10Policy1000ELNS0_9SortOrderE0EmyNS1_21identity_decomposer_tEEEvPT2_PKT1_SA_iiT3__param_1];
	ld.param.u64 	%rd80, [_ZN3cub18CUB_300001_SM_10006detail10radix_sort30DeviceRadixSortHistogramKernelINS1_5radix10policy_hubImjyE10Policy1000ELNS0_9SortOrderE0EmyNS1_21identity_decomposer_tEEEvPT2_PKT1_SA_iiT3__param_2];
	ld.param.u32 	%r93, [_ZN3cub18CUB_300001_SM_10006detail10radix_sort30DeviceRadixSortHistogramKernelINS1_5radix10policy_hubImjyE10Policy1000ELNS0_9SortOrderE0EmyNS1_21identity_decomposer_tEEEvPT2_PKT1_SA_iiT3__param_3];
	ld.param.u32 	%r94, [_ZN3cub18CUB_300001_SM_10006detail10radix_sort30DeviceRadixSortHistogramKernelINS1_5radix10policy_hubImjyE10Policy1000ELNS0_9SortOrderE0EmyNS1_21identity_decomposer_tEEEvPT2_PKT1_SA_iiT3__param_4];
	cvta.to.global.u64 	%rd1, %rd82;
	cvta.to.global.u64 	%rd2, %rd81;
	setp.eq.s64 	%p2, %rd80, 0;
	@%p2 bra 	$L__BB5_153;
	sub.s32 	%r95, %r94, %r93;
	add.s32 	%r96, %r95, 7;
	shr.s32 	%r97, %r96, 31;
	shr.u32 	%r98, %r97, 29;
	add.s32 	%r99, %r96, %r98;
	shr.s32 	%r100, %r99, 3;
	mov.u32 	%r101, %tid.x;
	setp.gt.u32 	%p3, %r101, 255;
	setp.lt.s32 	%p4, %r96, 8;
	mov.u32 	%r102, %ctaid.x;
	shl.b32 	%r103, %r102, 11;
	cvt.u64.u32 	%rd3, %r103;
	mov.u32 	%r104, %nctaid.x;
	shl.b32 	%r105, %r104, 11;
	cvt.u64.u32 	%rd4, %r105;
	add.s32 	%r1, %r100, -1;
	and.b32  	%r2, %r100, 15;
	and.b32  	%r3, %r100, 7;
	add.s32 	%r4, %r3, -1;
	and.b32  	%r5, %r100, 3;
	or.pred  	%p1, %p3, %p4;
	shl.b32 	%r106, %r101, 2;
	mov.u32 	%r107, _ZZN3cub18CUB_300001_SM_10006detail10radix_sort30DeviceRadixSortHistogramKernelINS1_5radix10policy_hubImjyE10Policy1000ELNS0_9SortOrderE0EmyNS1_21identity_decomposer_tEEEvPT2_PKT1_SA_iiT3_E12temp_storage;
	add.s32 	%r6, %r107, %r106;
	and.b32  	%r7, %r100, 268435440;
	cvt.u64.u32 	%rd5, %r101;
	add.s32 	%r8, %r101, 128;
	add.s32 	%r9, %r101, 256;
	add.s32 	%r10, %r101, 512;
	add.s32 	%r11, %r101, 640;
	add.s32 	%r12, %r101, 768;
	add.s32 	%r13, %r101, 1920;
	and.b32  	%r14, %r100, 268435448;
	and.b32  	%r15, %r100, 1;
	neg.s32 	%r16, %r7;
	add.s32 	%r17, %r6, 8192;
	add.s64 	%rd84, %rd80, -1;
	shr.u64 	%rd85, %rd84, 30;
	add.s64 	%rd86, %rd85, 1;
	min.u64 	%rd6, %rd86, %rd80;
	mov.b64 	%rd230, 0;
$L__BB5_2:
	@%p1 bra 	$L__BB5_30;
	setp.lt.u32 	%p5, %r1, 15;
	mov.b32 	%r346, 0;
	@%p5 bra 	$L__BB5_6;
	mov.u32 	%r343, %r17;
	mov.u32 	%r344, %r16;
$L__BB5_5:
	.pragma "nounroll";
	mov.b32 	%r109, 0;
	st.shared.u32 	[%r343+-8192], %r109;
	st.shared.u32 	[%r343+-7168], %r109;
	st.shared.u32 	[%r343+-6144], %r109;
	st.shared.u32 	[%r343+-5120], %r109;
	st.shared.u32 	[%r343+-4096], %r109;
	st.shared.u32 	[%r343+-3072], %r109;
	st.shared.u32 	[%r343+-2048], %r109;
	st.shared.u32 	[%r343+-1024], %r109;
	st.shared.u32 	[%r343], %r109;
	st.shared.u32 	[%r343+1024], %r109;
	st.shared.u32 	[%r343+2048], %r109;
	st.shared.u32 	[%r343+3072], %r109;
	st.shared.u32 	[%r343+4096], %r109;
	st.shared.u32 	[%r343+5120], %r109;
	st.shared.u32 	[%r343+6144], %r109;
	st.shared.u32 	[%r343+7168], %r109;
	add.s32 	%r344, %r344, 16;
	add.s32 	%r343, %r343, 16384;
	setp.ne.s32 	%p6, %r344, 0;
	mov.u32 	%r346, %r7;
	@%p6 bra 	$L__BB5_5;
$L__BB5_6:
	add.s32 	%r23, %r2, -1;
	setp.eq.s32 	%p7, %r2, 0;
	@%p7 bra 	$L__BB5_16;
	setp.lt.u32 	%p8, %r23, 7;
	@%p8 bra 	$L__BB5_9;
	shl.b32 	%r110, %r346, 10;
	add.s32 	%r111, %r6, %r110;
	mov.b32 	%r112, 0;
	st.shared.u32 	[%r111], %r112;
	st.shared.u32 	[%r111+1024], %r112;
	st.shared.u32 	[%r111+2048], %r112;
	st.shared.u32 	[%r111+3072], %r112;
	st.shared.u32 	[%r111+4096], %r112;
	st.shared.u32 	[%r111+5120], %r112;
	st.shared.u32 	[%r111+6144], %r112;
	st.shared.u32 	[%r111+7168], %r112;
	add.s32 	%r346, %r346, 8;
$L__BB5_9:
	setp.eq.s32 	%p9, %r3, 0;
	@%p9 bra 	$L__BB5_16;
	setp.lt.u32 	%p10, %r4, 3;
	@%p10 bra 	$L__BB5_12;
	shl.b32 	%r113, %r346, 10;
	add.s32 	%r114, %r6, %r113;
	mov.b32 	%r115, 0;
	st.shared.u32 	[%r114], %r115;
	st.shared.u32 	[%r114+1024], %r115;
	st.shared.u32 	[%r114+2048], %r115;
	st.shared.u32 	[%r114+3072], %r115;
	add.s32 	%r346, %r346, 4;
$L__BB5_12:
	setp.eq.s32 	%p11, %r5, 0;
	@%p11 bra 	$L__BB5_16;
	setp.eq.s32 	%p12, %r5, 1;
	shl.b32 	%r116, %r346, 10;
	add.s32 	%r28, %r6, %r116;
	mov.b32 	%r117, 0;
	st.shared.u32 	[%r28], %r117;
	@%p12 bra 	$L__BB5_16;
	setp.eq.s32 	%p13, %r5, 2;
	mov.b32 	%r118, 0;
	st.shared.u32 	[%r28+1024], %r118;
	@%p13 bra 	$L__BB5_16;
	mov.b32 	%r119, 0;
	st.shared.u32 	[%r28+2048], %r119;
$L__BB5_16:
	cvt.u32.u64 	%r120, %rd5;
	setp.gt.u32 	%p14, %r120, 127;
	@%p14 bra 	$L__BB5_30;
	setp.lt.u32 	%p15, %r1, 15;
	mov.b32 	%r350, 0;
	@%p15 bra 	$L__BB5_20;
	mov.b32 	%r348, 0;
$L__BB5_19:
	.pragma "nounroll";
	shl.b32 	%r123, %r348, 10;
	add.s32 	%r124, %r6, %r123;
	mov.b32 	%r125, 0;
	st.shared.u32 	[%r124+512], %r125;
	st.shared.u32 	[%r124+1536], %r125;
	st.shared.u32 	[%r124+2560], %r125;
	st.shared.u32 	[%r124+3584], %r125;
	st.shared.u32 	[%r124+4608], %r125;
	st.shared.u32 	[%r124+5632], %r125;
	st.shared.u32 	[%r124+6656], %r125;
	st.shared.u32 	[%r124+7680], %r125;
	st.shared.u32 	[%r124+8704], %r125;
	st.shared.u32 	[%r124+9728], %r125;
	st.shared.u32 	[%r124+10752], %r125;
	st.shared.u32 	[%r124+11776], %r125;
	st.shared.u32 	[%r124+12800], %r125;
	st.shared.u32 	[%r124+13824], %r125;
	st.shared.u32 	[%r124+14848], %r125;
	st.shared.u32 	[%r124+15872], %r125;
	add.s32 	%r348, %r348, 16;
	setp.ne.s32 	%p16, %r348, %r7;
	mov.u32 	%r350, %r7;
	@%p16 bra 	$L__BB5_19;
$L__BB5_20:
	setp.eq.s32 	%p17, %r2, 0;
	@%p17 bra 	$L__BB5_30;
	setp.lt.u32 	%p18, %r23, 7;
	@%p18 bra 	$L__BB5_23;
	shl.b32 	%r126, %r350, 10;
	add.s32 	%r127, %r6, %r126;
	mov.b32 	%r128, 0;
	st.shared.u32 	[%r127+512], %r128;
	st.shared.u32 	[%r127+1536], %r128;
	st.shared.u32 	[%r127+2560], %r128;
	st.shared.u32 	[%r127+3584], %r128;
	st.shared.u32 	[%r127+4608], %r128;
	st.shared.u32 	[%r127+5632], %r128;
	st.shared.u32 	[%r127+6656], %r128;
	st.shared.u32 	[%r127+7680], %r128;
	add.s32 	%r350, %r350, 8;
$L__BB5_23:
	setp.eq.s32 	%p19, %r3, 0;
	@%p19 bra 	$L__BB5_30;
	setp.lt.u32 	%p20, %r4, 3;
	@%p20 bra 	$L__BB5_26;
	shl.b32 	%r129, %r350, 10;
	add.s32 	%r130, %r6, %r129;
	mov.b32 	%r131, 0;
	st.shared.u32 	[%r130+512], %r131;
	st.shared.u32 	[%r130+1536], %r131;
	st.shared.u32 	[%r130+2560], %r131;
	st.shared.u32 	[%r130+3584], %r131;
	add.s32 	%r350, %r350, 4;
$L__BB5_26:
	setp.eq.s32 	%p21, %r5, 0;
	@%p21 bra 	$L__BB5_30;
	setp.eq.s32 	%p22, %r5, 1;
	shl.b32 	%r132, %r350, 10;
	add.s32 	%r36, %r6, %r132;
	mov.b32 	%r133, 0;
	st.shared.u32 	[%r36+512], %r133;
	@%p22 bra 	$L__BB5_30;
	setp.eq.s32 	%p23, %r5, 2;
	mov.b32 	%r134, 0;
	st.shared.u32 	[%r36+1536], %r134;
	@%p23 bra 	$L__BB5_30;
	mov.b32 	%r135, 0;
	st.shared.u32 	[%r36+2560], %r135;
$L__BB5_30:
	bar.sync 	0;
	bar.sync 	0;
	shl.b64 	%rd8, %rd230, 30;
	sub.s64 	%rd87, %rd80, %rd8;
	min.u64 	%rd9, %rd87, 1073741824;
	setp.le.u64 	%p24, %rd9, %rd3;
	@%p24 bra 	$L__BB5_70;
	mov.u64 	%rd231, %rd3;
$L__BB5_32:
	add.s64 	%rd11, %rd231, %rd8;
	sub.s64 	%rd12, %rd80, %rd11;
	setp.lt.u64 	%p25, %rd12, 2048;
	@%p25 bra 	$L__BB5_34;
	add.s64 	%rd106, %rd11, %rd5;
	shl.b64 	%rd107, %rd106, 3;
	add.s64 	%rd108, %rd1, %rd107;
	ld.global.u64 	%rd262, [%rd108];
	ld.global.u64 	%rd261, [%rd108+1024];
	ld.global.u64 	%rd260, [%rd108+2048];
	ld.global.u64 	%rd259, [%rd108+3072];
	ld.global.u64 	%rd258, [%rd108+4096];
	ld.global.u64 	%rd257, [%rd108+5120];
	ld.global.u64 	%rd256, [%rd108+6144];
	ld.global.u64 	%rd255, [%rd108+7168];
	ld.global.u64 	%rd254, [%rd108+8192];
	ld.global.u64 	%rd253, [%rd108+9216];
	ld.global.u64 	%rd252, [%rd108+10240];
	ld.global.u64 	%rd251, [%rd108+11264];
	ld.global.u64 	%rd250, [%rd108+12288];
	ld.global.u64 	%rd249, [%rd108+13312];
	ld.global.u64 	%rd248, [%rd108+14336];
	ld.global.u64 	%rd247, [%rd108+15360];
	bra.uni 	$L__BB5_66;
$L__BB5_34:
	cvt.u32.u64 	%r136, %rd5;
	cvt.u32.u64 	%r37, %rd12;
	setp.ge.s32 	%p26, %r136, %r37;
	add.s64 	%rd89, %rd11, %rd5;
	shl.b64 	%rd90, %rd89, 3;
	add.s64 	%rd29, %rd1, %rd90;
	mov.b64 	%rd262, -1;
	@%p26 bra 	$L__BB5_36;
	ld.global.u64 	%rd262, [%rd29];
$L__BB5_36:
	setp.ge.s32 	%p27, %r8, %r37;
	mov.b64 	%rd261, -1;
	@%p27 bra 	$L__BB5_38;
	ld.global.u64 	%rd261, [%rd29+1024];
$L__BB5_38:
	setp.ge.s32 	%p28, %r9, %r37;
	mov.b64 	%rd260, -1;
	@%p28 bra 	$L__BB5_40;
	ld.global.u64 	%rd260, [%rd29+2048];
$L__BB5_40:
	mov.u32 	%r137, %tid.x;
	add.s32 	%r138, %r137, 384;
	setp.ge.s32 	%p29, %r138, %r37;
	mov.b64 	%rd259, -1;
	@%p29 bra 	$L__BB5_42;
	ld.global.u64 	%rd259, [%rd29+3072];
$L__BB5_42:
	setp.ge.s32 	%p30, %r10, %r37;
	mov.b64 	%rd258, -1;
	@%p30 bra 	$L__BB5_44;
	ld.global.u64 	%rd258, [%rd29+4096];
$L__BB5_44:
	setp.ge.s32 	%p31, %r11, %r37;
	mov.b64 	%rd257, -1;
	@%p31 bra 	$L__BB5_46;
	ld.global.u64 	%rd257, [%rd29+5120];
$L__BB5_46:
	setp.ge.s32 	%p32, %r12, %r37;
	mov.b64 	%rd256, -1;
	@%p32 bra 	$L__BB5_48;
	ld.global.u64 	%rd256, [%rd29+6144];
$L__BB5_48:
	add.s32 	%r140, %r137, 896;
	setp.ge.s32 	%p33, %r140, %r37;
	mov.b64 	%rd255, -1;
	@%p33 bra 	$L__BB5_50;
	ld.global.u64 	%rd255, [%rd29+7168];
$L__BB5_50:
	or.b32  	%r142, %r137, 1024;
	setp.ge.s32 	%p34, %r142, %r37;
	mov.b64 	%rd254, -1;
	@%p34 bra 	$L__BB5_52;
	ld.global.u64 	%rd254, [%rd29+8192];
$L__BB5_52:
	add.s32 	%r144, %r137, 1152;
	setp.ge.s32 	%p35, %r144, %r37;
	mov.b64 	%rd253, -1;
	@%p35 bra 	$L__BB5_54;
	ld.global.u64 	%rd253, [%rd29+9216];
$L__BB5_54:
	add.s32 	%r146, %r137, 1280;
	setp.ge.s32 	%p36, %r146, %r37;
	mov.b64 	%rd252, -1;
	@%p36 bra 	$L__BB5_56;
	ld.global.u64 	%rd252, [%rd29+10240];
$L__BB5_56:
	add.s32 	%r148, %r137, 1408;
	setp.ge.s32 	%p37, %r148, %r37;
	mov.b64 	%rd251, -1;
	@%p37 bra 	$L__BB5_58;
	ld.global.u64 	%rd251, [%rd29+11264];
$L__BB5_58:
	add.s32 	%r150, %r137, 1536;
	setp.ge.s32 	%p38, %r150, %r37;
	mov.b64 	%rd250, -1;
	@%p38 bra 	$L__BB5_60;
	ld.global.u64 	%rd250, [%rd29+12288];
$L__BB5_60:
	add.s32 	%r152, %r137, 1664;
	setp.ge.s32 	%p39, %r152, %r37;
	mov.b64 	%rd249, -1;
	@%p39 bra 	$L__BB5_62;
	ld.global.u64 	%rd249, [%rd29+13312];
$L__BB5_62:
	add.s32 	%r154, %r137, 1792;
	setp.ge.s32 	%p40, %r154, %r37;
	mov.b64 	%rd248, -1;
	@%p40 bra 	$L__BB5_64;
	ld.global.u64 	%rd248, [%rd29+14336];
$L__BB5_64:
	setp.ge.s32 	%p41, %r13, %r37;
	mov.b64 	%rd247, -1;
	@%p41 bra 	$L__BB5_66;
	ld.global.u64 	%rd247, [%rd29+15360];
$L__BB5_66:
	setp.le.s32 	%p42, %r94, %r93;
	@%p42 bra 	$L__BB5_69;
	mov.b32 	%r352, 0;
	mov.u32 	%r353, %r93;
$L__BB5_68:
	sub.s32 	%r156, %r94, %r353;
	shl.b32 	%r157, %r352, 10;
	mov.u32 	%r158, _ZZN3cub18CUB_300001_SM_10006detail10radix_sort30DeviceRadixSortHistogramKernelINS1_5radix10policy_hubImjyE10Policy1000ELNS0_9SortOrderE0EmyNS1_21identity_decomposer_tEEEvPT2_PKT1_SA_iiT3_E12temp_storage;
	add.s32 	%r159, %r158, %r157;
	min.s32 	%r160, %r156, 8;
	mov.b32 	%r161, -1;
	shl.b32 	%r162, %r161, %r160;
	not.b32 	%r163, %r162;
	shr.u64 	%rd109, %rd262, %r353;
	cvt.u32.u64 	%r164, %rd109;
	and.b32  	%r165, %r164, %r163;
	shl.b32 	%r166, %r165, 2;
	add.s32 	%r167, %r159, %r166;
	atom.shared.add.u32 	%r168, [%r167], 1;
	shr.u64 	%rd110, %rd261, %r353;
	cvt.u32.u64 	%r169, %rd110;
	and.b32  	%r170, %r169, %r163;
	shl.b32 	%r171, %r170, 2;
	add.s32 	%r172, %r159, %r171;
	atom.shared.add.u32 	%r173, [%r172], 1;
	shr.u64 	%rd111, %rd260, %r353;
	cvt.u32.u64 	%r174, %rd111;
	and.b32  	%r175, %r174, %r163;
	shl.b32 	%r176, %r175, 2;
	add.s32 	%r177, %r159, %r176;
	atom.shared.add.u32 	%r178, [%r177], 1;
	shr.u64 	%rd112, %rd259, %r353;
	cvt.u32.u64 	%r179, %rd112;
	and.b32  	%r180, %r179, %r163;
	shl.b32 	%r181, %r180, 2;
	add.s32 	%r182, %r159, %r181;
	atom.shared.add.u32 	%r183, [%r182], 1;
	shr.u64 	%rd113, %rd258, %r353;
	cvt.u32.u64 	%r184, %rd113;
	and.b32  	%r185, %r184, %r163;
	shl.b32 	%r186, %r185, 2;
	add.s32 	%r187, %r159, %r186;
	atom.shared.add.u32 	%r188, [%r187], 1;
	shr.u64 	%rd114, %rd257, %r353;
	cvt.u32.u64 	%r189, %rd114;
	and.b32  	%r190, %r189, %r163;
	shl.b32 	%r191, %r190, 2;
	add.s32 	%r192, %r159, %r191;
	atom.shared.add.u32 	%r193, [%r192], 1;
	shr.u64 	%rd115, %rd256, %r353;
	cvt.u32.u64 	%r194, %rd115;
	and.b32  	%r195, %r194, %r163;
	shl.b32 	%r196, %r195, 2;
	add.s32 	%r197, %r159, %r196;
	atom.shared.add.u32 	%r198, [%r197], 1;
	shr.u64 	%rd116, %rd255, %r353;
	cvt.u32.u64 	%r199, %rd116;
	and.b32  	%r200, %r199, %r163;
	shl.b32 	%r201, %r200, 2;
	add.s32 	%r202, %r159, %r201;
	atom.shared.add.u32 	%r203, [%r202], 1;
	shr.u64 	%rd117, %rd254, %r353;
	cvt.u32.u64 	%r204, %rd117;
	and.b32  	%r205, %r204, %r163;
	shl.b32 	%r206, %r205, 2;
	add.s32 	%r207, %r159, %r206;
	atom.shared.add.u32 	%r208, [%r207], 1;
	shr.u64 	%rd118, %rd253, %r353;
	cvt.u32.u64 	%r209, %rd118;
	and.b32  	%r210, %r209, %r163;
	shl.b32 	%r211, %r210, 2;
	add.s32 	%r212, %r159, %r211;
	atom.shared.add.u32 	%r213, [%r212], 1;
	shr.u64 	%rd119, %rd252, %r353;
	cvt.u32.u64 	%r214, %rd119;
	and.b32  	%r215, %r214, %r163;
	shl.b32 	%r216, %r215, 2;
	add.s32 	%r217, %r159, %r216;
	atom.shared.add.u32 	%r218, [%r217], 1;
	shr.u64 	%rd120, %rd251, %r353;
	cvt.u32.u64 	%r219, %rd120;
	and.b32  	%r220, %r219, %r163;
	shl.b32 	%r221, %r220, 2;
	add.s32 	%r222, %r159, %r221;
	atom.shared.add.u32 	%r223, [%r222], 1;
	shr.u64 	%rd121, %rd250, %r353;
	cvt.u32.u64 	%r224, %rd121;
	and.b32  	%r225, %r224, %r163;
	shl.b32 	%r226, %r225, 2;
	add.s32 	%r227, %r159, %r226;
	atom.shared.add.u32 	%r228, [%r227], 1;
	shr.u64 	%rd122, %rd249, %r353;
	cvt.u32.u64 	%r229, %rd122;
	and.b32  	%r230, %r229, %r163;
	shl.b32 	%r231, %r230, 2;
	add.s32 	%r232, %r159, %r231;
	atom.shared.add.u32 	%r233, [%r232], 1;
	shr.u64 	%rd123, %rd248, %r353;
	cvt.u32.u64 	%r234, %rd123;
	and.b32  	%r235, %r234, %r163;
	shl.b32 	%r236, %r235, 2;
	add.s32 	%r237, %r159, %r236;
	atom.shared.add.u32 	%r238, [%r237], 1;
	shr.u64 	%rd124, %rd247, %r353;
	cvt.u32.u64 	%r239, %rd124;
	and.b32  	%r240, %r239, %r163;
	shl.b32 	%r241, %r240, 2;
	add.s32 	%r242, %r159, %r241;
	atom.shared.add.u32 	%r243, [%r242], 1;
	add.s32 	%r353, %r353, 8;
	add.s32 	%r352, %r352, 1;
	setp.lt.s32 	%p43, %r353, %r94;
	@%p43 bra 	$L__BB5_68;
$L__BB5_69:
	add.s64 	%rd231, %rd231, %rd4;
	setp.lt.u64 	%p44, %rd231, %rd9;
	@%p44 bra 	$L__BB5_32;
$L__BB5_70:
	bar.sync 	0;
	@%p1 bra 	$L__BB5_152;
	setp.lt.u32 	%p45, %r1, 7;
	mov.b32 	%r356, 0;
	@%p45 bra 	$L__BB5_90;
	mov.b32 	%r354, 0;
$L__BB5_73:
	.pragma "nounroll";
	shl.b32 	%r246, %r354, 10;
	add.s32 	%r43, %r6, %r246;
	ld.shared.u32 	%r44, [%r43];
	setp.eq.s32 	%p46, %r44, 0;
	@%p46 bra 	$L__BB5_75;
	cvt.u32.u64 	%r247, %rd5;
	shl.b32 	%r248, %r354, 8;
	add.s32 	%r249, %r248, %r247;
	mul.wide.u32 	%rd125, %r249, 8;
	add.s64 	%rd126, %rd2, %rd125;
	cvt.u64.u32 	%rd127, %r44;
	atom.global.add.u64 	%rd128, [%rd126], %rd127;
$L__BB5_75:
	ld.shared.u32 	%r45, [%r43+1024];
	setp.eq.s32 	%p47, %r45, 0;
	@%p47 bra 	$L__BB5_77;
	cvt.u32.u64 	%r250, %rd5;
	shl.b32 	%r251, %r354, 8;
	add.s32 	%r252, %r251, %r250;
	add.s32 	%r253, %r252, 256;
	mul.wide.u32 	%rd129, %r253, 8;
	add.s64 	%rd130, %rd2, %rd129;
	cvt.u64.u32 	%rd131, %r45;
	atom.global.add.u64 	%rd132, [%rd130], %rd131;
$L__BB5_77:
	ld.shared.u32 	%r46, [%r43+2048];
	setp.eq.s32 	%p48, %r46, 0;
	@%p48 bra 	$L__BB5_79;
	cvt.u32.u64 	%r254, %rd5;
	shl.b32 	%r255, %r354, 8;
	add.s32 	%r256, %r255, %r254;
	add.s32 	%r257, %r256, 512;
	mul.wide.u32 	%rd133, %r257, 8;
	add.s64 	%rd134, %rd2, %rd133;
	cvt.u64.u32 	%rd135, %r46;
	atom.global.add.u64 	%rd136, [%rd134], %rd135;
$L__BB5_79:
	ld.shared.u32 	%r47, [%r43+3072];
	setp.eq.s32 	%p49, %r47, 0;
	@%p49 bra 	$L__BB5_81;
	cvt.u32.u64 	%r258, %rd5;
	shl.b32 	%r259, %r354, 8;
	add.s32 	%r260, %r259, %r258;
	add.s32 	%r261, %r260, 768;
	mul.wide.u32 	%rd137, %r261, 8;
	add.s64 	%rd138, %rd2, %rd137;
	cvt.u64.u32 	%rd139, %r47;
	atom.global.add.u64 	%rd140, [%rd138], %rd139;
$L__BB5_81:
	ld.shared.u32 	%r48, [%r43+4096];
	setp.eq.s32 	%p50, %r48, 0;
	@%p50 bra 	$L__BB5_83;
	cvt.u32.u64 	%r262, %rd5;
	shl.b32 	%r263, %r354, 8;
	add.s32 	%r264, %r263, %r262;
	add.s32 	%r265, %r264, 1024;
	mul.wide.u32 	%rd141, %r265, 8;
	add.s64 	%rd142, %rd2, %rd141;
	cvt.u64.u32 	%rd143, %r48;
	atom.global.add.u64 	%rd144, [%rd142], %rd143;
$L__BB5_83:
	ld.shared.u32 	%r49, [%r43+5120];
	setp.eq.s32 	%p51, %r49, 0;
	@%p51 bra 	$L__BB5_85;
	cvt.u32.u64 	%r266, %rd5;
	shl.b32 	%r267, %r354, 8;
	add.s32 	%r268, %r267, %r266;
	add.s32 	%r269, %r268, 1280;
	mul.wide.u32 	%rd145, %r269, 8;
	add.s64 	%rd146, %rd2, %rd145;
	cvt.u64.u32 	%rd147, %r49;
	atom.global.add.u64 	%rd148, [%rd146], %rd147;
$L__BB5_85:
	ld.shared.u32 	%r50, [%r43+6144];
	setp.eq.s32 	%p52, %r50, 0;
	@%p52 bra 	$L__BB5_87;
	cvt.u32.u64 	%r270, %rd5;
	shl.b32 	%r271, %r354, 8;
	add.s32 	%r272, %r271, %r270;
	add.s32 	%r273, %r272, 1536;
	mul.wide.u32 	%rd149, %r273, 8;
	add.s64 	%rd150, %rd2, %rd149;
	cvt.u64.u32 	%rd151, %r50;
	atom.global.add.u64 	%rd152, [%rd150], %rd151;
$L__BB5_87:
	ld.shared.u32 	%r51, [%r43+7168];
	setp.eq.s32 	%p53, %r51, 0;
	@%p53 bra 	$L__BB5_89;
	cvt.u32.u64 	%r274, %rd5;
	shl.b32 	%r275, %r354, 8;
	add.s32 	%r276, %r275, %r274;
	add.s32 	%r277, %r276, 1792;
	mul.wide.u32 	%rd153, %r277, 8;
	add.s64 	%rd154, %rd2, %rd153;
	cvt.u64.u32 	%rd155, %r51;
	atom.global.add.u64 	%rd156, [%rd154], %rd155;
$L__BB5_89:
	add.s32 	%r354, %r354, 8;
	setp.ne.s32 	%p54, %r354, %r14;
	mov.u32 	%r356, %r14;
	@%p54 bra 	$L__BB5_73;
$L__BB5_90:
	add.s32 	%r54, %r5, -1;
	setp.eq.s32 	%p55, %r3, 0;
	@%p55 bra 	$L__BB5_111;
	setp.lt.u32 	%p56, %r4, 3;
	@%p56 bra 	$L__BB5_101;
	shl.b32 	%r278, %r356, 10;
	add.s32 	%r55, %r6, %r278;
	ld.shared.u32 	%r56, [%r55];
	setp.eq.s32 	%p57, %r56, 0;
	@%p57 bra 	$L__BB5_94;
	cvt.u32.u64 	%r279, %rd5;
	shl.b32 	%r280, %r356, 8;
	add.s32 	%r281, %r280, %r279;
	mul.wide.u32 	%rd157, %r281, 8;
	add.s64 	%rd158, %rd2, %rd157;
	cvt.u64.u32 	%rd159, %r56;
	atom.global.add.u64 	%rd160, [%rd158], %rd159;
$L__BB5_94:
	ld.shared.u32 	%r57, [%r55+1024];
	setp.eq.s32 	%p58, %r57, 0;
	@%p58 bra 	$L__BB5_96;
	cvt.u32.u64 	%r282, %rd5;
	shl.b32 	%r283, %r356, 8;
	add.s32 	%r284, %r283, %r282;
	add.s32 	%r285, %r284, 256;
	mul.wide.u32 	%rd161, %r285, 8;
	add.s64 	%rd162, %rd2, %rd161;
	cvt.u64.u32 	%rd163, %r57;
	atom.global.add.u64 	%rd164, [%rd162], %rd163;
$L__BB5_96:
	ld.shared.u32 	%r58, [%r55+2048];
	setp.eq.s32 	%p59, %r58, 0;
	@%p59 bra 	$L__BB5_98;
	cvt.u32.u64 	%r286, %rd5;
	shl.b32 	%r287, %r356, 8;
	add.s32 	%r288, %r287, %r286;
	add.s32 	%r289, %r288, 512;
	mul.wide.u32 	%rd165, %r289, 8;
	add.s64 	%rd166, %rd2, %rd165;
	cvt.u64.u32 	%rd167, %r58;
	atom.global.add.u64 	%rd168, [%rd166], %rd167;
$L__BB5_98:
	ld.shared.u32 	%r59, [%r55+3072];
	setp.eq.s32 	%p60, %r59, 0;
	@%p60 bra 	$L__BB5_100;
	cvt.u32.u64 	%r290, %rd5;
	shl.b32 	%r291, %r356, 8;
	add.s32 	%r292, %r291, %r290;
	add.s32 	%r293, %r292, 768;
	mul.wide.u32 	%rd169, %r293, 8;
	add.s64 	%rd170, %rd2, %rd169;
	cvt.u64.u32 	%rd171, %r59;
	atom.global.add.u64 	%rd172, [%rd170], %rd171;
$L__BB5_100:
	add.s32 	%r356, %r356, 4;
$L__BB5_101:
	setp.eq.s32 	%p61, %r5, 0;
	@%p61 bra 	$L__BB5_111;
	setp.eq.s32 	%p62, %r54, 0;
	@%p62 bra 	$L__BB5_108;
	shl.b32 	%r294, %r356, 10;
	add.s32 	%r62, %r6, %r294;
	ld.shared.u32 	%r63, [%r62];
	setp.eq.s32 	%p63, %r63, 0;
	@%p63 bra 	$L__BB5_105;
	cvt.u32.u64 	%r295, %rd5;
	shl.b32 	%r296, %r356, 8;
	add.s32 	%r297, %r296, %r295;
	mul.wide.u32 	%rd173, %r297, 8;
	add.s64 	%rd174, %rd2, %rd173;
	cvt.u64.u32 	%rd175, %r63;
	atom.global.add.u64 	%rd176, [%rd174], %rd175;
$L__BB5_105:
	ld.shared.u32 	%r64, [%r62+1024];
	setp.eq.s32 	%p64, %r64, 0;
	@%p64 bra 	$L__BB5_107;
	cvt.u32.u64 	%r298, %rd5;
	shl.b32 	%r299, %r356, 8;
	add.s32 	%r300, %r299, %r298;
	add.s32 	%r301, %r300, 256;
	mul.wide.u32 	%rd177, %r301, 8;
	add.s64 	%rd178, %rd2, %rd177;
	cvt.u64.u32 	%rd179, %r64;
	atom.global.add.u64 	%rd180, [%rd178], %rd179;
$L__BB5_107:
	add.s32 	%r356, %r356, 2;
$L__BB5_108:
	setp.eq.s32 	%p65, %r15, 0;
	@%p65 bra 	$L__BB5_111;
	shl.b32 	%r302, %r356, 10;
	add.s32 	%r303, %r6, %r302;
	ld.shared.u32 	%r67, [%r303];
	setp.eq.s32 	%p66, %r67, 0;
	@%p66 bra 	$L__BB5_111;
	cvt.u32.u64 	%r304, %rd5;
	shl.b32 	%r305, %r356, 8;
	add.s32 	%r306, %r305, %r304;
	mul.wide.u32 	%rd181, %r306, 8;
	add.s64 	%rd182, %rd2, %rd181;
	cvt.u64.u32 	%rd183, %r67;
	atom.global.add.u64 	%rd184, [%rd182], %rd183;
$L__BB5_111:
	cvt.u32.u64 	%r307, %rd5;
	setp.gt.u32 	%p67, %r307, 127;
	@%p67 bra 	$L__BB5_152;
	setp.lt.u32 	%p68, %r1, 7;
	mov.b32 	%r360, 0;
	@%p68 bra 	$L__BB5_131;
	mov.b32 	%r358, 0;
$L__BB5_114:
	.pragma "nounroll";
	shl.b32 	%r311, %r358, 10;
	add.s32 	%r69, %r6, %r311;
	ld.shared.u32 	%r70, [%r69+512];
	setp.eq.s32 	%p69, %r70, 0;
	shl.b32 	%r312, %r358, 8;
	add.s32 	%r313, %r312, %r307;
	mul.wide.u32 	%rd185, %r313, 8;
	add.s64 	%rd78, %rd2, %rd185;
	@%p69 bra 	$L__BB5_116;
	cvt.u64.u32 	%rd186, %r70;
	atom.global.add.u64 	%rd187, [%rd78+1024], %rd186;
$L__BB5_116:
	ld.shared.u32 	%r71, [%r69+1536];
	setp.eq.s32 	%p70, %r71, 0;
	@%p70 bra 	$L__BB5_118;
	cvt.u64.u32 	%rd188, %r71;
	atom.global.add.u64 	%rd189, [%rd78+3072], %rd188;
$L__BB5_118:
	ld.shared.u32 	%r72, [%r69+2560];
	setp.eq.s32 	%p71, %r72, 0;
	@%p71 bra 	$L__BB5_120;
	cvt.u64.u32 	%rd190, %r72;
	atom.global.add.u64 	%rd191, [%rd78+5120], %rd190;
$L__BB5_120:
	ld.shared.u32 	%r73, [%r69+3584];
	setp.eq.s32 	%p72, %r73, 0;
	@%p72 bra 	$L__BB5_122;
	cvt.u64.u32 	%rd192, %r73;
	atom.global.add.u64 	%rd193, [%rd78+7168], %rd192;
$L__BB5_122:
	ld.shared.u32 	%r74, [%r69+4608];
	setp.eq.s32 	%p73, %r74, 0;
	@%p73 bra 	$L__BB5_124;
	cvt.u64.u32 	%rd194, %r74;
	atom.global.add.u64 	%rd195, [%rd78+9216], %rd194;
$L__BB5_124:
	ld.shared.u32 	%r75, [%r69+5632];
	setp.eq.s32 	%p74, %r75, 0;
	@%p74 bra 	$L__BB5_126;
	cvt.u64.u32 	%rd196, %r75;
	atom.global.add.u64 	%rd197, [%rd78+11264], %rd196;
$L__BB5_126:
	ld.shared.u32 	%r76, [%r69+6656];
	setp.eq.s32 	%p75, %r76, 0;
	@%p75 bra 	$L__BB5_128;
	cvt.u64.u32 	%rd198, %r76;
	atom.global.add.u64 	%rd199, [%rd78+13312], %rd198;
$L__BB5_128:
	ld.shared.u32 	%r77, [%r69+7680];
	setp.eq.s32 	%p76, %r77, 0;
	@%p76 bra 	$L__BB5_130;
	cvt.u64.u32 	%rd200, %r77;
	atom.global.add.u64 	%rd201, [%rd78+15360], %rd200;
$L__BB5_130:
	add.s32 	%r358, %r358, 8;
	setp.ne.s32 	%p77, %r358, %r14;
	mov.u32 	%r360, %r14;
	@%p77 bra 	$L__BB5_114;
$L__BB5_131:
	setp.eq.s32 	%p78, %r3, 0;
	@%p78 bra 	$L__BB5_152;
	setp.lt.u32 	%p79, %r4, 3;
	@%p79 bra 	$L__BB5_142;
	shl.b32 	%r314, %r360, 10;
	add.s32 	%r80, %r6, %r314;
	ld.shared.u32 	%r81, [%r80+512];
	setp.eq.s32 	%p80, %r81, 0;
	@%p80 bra 	$L__BB5_135;
	shl.b32 	%r316, %r360, 8;
	add.s32 	%r317, %r316, %r307;
	mul.wide.u32 	%rd202, %r317, 8;
	add.s64 	%rd203, %rd2, %rd202;
	cvt.u64.u32 	%rd204, %r81;
	atom.global.add.u64 	%rd205, [%rd203+1024], %rd204;
$L__BB5_135:
	ld.shared.u32 	%r82, [%r80+1536];
	setp.eq.s32 	%p81, %r82, 0;
	@%p81 bra 	$L__BB5_137;
	shl.b32 	%r319, %r360, 8;
	add.s32 	%r320, %r319, %r307;
	add.s32 	%r321, %r320, 256;
	mul.wide.u32 	%rd206, %r321, 8;
	add.s64 	%rd207, %rd2, %rd206;
	cvt.u64.u32 	%rd208, %r82;
	atom.global.add.u64 	%rd209, [%rd207+1024], %rd208;
$L__BB5_137:
	ld.shared.u32 	%r83, [%r80+2560];
	setp.eq.s32 	%p82, %r83, 0;
	@%p82 bra 	$L__BB5_139;
	shl.b32 	%r323, %r360, 8;
	add.s32 	%r324, %r323, %r307;
	add.s32 	%r325, %r324, 512;
	mul.wide.u32 	%rd210, %r325, 8;
	add.s64 	%rd211, %rd2, %rd210;
	cvt.u64.u32 	%rd212, %r83;
	atom.global.add.u64 	%rd213, [%rd211+1024], %rd212;
$L__BB5_139:
	ld.shared.u32 	%r84, [%r80+3584];
	setp.eq.s32 	%p83, %r84, 0;
	@%p83 bra 	$L__BB5_141;
	shl.b32 	%r327, %r360, 8;
	add.s32 	%r328, %r327, %r307;
	add.s32 	%r329, %r328, 768;
	mul.wide.u32 	%rd214, %r329, 8;
	add.s64 	%rd215, %rd2, %rd214;
	cvt.u64.u32 	%rd216, %r84;
	atom.global.add.u64 	%rd217, [%rd215+1024], %rd216;
$L__BB5_141:
	add.s32 	%r360, %r360, 4;
$L__BB5_142:
	setp.eq.s32 	%p84, %r5, 0;
	@%p84 bra 	$L__BB5_152;
	setp.eq.s32 	%p85, %r54, 0;
	@%p85 bra 	$L__BB5_149;
	shl.b32 	%r330, %r360, 10;
	add.s32 	%r87, %r6, %r330;
	ld.shared.u32 	%r88, [%r87+512];
	setp.eq.s32 	%p86, %r88, 0;
	@%p86 bra 	$L__BB5_146;
	shl.b32 	%r332, %r360, 8;
	add.s32 	%r333, %r332, %r307;
	mul.wide.u32 	%rd218, %r333, 8;
	add.s64 	%rd219, %rd2, %rd218;
	cvt.u64.u32 	%rd220, %r88;
	atom.global.add.u64 	%rd221, [%rd219+1024], %rd220;
$L__BB5_146:
	ld.shared.u32 	%r89, [%r87+1536];
	setp.eq.s32 	%p87, %r89, 0;
	@%p87 bra 	$L__BB5_148;
	shl.b32 	%r335, %r360, 8;
	add.s32 	%r336, %r335, %r307;
	add.s32 	%r337, %r336, 256;
	mul.wide.u32 	%rd222, %r337, 8;
	add.s64 	%rd223, %rd2, %rd222;
	cvt.u64.u32 	%rd224, %r89;
	atom.global.add.u64 	%rd225, [%rd223+1024], %rd224;
$L__BB5_148:
	add.s32 	%r360, %r360, 2;
$L__BB5_149:
	setp.eq.s32 	%p88, %r15, 0;
	@%p88 bra 	$L__BB5_152;
	shl.b32 	%r338, %r360, 10;
	add.s32 	%r339, %r6, %r338;
	ld.shared.u32 	%r92, [%r339+512];
	setp.eq.s32 	%p89, %r92, 0;
	@%p89 bra 	$L__BB5_152;
	shl.b32 	%r341, %r360, 8;
	add.s32 	%r342, %r341, %r307;
	mul.wide.u32 	%rd226, %r342, 8;
	add.s64 	%rd227, %rd2, %rd226;
	cvt.u64.u32 	%rd228, %r92;
	atom.global.add.u64 	%rd229, [%rd227+1024], %rd228;
$L__BB5_152:
	bar.sync 	0;
	add.s64 	%rd230, %rd230, 1;
	setp.ne.s64 	%p90, %rd230, %rd6;
	@%p90 bra 	$L__BB5_2;
$L__BB5_153:
	ret;

}
	// .globl	_ZN3cub18CUB_300001_SM_10006detail10radix_sort33DeviceRadixSortExclusiveSumKernelINS1_5radix10policy_hubImjyE10Policy1000EyEEvPT0_
.visible .entry _ZN3cub18CUB_300001_SM_10006detail10radix_sort33DeviceRadixSortExclusiveSumKernelINS1_5radix10policy_hubImjyE10Policy1000EyEEvPT0_(
	.param .u64 .ptr .align 1 _ZN3cub18CUB_300001_SM_10006detail10radix_sort33DeviceRadixSortExclusiveSumKernelINS1_5radix10policy_hubImjyE10Policy1000EyEEvPT0__param_0
)
{
	.reg .pred 	%p<4>;
	.reg .b32 	%r<28>;
	.reg .b64 	%rd<54>;
	// demoted variable
	.shared .align 16 .b8 _ZZN3cub18CUB_300001_SM_10006detail10radix_sort33DeviceRadixSortExclusiveSumKernelINS1_5radix10policy_hubImjyE10Policy1000EyEEvPT0_E12temp_storage[2336];
	ld.param.u64 	%rd5, [_ZN3cub18CUB_300001_SM_10006detail10radix_sort33DeviceRadixSortExclusiveSumKernelINS1_5radix10policy_hubImjyE10Policy1000EyEEvPT0__param_0];
	cvta.to.global.u64 	%rd6, %rd5;
	mov.u32 	%r3, %ctaid.x;
	shl.b32 	%r4, %r3, 8;
	mov.u32 	%r1, %tid.x;
	setp.gt.u32 	%p1, %r1, 255;
	add.s32 	%r5, %r4, %r1;
	mul.wide.s32 	%rd7, %r5, 8;
	add.s64 	%rd1, %rd6, %rd7;
	@%p1 bra 	$L__BB6_2;
	ld.global.u64 	%rd53, [%rd1];
$L__BB6_2:
	shr.u32 	%r6, %r1, 3;
	add.s32 	%r7, %r6, %r1;
	shl.b32 	%r8, %r7, 3;
	mov.u32 	%r9, _ZZN3cub18CUB_300001_SM_10006detail10radix_sort33DeviceRadixSortExclusiveSumKernelINS1_5radix10policy_hubImjyE10Policy1000EyEEvPT0_E12temp_storage;
	add.s32 	%r10, %r9, %r8;
	add.s32 	%r2, %r10, 16;
	st.shared.u64 	[%r10+16], %rd53;
	bar.sync 	0;
	setp.gt.u32 	%p2, %r1, 31;
	@%p2 bra 	$L__BB6_4;
	mad.lo.s32 	%r27, %r1, 72, %r9;
	ld.shared.u64 	%rd23, [%r27+16];
	ld.shared.u64 	%rd24, [%r27+24];
	ld.shared.u64 	%rd25, [%r27+32];
	ld.shared.u64 	%rd26, [%r27+40];
	ld.shared.u64 	%rd27, [%r27+48];
	ld.shared.u64 	%rd28, [%r27+56];
	ld.shared.u64 	%rd29, [%r27+64];
	ld.shared.u64 	%rd30, [%r27+72];
	add.s64 	%rd31, %rd24, %rd23;
	add.s64 	%rd32, %rd31, %rd25;
	add.s64 	%rd33, %rd32, %rd26;
	add.s64 	%rd34, %rd33, %rd27;
	add.s64 	%rd35, %rd34, %rd28;
	add.s64 	%rd36, %rd35, %rd29;
	add.s64 	%rd10, %rd36, %rd30;
	mov.b32 	%r11, 1;
	mov.b32 	%r24, 0;
	mov.b32 	%r25, -1;
	// begin inline asm
	{  .reg .u64 r0;  .reg .u32 lo;  .reg .u32 hi;  .reg .pred p;  mov.b64 {lo, hi}, %rd10;  shfl.sync.up.b32 lo|p, lo, %r11, %r24, %r25;  shfl.sync.up.b32 hi|p, hi, %r11, %r24, %r25;  mov.b64 r0, {lo, hi};  @p add.u64 r0, r0, %rd10;  mov.u64 %rd8, r0;}
	// end inline asm
	mov.b32 	%r14, 2;
	// begin inline asm
	{  .reg .u64 r0;  .reg .u32 lo;  .reg .u32 hi;  .reg .pred p;  mov.b64 {lo, hi}, %rd8;  shfl.sync.up.b32 lo|p, lo, %r14, %r24, %r25;  shfl.sync.up.b32 hi|p, hi, %r14, %r24, %r25;  mov.b64 r0, {lo, hi};  @p add.u64 r0, r0, %rd8;  mov.u64 %rd11, r0;}
	// end inline asm
	mov.b32 	%r17, 4;
	// begin inline asm
	{  .reg .u64 r0;  .reg .u32 lo;  .reg .u32 hi;  .reg .pred p;  mov.b64 {lo, hi}, %rd11;  shfl.sync.up.b32 lo|p, lo, %r17, %r24, %r25;  shfl.sync.up.b32 hi|p, hi, %r17, %r24, %r25;  mov.b64 r0, {lo, hi};  @p add.u64 r0, r0, %rd11;  mov.u64 %rd14, r0;}
	// end inline asm
	mov.b32 	%r20, 8;
	// begin inline asm
	{  .reg .u64 r0;  .reg .u32 lo;  .reg .u32 hi;  .reg .pred p;  mov.b64 {lo, hi}, %rd14;  shfl.sync.up.b32 lo|p, lo, %r20, %r24, %r25;  shfl.sync.up.b32 hi|p, hi, %r20, %r24, %r25;  mov.b64 r0, {lo, hi};  @p add.u64 r0, r0, %rd14;  mov.u64 %rd17, r0;}
	// end inline asm
	mov.b32 	%r23, 16;
	// begin inline asm
	{  .reg .u64 r0;  .reg .u32 lo;  .reg .u32 hi;  .reg .pred p;  mov.b64 {lo, hi}, %rd17;  shfl.sync.up.b32 lo|p, lo, %r23, %r24, %r25;  shfl.sync.up.b32 hi|p, hi, %r23, %r24, %r25;  mov.b64 r0, {lo, hi};  @p add.u64 r0, r0, %rd17;  mov.u64 %rd20, r0;}
	// end inline asm
	sub.s64 	%rd37, %rd20, %rd10;
	ld.shared.u64 	%rd38, [%r27+16];
	ld.shared.u64 	%rd39, [%r27+24];
	ld.shared.u64 	%rd40, [%r27+32];
	ld.shared.u64 	%rd41, [%r27+40];
	ld.shared.u64 	%rd42, [%r27+48];
	ld.shared.u64 	%rd43, [%r27+56];
	ld.shared.u64 	%rd44, [%r27+64];
	add.s64 	%rd45, %rd38, %rd37;
	add.s64 	%rd46, %rd39, %rd45;
	add.s64 	%rd47, %rd40, %rd46;
	add.s64 	%rd48, %rd41, %rd47;
	add.s64 	%rd49, %rd42, %rd48;
	add.s64 	%rd50, %rd43, %rd49;
	add.s64 	%rd51, %rd44, %rd50;
	st.shared.u64 	[%r27+16], %rd37;
	st.shared.u64 	[%r27+24], %rd45;
	st.shared.u64 	[%r27+32], %rd46;
	st.shared.u64 	[%r27+40], %rd47;
	st.shared.u64 	[%r27+48], %rd48;
	st.shared.u64 	[%r27+56], %rd49;
	st.shared.u64 	[%r27+64], %rd50;
	st.shared.u64 	[%r27+72], %rd51;
$L__BB6_4:
	setp.gt.u32 	%p3, %r1, 255;
	bar.sync 	0;
	@%p3 bra 	$L__BB6_6;
	ld.shared.u64 	%rd52, [%r2];
	st.global.u64 	[%rd1], %rd52;
$L__BB6_6:
	ret;

}
	// .globl	_ZN3cub18CUB_300001_SM_10006detail10radix_sort29DeviceRadixSortOnesweepKernelINS1_5radix10policy_hubImjyE10Policy1000ELNS0_9SortOrderE0EmjyiiNS1_21identity_decomposer_tEEEvPT5_SB_PT3_PKSC_PT1_PKSG_PT2_PKSK_T4_iiT6_
.visible .entry _ZN3cub18CUB_300001_SM_10006detail10radix_sort29DeviceRadixSortOnesweepKernelINS1_5radix10policy_hubImjyE10Policy1000ELNS0_9SortOrderE0EmjyiiNS1_21identity_decomposer_tEEEvPT5_SB_PT3_PKSC_PT1_PKSG_PT2_PKSK_T4_iiT6_(
	.param .u64 .ptr .align 1 _ZN3cub18CUB_300001_SM_10006detail10radix_sort29DeviceRadixSortOnesweepKernelINS1_5radix10policy_hubImjyE10Policy1000ELNS0_9SortOrderE0EmjyiiNS1_21identity_decomposer_tEEEvPT5_SB_PT3_PKSC_PT1_PKSG_PT2_PKSK_T4_iiT6__param_0,
	.param .u64 .ptr .align 1 _ZN3cub18CUB_300001_SM_10006detail10radix_sort29DeviceRadixSortOnesweepKernelINS1_5radix10policy_hubImjyE10Policy1000ELNS0_9SortOrderE0EmjyiiNS1_21identity_decomposer_tEEEvPT5_SB_PT3_PKSC_PT1_PKSG_PT2_PKSK_T4_iiT6__param_1,
	.param .u64 .ptr .align 1 _ZN3cub18CUB_300001_SM_10006detail10radix_sort29DeviceRadixSortOnesweepKernelINS1_5radix10policy_hubImjyE10Policy1000ELNS0_9SortOrderE0EmjyiiNS1_21identity_decomposer_tEEEvPT5_SB_PT3_PKSC_PT1_PKSG_PT2_PKSK_T4_iiT6__param_2,
	.param .u64 .ptr .align 1 _ZN3cub18CUB_300001_SM_10006detail10radix_sort29DeviceRadixSortOnesweepKernelINS1_5radix10policy_hubImjyE10Policy1000ELNS0_9SortOrderE0EmjyiiNS1_21identity_decomposer_tEEEvPT5_SB_PT3_PKSC_PT1_PKSG_PT2_PKSK_T4_iiT6__param_3,
	.param .u64 .ptr .align 1 _ZN3cub18CUB_300001_SM_10006detail10radix_sort29DeviceRadixSortOnesweepKernelINS1_5radix10policy_hubImjyE10Policy1000ELNS0_9SortOrderE0EmjyiiNS1_21identity_decomposer_tEEEvPT5_SB_PT3_PKSC_PT1_PKSG_PT2_PKSK_T4_iiT6__param_4,
	.param .u64 .ptr .align 1 _ZN3cub18CUB_300001_SM_10006detail10radix_sort29DeviceRadixSortOnesweepKernelINS1_5radix10policy_hubImjyE10Policy1000ELNS0_9SortOrderE0EmjyiiNS1_21identity_decomposer_tEEEvPT5_SB_PT3_PKSC_PT1_PKSG_PT2_PKSK_T4_iiT6__param_5,
	.param .u64 .ptr .align 1 _ZN3cub18CUB_300001_SM_10006detail10radix_sort29DeviceRadixSortOnesweepKernelINS1_5radix10policy_hubImjyE10Policy1000ELNS0_9SortOrderE0EmjyiiNS1_21identity_decomposer_tEEEvPT5_SB_PT3_PKSC_PT1_PKSG_PT2_PKSK_T4_iiT6__param_6,
	.param .u64 .ptr .align 1 _ZN3cub18CUB_300001_SM_10006detail10radix_sort29DeviceRadixSortOnesweepKernelINS1_5radix10policy_hubImjyE10Policy1000ELNS0_9SortOrderE0EmjyiiNS1_21identity_decomposer_tEEEvPT5_SB_PT3_PKSC_PT1_PKSG_PT2_PKSK_T4_iiT6__param_7,
	.param .u32 _ZN3cub18CUB_300001_SM_10006detail10radix_sort29DeviceRadixSortOnesweepKernelINS1_5radix10policy_hubImjyE10Policy1000ELNS0_9SortOrderE0EmjyiiNS1_21identity_decomposer_tEEEvPT5_SB_PT3_PKSC_PT1_PKSG_PT2_PKSK_T4_iiT6__param_8,
	.param .u32 _ZN3cub18CUB_300001_SM_10006detail10radix_sort29DeviceRadixSortOnesweepKernelINS1_5radix10policy_hubImjyE10Policy1000ELNS0_9SortOrderE0EmjyiiNS1_21identity_decomposer_tEEEvPT5_SB_PT3_PKSC_PT1_PKSG_PT2_PKSK_T4_iiT6__param_9,
	.param .u32 _ZN3cub18CUB_300001_SM_10006detail10radix_sort29DeviceRadixSortOnesweepKernelINS1_5radix10policy_hubImjyE10Policy1000ELNS0_9SortOrderE0EmjyiiNS1_21identity_decomposer_tEEEvPT5_SB_PT3_PKSC_PT1_PKSG_PT2_PKSK_T4_iiT6__param_10,
	.param .align 1 .b8 _ZN3cub18CUB_300001_SM_10006detail10radix_sort29DeviceRadixSortOnesweepKernelINS1_5radix10policy_hubImjyE10Policy1000ELNS0_9SortOrderE0EmjyiiNS1_21identity_decomposer_tEEEvPT5_SB_PT3_PKSC_PT1_PKSG_PT2_PKSK_T4_iiT6__param_11[1]
)
.maxntid 384
{
	.reg .pred 	%p<187>;
	.reg .b32 	%r<1908>;
	.reg .b64 	%rd<584>;
	// demoted variable
	.shared .align 16 .b8 _ZZN3cub18CUB_300001_SM_10006detail10radix_sort29DeviceRadixSortOnesweepKernelINS1_5radix10policy_hubImjyE10Policy1000ELNS0_9SortOrderE0EmjyiiNS1_21identity_decomposer_tEEEvPT5_SB_PT3_PKSC_PT1_PKSG_PT2_PKSK_T4_iiT6_E1s[48128];
	ld.param.u64 	%rd101, [_ZN3cub18CUB_300001_SM_10006detail10radix_sort29DeviceRadixSortOnesweepKernelINS1_5radix10policy_hubImjyE10Policy1000ELNS0_9SortOrderE0EmjyiiNS1_21identity_decomposer_tEEEvPT5_SB_PT3_PKSC_PT1_PKSG_PT2_PKSK_T4_iiT6__param_1];
	ld.param.u64 	%rd107, [_ZN3cub18CUB_300001_SM_10006detail10radix_sort29DeviceRadixSortOnesweepKernelINS1_5radix10policy_hubImjyE10Policy1000ELNS0_9SortOrderE0EmjyiiNS1_21identity_decomposer_tEEEvPT5_SB_PT3_PKSC_PT1_PKSG_PT2_PKSK_T4_iiT6__param_5];
	cvta.to.global.u64 	%rd1, %rd107;
	mov.u32 	%r1, %tid.x;
	shr.u32 	%r2, %r1, 5;
	// begin inline asm
	mov.u32 %r291, %laneid;
	// end inline asm
	setp.ne.s32 	%p1, %r1, 0;
	@%p1 bra 	$L__BB7_2;
	cvta.to.global.u64 	%rd108, %rd101;
	atom.global.add.u32 	%r292, [%rd108], 1;
	st.shared.u32 	[_ZZN3cub18CUB_300001_SM_10006detail10radix_sort29DeviceRadixSortOnesweepKernelINS1_5radix10policy_hubImjyE10Policy1000ELNS0_9SortOrderE0EmjyiiNS1_21identity_decomposer_tEEEvPT5_SB_PT3_PKSC_PT1_PKSG_PT2_PKSK_T4_iiT6_E1s+46080], %r292;
$L__BB7_2:
	ld.param.u32 	%r1800, [_ZN3cub18CUB_300001_SM_10006detail10radix_sort29DeviceRadixSortOnesweepKernelINS1_5radix10policy_hubImjyE10Policy1000ELNS0_9SortOrderE0EmjyiiNS1_21identity_decomposer_tEEEvPT5_SB_PT3_PKSC_PT1_PKSG_PT2_PKSK_T4_iiT6__param_8];
	bar.sync 	0;
	ld.shared.u32 	%r4, [_ZZN3cub18CUB_300001_SM_10006detail10radix_sort29DeviceRadixSortOnesweepKernelINS1_5radix10policy_hubImjyE10Policy1000ELNS0_9SortOrderE0EmjyiiNS1_21identity_decomposer_tEEEvPT5_SB_PT3_PKSC_PT1_PKSG_PT2_PKSK_T4_iiT6_E1s+46080];
	mul.lo.s32 	%r293, %r4, 5760;
	add.s32 	%r294, %r293, 5760;
	setp.gt.s32 	%p2, %r294, %r1800;
	cvt.s64.s32 	%rd2, %r293;
	@%p2 bra 	$L__BB7_4;
	and.b32  	%r295, %r1, 31;
	and.b32  	%r296, %r1, 992;
	mul.lo.s32 	%r297, %r296, 15;
	or.b32  	%r298, %r297, %r295;
	cvt.u64.u32 	%rd109, %r298;
	add.s64 	%rd110, %rd109, %rd2;
	shl.b64 	%rd111, %rd110, 3;
	add.s64 	%rd112, %rd1, %rd111;
	ld.global.u64 	%rd581, [%rd112];
	ld.global.u64 	%rd580, [%rd112+256];
	ld.global.u64 	%rd579, [%rd112+512];
	ld.global.u64 	%rd578, [%rd112+768];
	ld.global.u64 	%rd577, [%rd112+1024];
	ld.global.u64 	%rd576, [%rd112+1280];
	ld.global.u64 	%rd575, [%rd112+1536];
	ld.global.u64 	%rd574, [%rd112+1792];
	ld.global.u64 	%rd573, [%rd112+2048];
	ld.global.u64 	%rd572, [%rd112+2304];
	ld.global.u64 	%rd571, [%rd112+2560];
	ld.global.u64 	%rd570, [%rd112+2816];
	ld.global.u64 	%rd569, [%rd112+3072];
	ld.global.u64 	%rd568, [%rd112+3328];
	ld.global.u64 	%rd567, [%rd112+3584];
	bra.uni 	$L__BB7_34;
$L__BB7_4:
	ld.param.u32 	%r1801, [_ZN3cub18CUB_300001_SM_10006detail10radix_sort29DeviceRadixSortOnesweepKernelINS1_5radix10policy_hubImjyE10Policy1000ELNS0_9SortOrderE0EmjyiiNS1_21identity_decomposer_tEEEvPT5_SB_PT3_PKSC_PT1_PKSG_PT2_PKSK_T4_iiT6__param_8];
	cvt.u32.u64 	%r299, %rd2;
	sub.s32 	%r5, %r1801, %r299;
	and.b32  	%r300, %r1, 31;
	and.b32  	%r301, %r1, 992;
	mul.lo.s32 	%r302, %r301, 15;
	or.b32  	%r6, %r302, %r300;
	setp.ge.s32 	%p3, %r6, %r5;
	cvt.u64.u32 	%rd114, %r6;
	add.s64 	%rd115, %rd114, %rd2;
	shl.b64 	%rd116, %rd115, 3;
	add.s64 	%rd18, %rd1, %rd116;
	mov.b64 	%rd581, -1;
	@%p3 bra 	$L__BB7_6;
	ld.global.u64 	%rd581, [%rd18];
$L__BB7_6:
	add.s32 	%r303, %r6, 32;
	setp.ge.s32 	%p4, %r303, %r5;
	mov.b64 	%rd580, -1;
	@%p4 bra 	$L__BB7_8;
	ld.global.u64 	%rd580, [%rd18+256];
$L__BB7_8:
	add.s32 	%r304, %r6, 64;
	setp.ge.s32 	%p5, %r304, %r5;
	mov.b64 	%rd579, -1;
	@%p5 bra 	$L__BB7_10;
	ld.global.u64 	%rd579, [%rd18+512];
$L__BB7_10:
	add.s32 	%r305, %r6, 96;
	setp.ge.s32 	%p6, %r305, %r5;
	mov.b64 	%rd578, -1;
	@%p6 bra 	$L__BB7_12;
	ld.global.u64 	%rd578, [%rd18+768];
$L__BB7_12:
	add.s32 	%r306, %r6, 128;
	setp.ge.s32 	%p7, %r306, %r5;
	mov.b64 	%rd577, -1;
	@%p7 bra 	$L__BB7_14;
	ld.global.u64 	%rd577, [%rd18+1024];
$L__BB7_14:
	add.s32 	%r307, %r6, 160;
	setp.ge.s32 	%p8, %r307, %r5;
	mov.b64 	%rd576, -1;
	@%p8 bra 	$L__BB7_16;
	ld.global.u64 	%rd576, [%rd18+1280];
$L__BB7_16:
	add.s32 	%r308, %r6, 192;
	setp.ge.s32 	%p9, %r308, %r5;
	mov.b64 	%rd575, -1;
	@%p9 bra 	$L__BB7_18;
	ld.global.u64 	%rd575, [%rd18+1536];
$L__BB7_18:
	add.s32 	%r309, %r6, 224;
	setp.ge.s32 	%p10, %r309, %r5;
	mov.b64 	%rd574, -1;
	@%p10 bra 	$L__BB7_20;
	ld.global.u64 	%rd574, [%rd18+1792];
$L__BB7_20:
	add.s32 	%r310, %r6, 256;
	setp.ge.s32 	%p11, %r310, %r5;
	mov.b64 	%rd573, -1;
	@%p11 bra 	$L__BB7_22;
	ld.global.u64 	%rd573, [%rd18+2048];
$L__BB7_22:
	add.s32 	%r311, %r6, 288;
	setp.ge.s32 	%p12, %r311, %r5;
	mov.b64 	%rd572, -1;
	@%p12 bra 	$L__BB7_24;
	ld.global.u64 	%rd572, [%rd18+2304];
$L__BB7_24:
	add.s32 	%r312, %r6, 320;
	setp.ge.s32 	%p13, %r312, %r5;
	mov.b64 	%rd571, -1;
	@%p13 bra 	$L__BB7_26;
	ld.global.u64 	%rd571, [%rd18+2560];
$L__BB7_26:
	add.s32 	%r313, %r6, 352;
	setp.ge.s32 	%p14, %r313, %r5;
	mov.b64 	%rd570, -1;
	@%p14 bra 	$L__BB7_28;
	ld.global.u64 	%rd570, [%rd18+2816];
$L__BB7_28:
	add.s32 	%r314, %r6, 384;
	setp.ge.s32 	%p15, %r314, %r5;
	mov.b64 	%rd569, -1;
	@%p15 bra 	$L__BB7_30;
	ld.global.u64 	%rd569, [%rd18+3072];
$L__BB7_30:
	add.s32 	%r315, %r6, 416;
	setp.ge.s32 	%p16, %r315, %r5;
	mov.b64 	%rd568, -1;
	@%p16 bra 	$L__BB7_32;
	ld.global.u64 	%rd568, [%rd18+3328];
$L__BB7_32:
	add.s32 	%r316, %r6, 448;
	setp.ge.s32 	%p17, %r316, %r5;
	mov.b64 	%rd567, -1;
	@%p17 bra 	$L__BB7_34;
	ld.global.u64 	%rd567, [%rd18+3584];
$L__BB7_34:
	shl.b32 	%r317, %r2, 10;
	mov.u32 	%r318, _ZZN3cub18CUB_300001_SM_10006detail10radix_sort29DeviceRadixSortOnesweepKernelINS1_5radix10policy_hubImjyE10Policy1000ELNS0_9SortOrderE0EmjyiiNS1_21identity_decomposer_tEEEvPT5_SB_PT3_PKSC_PT1_PKSG_PT2_PKSK_T4_iiT6_E1s;
	add.s32 	%r7, %r318, %r317;
	setp.gt.s32 	%p18, %r291, 255;
	@%p18 bra 	$L__BB7_47;
	max.s32 	%r319, %r291, 224;
	sub.s32 	%r320, %r319, %r291;
	add.s32 	%r321, %r320, 31;
	shr.u32 	%r322, %r321, 5;
	add.s32 	%r8, %r322, 1;
	and.b32  	%r9, %r8, 15;
	setp.lt.u32 	%p19, %r321, 480;
	mov.u32 	%r1821, %r291;
	@%p19 bra 	$L__BB7_38;
	and.b32  	%r323, %r8, 268435440;
	neg.s32 	%r1819, %r323;
	shl.b32 	%r325, %r291, 2;
	add.s32 	%r326, %r317, %r325;
	add.s32 	%r328, %r326, %r318;
	add.s32 	%r1818, %r328, 1024;
	mov.u32 	%r1821, %r291;
$L__BB7_37:
	.pragma "nounroll";
	mov.b32 	%r329, 0;
	st.shared.u32 	[%r1818+-1024], %r329;
	st.shared.u32 	[%r1818+-896], %r329;
	st.shared.u32 	[%r1818+-768], %r329;
	st.shared.u32 	[%r1818+-640], %r329;
	st.shared.u32 	[%r1818+-512], %r329;
	st.shared.u32 	[%r1818+-384], %r329;
	st.shared.u32 	[%r1818+-256], %r329;
	st.shared.u32 	[%r1818+-128], %r329;
	st.shared.u32 	[%r1818], %r329;
	st.shared.u32 	[%r1818+128], %r329;
	st.shared.u32 	[%r1818+256], %r329;
	st.shared.u32 	[%r1818+384], %r329;
	st.shared.u32 	[%r1818+512], %r329;
	st.shared.u32 	[%r1818+640], %r329;
	st.shared.u32 	[%r1818+768], %r329;
	st.shared.u32 	[%r1818+896], %r329;
	add.s32 	%r1821, %r1821, 512;
	add.s32 	%r1819, %r1819, 16;
	add.s32 	%r1818, %r1818, 2048;
	setp.ne.s32 	%p20, %r1819, 0;
	@%p20 bra 	$L__BB7_37;
$L__BB7_38:
	setp.eq.s32 	%p21, %r9, 0;
	@%p21 bra 	$L__BB7_47;
	and.b32  	%r19, %r8, 7;
	setp.lt.u32 	%p22, %r9, 8;
	@%p22 bra 	$L__BB7_41;
	shl.b32 	%r330, %r1821, 2;
	add.s32 	%r331, %r7, %r330;
	mov.b32 	%r332, 0;
	st.shared.u32 	[%r331], %r332;
	st.shared.u32 	[%r331+128], %r332;
	st.shared.u32 	[%r331+256], %r332;
	st.shared.u32 	[%r331+384], %r332;
	st.shared.u32 	[%r331+512], %r332;
	st.shared.u32 	[%r331+640], %r332;
	st.shared.u32 	[%r331+768], %r332;
	st.shared.u32 	[%r331+896], %r332;
	add.s32 	%r1821, %r1821, 256;
$L__BB7_41:
	setp.eq.s32 	%p23, %r19, 0;
	@%p23 bra 	$L__BB7_47;
	and.b32  	%r22, %r8, 3;
	setp.lt.u32 	%p24, %r19, 4;
	@%p24 bra 	$L__BB7_44;
	shl.b32 	%r333, %r1821, 2;
	add.s32 	%r334, %r7, %r333;
	mov.b32 	%r335, 0;
	st.shared.u32 	[%r334], %r335;
	st.shared.u32 	[%r334+128], %r335;
	st.shared.u32 	[%r334+256], %r335;
	st.shared.u32 	[%r334+384], %r335;
	add.s32 	%r1821, %r1821, 128;
$L__BB7_44:
	setp.eq.s32 	%p25, %r22, 0;
	@%p25 bra 	$L__BB7_47;
	shl.b32 	%r337, %r1821, 2;
	add.s32 	%r338, %r317, %r337;
	add.s32 	%r1825, %r318, %r338;
	neg.s32 	%r1824, %r22;
$L__BB7_46:
	.pragma "nounroll";
	mov.b32 	%r340, 0;
	st.shared.u32 	[%r1825], %r340;
	add.s32 	%r1825, %r1825, 128;
	add.s32 	%r1824, %r1824, 1;
	setp.ne.s32 	%p26, %r1824, 0;
	@%p26 bra 	$L__BB7_46;
$L__BB7_47:
	ld.param.u32 	%r1817, [_ZN3cub18CUB_300001_SM_10006detail10radix_sort29DeviceRadixSortOnesweepKernelINS1_5radix10policy_hubImjyE10Policy1000ELNS0_9SortOrderE0EmjyiiNS1_21identity_decomposer_tEEEvPT5_SB_PT3_PKSC_PT1_PKSG_PT2_PKSK_T4_iiT6__param_10];
	ld.param.u32 	%r1816, [_ZN3cub18CUB_300001_SM_10006detail10radix_sort29DeviceRadixSortOnesweepKernelINS1_5radix10policy_hubImjyE10Policy1000ELNS0_9SortOrderE0EmjyiiNS1_21identity_decomposer_tEEEvPT5_SB_PT3_PKSC_PT1_PKSG_PT2_PKSK_T4_iiT6__param_9];
	bar.warp.sync 	-1;
	cvt.u64.u32 	%rd63, %r1816;
	shr.u64 	%rd131, %rd581, %r1816;
	cvt.u32.u64 	%r342, %rd131;
	mov.b32 	%r343, -1;
	shl.b32 	%r344, %r343, %r1817;
	not.b32 	%r31, %r344;
	and.b32  	%r32, %r342, %r31;
	shl.b32 	%r345, %r1, 5;
	and.b32  	%r346, %r345, 31744;
	add.s32 	%r348, %r318, %r346;
	shl.b32 	%r349, %r32, 2;
	add.s32 	%r350, %r348, %r349;
	atom.shared.add.u32 	%r351, [%r350], 1;
	shr.u64 	%rd132, %rd580, %r1816;
	cvt.u32.u64 	%r352, %rd132;
	and.b32  	%r353, %r352, %r31;
	shl.b32 	%r354, %r353, 2;
	add.s32 	%r355, %r348, %r354;
	atom.shared.add.u32 	%r356, [%r355], 1;
	shr.u64 	%rd133, %rd579, %r1816;
	cvt.u32.u64 	%r357, %rd133;
	and.b32  	%r358, %r357, %r31;
	shl.b32 	%r359, %r358, 2;
	add.s32 	%r360, %r348, %r359;
	atom.shared.add.u32 	%r361, [%r360], 1;
	shr.u64 	%rd134, %rd578, %r1816;
	cvt.u32.u64 	%r362, %rd134;
	and.b32  	%r363, %r362, %r31;
	shl.b32 	%r364, %r363, 2;
	add.s32 	%r365, %r348, %r364;
	atom.shared.add.u32 	%r366, [%r365], 1;
	shr.u64 	%rd135, %rd577, %r1816;
	cvt.u32.u64 	%r367, %rd135;
	and.b32  	%r368, %r367, %r31;
	shl.b32 	%r369, %r368, 2;
	add.s32 	%r370, %r348, %r369;
	atom.shared.add.u32 	%r371, [%r370], 1;
	shr.u64 	%rd136, %rd576, %r1816;
	cvt.u32.u64 	%r372, %rd136;
	and.b32  	%r373, %r372, %r31;
	shl.b32 	%r374, %r373, 2;
	add.s32 	%r375, %r348, %r374;
	atom.shared.add.u32 	%r376, [%r375], 1;
	shr.u64 	%rd137, %rd575, %r1816;
	cvt.u32.u64 	%r377, %rd137;
	and.b32  	%r378, %r377, %r31;
	shl.b32 	%r379, %r378, 2;
	add.s32 	%r380, %r348, %r379;
	atom.shared.add.u32 	%r381, [%r380], 1;
	shr.u64 	%rd138, %rd574, %r1816;
	cvt.u32.u64 	%r382, %rd138;
	and.b32  	%r383, %r382, %r31;
	shl.b32 	%r384, %r383, 2;
	add.s32 	%r385, %r348, %r384;
	atom.shared.add.u32 	%r386, [%r385], 1;
	shr.u64 	%rd139, %rd573, %r1816;
	cvt.u32.u64 	%r387, %rd139;
	and.b32  	%r388, %r387, %r31;
	shl.b32 	%r389, %r388, 2;
	add.s32 	%r390, %r348, %r389;
	atom.shared.add.u32 	%r391, [%r390], 1;
	shr.u64 	%rd140, %rd572, %r1816;
	cvt.u32.u64 	%r392, %rd140;
	and.b32  	%r393, %r392, %r31;
	shl.b32 	%r394, %r393, 2;
	add.s32 	%r395, %r348, %r394;
	atom.shared.add.u32 	%r396, [%r395], 1;
	shr.u64 	%rd141, %rd571, %r1816;
	cvt.u32.u64 	%r397, %rd141;
	and.b32  	%r398, %r397, %r31;
	shl.b32 	%r399, %r398, 2;
	add.s32 	%r400, %r348, %r399;
	atom.shared.add.u32 	%r401, [%r400], 1;
	shr.u64 	%rd142, %rd570, %r1816;
	cvt.u32.u64 	%r402, %rd142;
	and.b32  	%r403, %r402, %r31;
	shl.b32 	%r404, %r403, 2;
	add.s32 	%r405, %r348, %r404;
	atom.shared.add.u32 	%r406, [%r405], 1;
	shr.u64 	%rd143, %rd569, %r1816;
	cvt.u32.u64 	%r407, %rd143;
	and.b32  	%r408, %r407, %r31;
	shl.b32 	%r409, %r408, 2;
	add.s32 	%r410, %r348, %r409;
	atom.shared.add.u32 	%r411, [%r410], 1;
	shr.u64 	%rd144, %rd568, %r1816;
	cvt.u32.u64 	%r412, %rd144;
	and.b32  	%r413, %r412, %r31;
	shl.b32 	%r414, %r413, 2;
	add.s32 	%r415, %r348, %r414;
	atom.shared.add.u32 	%r416, [%r415], 1;
	shr.u64 	%rd145, %rd567, %r1816;
	cvt.u32.u64 	%r417, %rd145;
	and.b32  	%r418, %r417, %r31;
	shl.b32 	%r419, %r418, 2;
	add.s32 	%r420, %r348, %r419;
	atom.shared.add.u32 	%r421, [%r420], 1;
	bar.sync 	0;
	setp.gt.u32 	%p27, %r1, 255;
	mov.b32 	%r1826, 0;
	@%p27 bra 	$L__BB7_49;
	shl.b32 	%r422, %r1, 2;
	add.s32 	%r424, %r318, %r422;
	ld.shared.u32 	%r425, [%r424];
	mov.b32 	%r426, 0;
	st.shared.u32 	[%r424], %r426;
	ld.shared.u32 	%r427, [%r424+1024];
	st.shared.u32 	[%r424+1024], %r425;
	add.s32 	%r428, %r427, %r425;
	ld.shared.u32 	%r429, [%r424+2048];
	st.shared.u32 	[%r424+2048], %r428;
	add.s32 	%r430, %r429, %r428;
	ld.shared.u32 	%r431, [%r424+3072];
	st.shared.u32 	[%r424+3072], %r430;
	add.s32 	%r432, %r431, %r430;
	ld.shared.u32 	%r433, [%r424+4096];
	st.shared.u32 	[%r424+4096], %r432;
	add.s32 	%r434, %r433, %r432;
	ld.shared.u32 	%r435, [%r424+5120];
	st.shared.u32 	[%r424+5120], %r434;
	add.s32 	%r436, %r435, %r434;
	ld.shared.u32 	%r437, [%r424+6144];
	st.shared.u32 	[%r424+6144], %r436;
	add.s32 	%r438, %r437, %r436;
	ld.shared.u32 	%r439, [%r424+7168];
	st.shared.u32 	[%r424+7168], %r438;
	add.s32 	%r440, %r439, %r438;
	ld.shared.u32 	%r441, [%r424+8192];
	st.shared.u32 	[%r424+8192], %r440;
	add.s32 	%r442, %r441, %r440;
	ld.shared.u32 	%r443, [%r424+9216];
	st.shared.u32 	[%r424+9216], %r442;
	add.s32 	%r444, %r443, %r442;
	ld.shared.u32 	%r445, [%r424+10240];
	st.shared.u32 	[%r424+10240], %r444;
	add.s32 	%r446, %r445, %r444;
	ld.shared.u32 	%r447, [%r424+11264];
	st.shared.u32 	[%r424+11264], %r446;
	add.s32 	%r1826, %r447, %r446;
$L__BB7_49:
	ld.param.u64 	%rd541, [_ZN3cub18CUB_300001_SM_10006detail10radix_sort29DeviceRadixSortOnesweepKernelINS1_5radix10policy_hubImjyE10Policy1000ELNS0_9SortOrderE0EmjyiiNS1_21identity_decomposer_tEEEvPT5_SB_PT3_PKSC_PT1_PKSG_PT2_PKSK_T4_iiT6__param_0];
	setp.gt.u32 	%p28, %r1, 255;
	shl.b32 	%r448, %r4, 8;
	add.s32 	%r449, %r448, %r1;
	cvta.to.global.u64 	%rd64, %rd541;
	mul.wide.s32 	%rd146, %r449, 4;
	add.s64 	%rd65, %rd64, %rd146;
	@%p28 bra 	$L__BB7_51;
	or.b32  	%r450, %r1826, 1073741824;
	st.volatile.global.u32 	[%rd65], %r450;
$L__BB7_51:
	ld.param.u64 	%rd552, [_ZN3cub18CUB_300001_SM_10006detail10radix_sort29DeviceRadixSortOnesweepKernelINS1_5radix10policy_hubImjyE10Policy1000ELNS0_9SortOrderE0EmjyiiNS1_21identity_decomposer_tEEEvPT5_SB_PT3_PKSC_PT1_PKSG_PT2_PKSK_T4_iiT6__param_7];
	ld.param.u64 	%rd551, [_ZN3cub18CUB_300001_SM_10006detail10radix_sort29DeviceRadixSortOnesweepKernelINS1_5radix10policy_hubImjyE10Policy1000ELNS0_9SortOrderE0EmjyiiNS1_21identity_decomposer_tEEEvPT5_SB_PT3_PKSC_PT1_PKSG_PT2_PKSK_T4_iiT6__param_6];
	ld.param.u64 	%rd550, [_ZN3cub18CUB_300001_SM_10006detail10radix_sort29DeviceRadixSortOnesweepKernelINS1_5radix10policy_hubImjyE10Policy1000ELNS0_9SortOrderE0EmjyiiNS1_21identity_decomposer_tEEEvPT5_SB_PT3_PKSC_PT1_PKSG_PT2_PKSK_T4_iiT6__param_4];
	ld.param.u64 	%rd548, [_ZN3cub18CUB_300001_SM_10006detail10radix_sort29DeviceRadixSortOnesweepKernelINS1_5radix10policy_hubImjyE10Policy1000ELNS0_9SortOrderE0EmjyiiNS1_21identity_decomposer_tEEEvPT5_SB_PT3_PKSC_PT1_PKSG_PT2_PKSK_T4_iiT6__param_3];
	cvta.to.global.u64 	%rd66, %rd551;
	cvta.to.global.u64 	%rd67, %rd550;
	setp.lt.u32 	%p29, %r1, 256;
	setp.eq.s32 	%p30, %r1826, 5760;
	and.pred  	%p31, %p29, %p30;
	selp.u32 	%r451, 1, 0, %p31;
	{ 
	.reg .pred 	%p1; 
	.reg .pred 	%p2; 
	setp.ne.u32 	%p1, %r451, 0; 
	bar.red.or.pred 	%p2, 0, %p1; 
	selp.u32 	%r452, 1, 0, %p2; 
	}
	setp.eq.s32 	%p32, %r452, 0;
	and.b32  	%r453, %r1, 992;
	and.b32  	%r454, %r1, 31;
	mul.lo.s32 	%r455, %r453, 15;
	or.b32  	%r456, %r455, %r454;
	cvt.u64.u32 	%rd68, %r456;
	mul.lo.s32 	%r457, %r4, 5760;
	cvt.s64.s32 	%rd147, %r457;
	add.s64 	%rd148, %rd68, %rd147;
	cvta.to.global.u64 	%rd149, %rd552;
	shl.b64 	%rd150, %rd148, 2;
	add.s64 	%rd69, %rd149, %rd150;
	cvt.u64.u32 	%rd70, %r1;
	cvta.to.global.u64 	%rd151, %rd548;
	mul.wide.u32 	%rd152, %r1, 8;
	add.s64 	%rd71, %rd151, %rd152;
	@%p32 bra 	$L__BB7_159;
	setp.gt.u32 	%p33, %r1, 255;
	shl.b32 	%r458, %r1, 3;
	mov.u32 	%r459, _ZZN3cub18CUB_300001_SM_10006detail10radix_sort29DeviceRadixSortOnesweepKernelINS1_5radix10policy_hubImjyE10Policy1000ELNS0_9SortOrderE0EmjyiiNS1_21identity_decomposer_tEEEvPT5_SB_PT3_PKSC_PT1_PKSG_PT2_PKSK_T4_iiT6_E1s;
	add.s32 	%r460, %r459, %r458;
	add.s32 	%r35, %r460, 46080;
	@%p33 bra 	$L__BB7_60;
	ld.global.u64 	%rd153, [%rd71];
	setp.gt.u32 	%p34, %r1, %r32;
	selp.b64 	%rd154, 5760, 0, %p34;
	sub.s64 	%rd582, %rd153, %rd154;
	st.shared.u64 	[%r35], %rd582;
	setp.lt.s32 	%p35, %r4, 1;
	mov.u32 	%r1830, %r1826;
	@%p35 bra 	$L__BB7_59;
	mov.b32 	%r1828, -1;
	mov.u32 	%r1827, %r4;
	mov.u32 	%r1830, %r1826;
$L__BB7_55:
	add.s32 	%r39, %r1827, -1;
	shl.b32 	%r462, %r39, 8;
	add.s32 	%r463, %r462, %r1;
	mul.wide.s32 	%rd155, %r463, 4;
	add.s64 	%rd73, %rd64, %rd155;
$L__BB7_56:
	membar.cta;
	ld.volatile.global.u32 	%r40, [%rd73];
	setp.eq.s32 	%p36, %r40, 0;
	@%p36 bra 	$L__BB7_56;
	and.b32  	%r464, %r40, 1073741823;
	add.s32 	%r1830, %r464, %r1830;
	setp.gt.s32 	%p37, %r40, -1;
	vote.sync.ballot.b32 	%r1828, %p37, %r1828;
	setp.gt.u32 	%p39, %r1827, 1;
	and.pred  	%p40, %p37, %p39;
	mov.u32 	%r1827, %r39;
	@%p40 bra 	$L__BB7_55;
	ld.shared.u64 	%rd582, [%r35];
$L__BB7_59:
	or.b32  	%r465, %r1830, -2147483648;
	st.volatile.global.u32 	[%rd65], %r465;
	sub.s32 	%r466, %r1830, %r1826;
	cvt.s64.s32 	%rd156, %r466;
	add.s64 	%rd157, %rd582, %rd156;
	st.shared.u64 	[%r35], %rd157;
$L__BB7_60:
	ld.param.u32 	%r1802, [_ZN3cub18CUB_300001_SM_10006detail10radix_sort29DeviceRadixSortOnesweepKernelINS1_5radix10policy_hubImjyE10Policy1000ELNS0_9SortOrderE0EmjyiiNS1_21identity_decomposer_tEEEvPT5_SB_PT3_PKSC_PT1_PKSG_PT2_PKSK_T4_iiT6__param_8];
	ld.param.u64 	%rd544, [_ZN3cub18CUB_300001_SM_10006detail10radix_sort29DeviceRadixSortOnesweepKernelINS1_5radix10policy_hubImjyE10Policy1000ELNS0_9SortOrderE0EmjyiiNS1_21identity_decomposer_tEEEvPT5_SB_PT3_PKSC_PT1_PKSG_PT2_PKSK_T4_iiT6__param_2];
	mad.lo.s32 	%r44, %r4, 5760, 5760;
	setp.lt.s32 	%p42, %r44, %r1802;
	setp.eq.s64 	%p43, %rd544, 0;
	or.pred  	%p44, %p43, %p42;
	or.pred  	%p45, %p33, %p44;
	@%p45 bra 	$L__BB7_62;
	ld.param.u64 	%rd545, [_ZN3cub18CUB_300001_SM_10006detail10radix_sort29DeviceRadixSortOnesweepKernelINS1_5radix10policy_hubImjyE10Policy1000ELNS0_9SortOrderE0EmjyiiNS1_21identity_decomposer_tEEEvPT5_SB_PT3_PKSC_PT1_PKSG_PT2_PKSK_T4_iiT6__param_2];
	ld.shared.u64 	%rd158, [%r35];
	setp.gt.u32 	%p46, %r1, %r32;
	selp.b64 	%rd159, 5760, 0, %p46;
	cvt.s64.s32 	%rd160, %r1826;
	add.s64 	%rd161, %rd159, %rd160;
	add.s64 	%rd162, %rd161, %rd158;
	cvta.to.global.u64 	%rd163, %rd545;
	shl.b64 	%rd164, %rd70, 3;
	add.s64 	%rd165, %rd163, %rd164;
	st.global.u64 	[%rd165], %rd162;
$L__BB7_62:
	ld.param.u32 	%r1803, [_ZN3cub18CUB_300001_SM_10006detail10radix_sort29DeviceRadixSortOnesweepKernelINS1_5radix10policy_hubImjyE10Policy1000ELNS0_9SortOrderE0EmjyiiNS1_21identity_decomposer_tEEEvPT5_SB_PT3_PKSC_PT1_PKSG_PT2_PKSK_T4_iiT6__param_8];
	setp.gt.s32 	%p47, %r44, %r1803;
	bar.sync 	0;
	shl.b32 	%r467, %r32, 3;
	mov.u32 	%r468, _ZZN3cub18CUB_300001_SM_10006detail10radix_sort29DeviceRadixSortOnesweepKernelINS1_5radix10policy_hubImjyE10Policy1000ELNS0_9SortOrderE0EmjyiiNS1_21identity_decomposer_tEEEvPT5_SB_PT3_PKSC_PT1_PKSG_PT2_PKSK_T4_iiT6_E1s;
	add.s32 	%r469, %r468, %r467;
	ld.shared.u64 	%rd76, [%r469+46080];
	@%p47 bra 	$L__BB7_64;
	add.s64 	%rd166, %rd76, %rd68;
	shl.b64 	%rd167, %rd166, 3;
	add.s64 	%rd168, %rd67, %rd167;
	st.global.u64 	[%rd168], %rd581;
	st.global.u64 	[%rd168+256], %rd580;
	st.global.u64 	[%rd168+512], %rd579;
	st.global.u64 	[%rd168+768], %rd578;
	st.global.u64 	[%rd168+1024], %rd577;
	st.global.u64 	[%rd168+1280], %rd576;
	st.global.u64 	[%rd168+1536], %rd575;
	st.global.u64 	[%rd168+1792], %rd574;
	st.global.u64 	[%rd168+2048], %rd573;
	st.global.u64 	[%rd168+2304], %rd572;
	st.global.u64 	[%rd168+2560], %rd571;
	st.global.u64 	[%rd168+2816], %rd570;
	st.global.u64 	[%rd168+3072], %rd569;
	st.global.u64 	[%rd168+3328], %rd568;
	st.global.u64 	[%rd168+3584], %rd567;
	bra.uni 	$L__BB7_94;
$L__BB7_64:
	ld.param.u32 	%r1804, [_ZN3cub18CUB_300001_SM_10006detail10radix_sort29DeviceRadixSortOnesweepKernelINS1_5radix10policy_hubImjyE10Policy1000ELNS0_9SortOrderE0EmjyiiNS1_21identity_decomposer_tEEEvPT5_SB_PT3_PKSC_PT1_PKSG_PT2_PKSK_T4_iiT6__param_8];
	cvt.u32.u64 	%r470, %rd68;
	mad.lo.s32 	%r45, %r4, -5760, %r1804;
	setp.ge.s32 	%p48, %r470, %r45;
	add.s64 	%rd169, %rd76, %rd68;
	shl.b64 	%rd170, %rd169, 3;
	add.s64 	%rd77, %rd67, %rd170;
	@%p48 bra 	$L__BB7_66;
	st.global.u64 	[%rd77], %rd581;
$L__BB7_66:
	add.s32 	%r472, %r470, 32;
	setp.ge.s32 	%p49, %r472, %r45;
	@%p49 bra 	$L__BB7_68;
	st.global.u64 	[%rd77+256], %rd580;
$L__BB7_68:
	add.s32 	%r474, %r470, 64;
	setp.ge.s32 	%p50, %r474, %r45;
	@%p50 bra 	$L__BB7_70;
	st.global.u64 	[%rd77+512], %rd579;
$L__BB7_70:
	add.s32 	%r476, %r470, 96;
	setp.ge.s32 	%p51, %r476, %r45;
	@%p51 bra 	$L__BB7_72;
	st.global.u64 	[%rd77+768], %rd578;
$L__BB7_72:
	add.s32 	%r478, %r470, 128;
	setp.ge.s32 	%p52, %r478, %r45;
	@%p52 bra 	$L__BB7_74;
	st.global.u64 	[%rd77+1024], %rd577;
$L__BB7_74:
	add.s32 	%r480, %r470, 160;
	setp.ge.s32 	%p53, %r480, %r45;
	@%p53 bra 	$L__BB7_76;
	st.global.u64 	[%rd77+1280], %rd576;
$L__BB7_76:
	add.s32 	%r482, %r470, 192;
	setp.ge.s32 	%p54, %r482, %r45;
	@%p54 bra 	$L__BB7_78;
	st.global.u64 	[%rd77+1536], %rd575;
$L__BB7_78:
	add.s32 	%r484, %r470, 224;
	setp.ge.s32 	%p55, %r484, %r45;
	@%p55 bra 	$L__BB7_80;
	st.global.u64 	[%rd77+1792], %rd574;
$L__BB7_80:
	add.s32 	%r486, %r470, 256;
	setp.ge.s32 	%p56, %r486, %r45;
	@%p56 bra 	$L__BB7_82;
	st.global.u64 	[%rd77+2048], %rd573;
$L__BB7_82:
	add.s32 	%r488, %r470, 288;
	setp.ge.s32 	%p57, %r488, %r45;
	@%p57 bra 	$L__BB7_84;
	st.global.u64 	[%rd77+2304], %rd572;
$L__BB7_84:
	add.s32 	%r490, %r470, 320;
	setp.ge.s32 	%p58, %r490, %r45;
	@%p58 bra 	$L__BB7_86;
	st.global.u64 	[%rd77+2560], %rd571;
$L__BB7_86:
	add.s32 	%r492, %r470, 352;
	setp.ge.s32 	%p59, %r492, %r45;
	@%p59 bra 	$L__BB7_88;
	st.global.u64 	[%rd77+2816], %rd570;
$L__BB7_88:
	add.s32 	%r494, %r470, 384;
	setp.ge.s32 	%p60, %r494, %r45;
	@%p60 bra 	$L__BB7_90;
	st.global.u64 	[%rd77+3072], %rd569;
$L__BB7_90:
	add.s32 	%r496, %r470, 416;
	setp.ge.s32 	%p61, %r496, %r45;
	@%p61 bra 	$L__BB7_92;
	st.global.u64 	[%rd77+3328], %rd568;
$L__BB7_92:
	add.s32 	%r498, %r470, 448;
	setp.ge.s32 	%p62, %r498, %r45;
	@%p62 bra 	$L__BB7_94;
	st.global.u64 	[%rd77+3584], %rd567;
$L__BB7_94:
	ld.param.u32 	%r1805, [_ZN3cub18CUB_300001_SM_10006detail10radix_sort29DeviceRadixSortOnesweepKernelINS1_5radix10policy_hubImjyE10Policy1000ELNS0_9SortOrderE0EmjyiiNS1_21identity_decomposer_tEEEvPT5_SB_PT3_PKSC_PT1_PKSG_PT2_PKSK_T4_iiT6__param_8];
	setp.gt.s32 	%p63, %r44, %r1805;
	@%p63 bra 	$L__BB7_96;
	ld.global.u32 	%r1859, [%rd69];
	ld.global.u32 	%r1858, [%rd69+128];
	ld.global.u32 	%r1857, [%rd69+256];
	ld.global.u32 	%r1856, [%rd69+384];
	ld.global.u32 	%r1855, [%rd69+512];
	ld.global.u32 	%r1854, [%rd69+640];
	ld.global.u32 	%r1853, [%rd69+768];
	ld.global.u32 	%r1852, [%rd69+896];
	ld.global.u32 	%r1851, [%rd69+1024];
	ld.global.u32 	%r1850, [%rd69+1152];
	ld.global.u32 	%r1849, [%rd69+1280];
	ld.global.u32 	%r1848, [%rd69+1408];
	ld.global.u32 	%r1847, [%rd69+1536];
	ld.global.u32 	%r1846, [%rd69+1664];
	ld.global.u32 	%r1845, [%rd69+1792];
	bra.uni 	$L__BB7_126;
$L__BB7_96:
	ld.param.u32 	%r1806, [_ZN3cub18CUB_300001_SM_10006detail10radix_sort29DeviceRadixSortOnesweepKernelINS1_5radix10policy_hubImjyE10Policy1000ELNS0_9SortOrderE0EmjyiiNS1_21identity_decomposer_tEEEvPT5_SB_PT3_PKSC_PT1_PKSG_PT2_PKSK_T4_iiT6__param_8];
	cvt.u32.u64 	%r500, %rd68;
	mul.lo.s32 	%r501, %r4, 5760;
	sub.s32 	%r61, %r1806, %r501;
	setp.ge.s32 	%p64, %r500, %r61;
	@%p64 bra 	$L__BB7_98;
	ld.global.u32 	%r1859, [%rd69];
$L__BB7_98:
	add.s32 	%r504, %r500, 32;
	setp.ge.s32 	%p65, %r504, %r61;
	@%p65 bra 	$L__BB7_100;
	ld.global.u32 	%r1858, [%rd69+128];
$L__BB7_100:
	add.s32 	%r507, %r500, 64;
	setp.ge.s32 	%p66, %r507, %r61;
	@%p66 bra 	$L__BB7_102;
	ld.global.u32 	%r1857, [%rd69+256];
$L__BB7_102:
	add.s32 	%r510, %r500, 96;
	setp.ge.s32 	%p67, %r510, %r61;
	@%p67 bra 	$L__BB7_104;
	ld.global.u32 	%r1856, [%rd69+384];
$L__BB7_104:
	add.s32 	%r513, %r500, 128;
	setp.ge.s32 	%p68, %r513, %r61;
	@%p68 bra 	$L__BB7_106;
	ld.global.u32 	%r1855, [%rd69+512];
$L__BB7_106:
	cvt.u32.u64 	%r515, %rd68;
	add.s32 	%r516, %r515, 160;
	setp.ge.s32 	%p69, %r516, %r61;
	@%p69 bra 	$L__BB7_108;
	ld.global.u32 	%r1854, [%rd69+640];
$L__BB7_108:
	cvt.u32.u64 	%r518, %rd68;
	add.s32 	%r519, %r518, 192;
	setp.ge.s32 	%p70, %r519, %r61;
	@%p70 bra 	$L__BB7_110;
	ld.global.u32 	%r1853, [%rd69+768];
$L__BB7_110:
	cvt.u32.u64 	%r521, %rd68;
	add.s32 	%r522, %r521, 224;
	setp.ge.s32 	%p71, %r522, %r61;
	@%p71 bra 	$L__BB7_112;
	ld.global.u32 	%r1852, [%rd69+896];
$L__BB7_112:
	cvt.u32.u64 	%r524, %rd68;
	add.s32 	%r525, %r524, 256;
	setp.ge.s32 	%p72, %r525, %r61;
	@%p72 bra 	$L__BB7_114;
	ld.global.u32 	%r1851, [%rd69+1024];
$L__BB7_114:
	cvt.u32.u64 	%r527, %rd68;
	add.s32 	%r528, %r527, 288;
	setp.ge.s32 	%p73, %r528, %r61;
	@%p73 bra 	$L__BB7_116;
	ld.global.u32 	%r1850, [%rd69+1152];
$L__BB7_116:
	cvt.u32.u64 	%r530, %rd68;
	add.s32 	%r531, %r530, 320;
	setp.ge.s32 	%p74, %r531, %r61;
	@%p74 bra 	$L__BB7_118;
	ld.global.u32 	%r1849, [%rd69+1280];
$L__BB7_118:
	cvt.u32.u64 	%r533, %rd68;
	add.s32 	%r534, %r533, 352;
	setp.ge.s32 	%p75, %r534, %r61;
	@%p75 bra 	$L__BB7_120;
	ld.global.u32 	%r1848, [%rd69+1408];
$L__BB7_120:
	cvt.u32.u64 	%r536, %rd68;
	add.s32 	%r537, %r536, 384;
	setp.ge.s32 	%p76, %r537, %r61;
	@%p76 bra 	$L__BB7_122;
	ld.global.u32 	%r1847, [%rd69+1536];
$L__BB7_122:
	cvt.u32.u64 	%r539, %rd68;
	add.s32 	%r540, %r539, 416;
	setp.ge.s32 	%p77, %r540, %r61;
	@%p77 bra 	$L__BB7_124;
	ld.global.u32 	%r1846, [%rd69+1664];
$L__BB7_124:
	cvt.u32.u64 	%r542, %rd68;
	add.s32 	%r543, %r542, 448;
	setp.ge.s32 	%p78, %r543, %r61;
	@%p78 bra 	$L__BB7_126;
	ld.global.u32 	%r1845, [%rd69+1792];
$L__BB7_126:
	ld.param.u32 	%r1807, [_ZN3cub18CUB_300001_SM_10006detail10radix_sort29DeviceRadixSortOnesweepKernelINS1_5radix10policy_hubImjyE10Policy1000ELNS0_9SortOrderE0EmjyiiNS1_21identity_decomposer_tEEEvPT5_SB_PT3_PKSC_PT1_PKSG_PT2_PKSK_T4_iiT6__param_8];
	setp.gt.s32 	%p79, %r44, %r1807;
	@%p79 bra 	$L__BB7_128;
	add.s64 	%rd171, %rd76, %rd68;
	shl.b64 	%rd172, %rd171, 2;
	add.s64 	%rd173, %rd66, %rd172;
	st.global.u32 	[%rd173], %r1859;
	st.global.u32 	[%rd173+128], %r1858;
	st.global.u32 	[%rd173+256], %r1857;
	st.global.u32 	[%rd173+384], %r1856;
	st.global.u32 	[%rd173+512], %r1855;
	st.global.u32 	[%rd173+640], %r1854;
	st.global.u32 	[%rd173+768], %r1853;
	st.global.u32 	[%rd173+896], %r1852;
	st.global.u32 	[%rd173+1024], %r1851;
	st.global.u32 	[%rd173+1152], %r1850;
	st.global.u32 	[%rd173+1280], %r1849;
	st.global.u32 	[%rd173+1408], %r1848;
	st.global.u32 	[%rd173+1536], %r1847;
	st.global.u32 	[%rd173+1664], %r1846;
	st.global.u32 	[%rd173+1792], %r1845;
	bra.uni 	$L__BB7_158;
$L__BB7_128:
	ld.param.u32 	%r1808, [_ZN3cub18CUB_300001_SM_10006detail10radix_sort29DeviceRadixSortOnesweepKernelINS1_5radix10policy_hubImjyE10Policy1000ELNS0_9SortOrderE0EmjyiiNS1_21identity_decomposer_tEEEvPT5_SB_PT3_PKSC_PT1_PKSG_PT2_PKSK_T4_iiT6__param_8];
	cvt.u32.u64 	%r544, %rd68;
	mad.lo.s32 	%r106, %r4, -5760, %r1808;
	setp.ge.s32 	%p80, %r544, %r106;
	add.s64 	%rd174, %rd76, %rd68;
	shl.b64 	%rd175, %rd174, 2;
	add.s64 	%rd78, %rd66, %rd175;
	@%p80 bra 	$L__BB7_130;
	st.global.u32 	[%rd78], %r1859;
$L__BB7_130:
	cvt.u32.u64 	%r545, %rd68;
	add.s32 	%r546, %r545, 32;
	setp.ge.s32 	%p81, %r546, %r106;
	@%p81 bra 	$L__BB7_132;
	st.global.u32 	[%rd78+128], %r1858;
$L__BB7_132:
	cvt.u32.u64 	%r547, %rd68;
	add.s32 	%r548, %r547, 64;
	setp.ge.s32 	%p82, %r548, %r106;
	@%p82 bra 	$L__BB7_134;
	st.global.u32 	[%rd78+256], %r1857;
$L__BB7_134:
	cvt.u32.u64 	%r549, %rd68;
	add.s32 	%r550, %r549, 96;
	setp.ge.s32 	%p83, %r550, %r106;
	@%p83 bra 	$L__BB7_136;
	st.global.u32 	[%rd78+384], %r1856;
$L__BB7_136:
	cvt.u32.u64 	%r551, %rd68;
	add.s32 	%r552, %r551, 128;
	setp.ge.s32 	%p84, %r552, %r106;
	@%p84 bra 	$L__BB7_138;
	st.global.u32 	[%rd78+512], %r1855;
$L__BB7_138:
	cvt.u32.u64 	%r553, %rd68;
	add.s32 	%r554, %r553, 160;
	setp.ge.s32 	%p85, %r554, %r106;
	@%p85 bra 	$L__BB7_140;
	st.global.u32 	[%rd78+640], %r1854;
$L__BB7_140:
	cvt.u32.u64 	%r555, %rd68;
	add.s32 	%r556, %r555, 192;
	setp.ge.s32 	%p86, %r556, %r106;
	@%p86 bra 	$L__BB7_142;
	st.global.u32 	[%rd78+768], %r1853;
$L__BB7_142:
	cvt.u32.u64 	%r557, %rd68;
	add.s32 	%r558, %r557, 224;
	setp.ge.s32 	%p87, %r558, %r106;
	@%p87 bra 	$L__BB7_144;
	st.global.u32 	[%rd78+896], %r1852;
$L__BB7_144:
	cvt.u32.u64 	%r559, %rd68;
	add.s32 	%r560, %r559, 256;
	setp.ge.s32 	%p88, %r560, %r106;
	@%p88 bra 	$L__BB7_146;
	st.global.u32 	[%rd78+1024], %r1851;
$L__BB7_146:
	cvt.u32.u64 	%r561, %rd68;
	add.s32 	%r562, %r561, 288;
	setp.ge.s32 	%p89, %r562, %r106;
	@%p89 bra 	$L__BB7_148;
	st.global.u32 	[%rd78+1152], %r1850;
$L__BB7_148:
	add.s32 	%r564, %r561, 320;
	setp.ge.s32 	%p90, %r564, %r106;
	@%p90 bra 	$L__BB7_150;
	st.global.u32 	[%rd78+1280], %r1849;
$L__BB7_150:
	add.s32 	%r566, %r561, 352;
	setp.ge.s32 	%p91, %r566, %r106;
	@%p91 bra 	$L__BB7_152;
	st.global.u32 	[%rd78+1408], %r1848;
$L__BB7_152:
	add.s32 	%r568, %r561, 384;
	setp.ge.s32 	%p92, %r568, %r106;
	@%p92 bra 	$L__BB7_154;
	st.global.u32 	[%rd78+1536], %r1847;
$L__BB7_154:
	add.s32 	%r570, %r561, 416;
	setp.ge.s32 	%p93, %r570, %r106;
	@%p93 bra 	$L__BB7_156;
	st.global.u32 	[%rd78+1664], %r1846;
$L__BB7_156:
	add.s32 	%r572, %r561, 448;
	setp.ge.s32 	%p94, %r572, %r106;
	@%p94 bra 	$L__BB7_158;
	st.global.u32 	[%rd78+1792], %r1845;
$L__BB7_158:
	// begin inline asm
	exit;
	// end inline asm
$L__BB7_159:
	mul.hi.u32 	%r573, %r1, 357913942;
	add.s32 	%r574, %r573, %r1;
	shl.b32 	%r575, %r574, 2;
	mov.u32 	%r576, _ZZN3cub18CUB_300001_SM_10006detail10radix_sort29DeviceRadixSortOnesweepKernelINS1_5radix10policy_hubImjyE10Policy1000ELNS0_9SortOrderE0EmjyiiNS1_21identity_decomposer_tEEEvPT5_SB_PT3_PKSC_PT1_PKSG_PT2_PKSK_T4_iiT6_E1s;
	add.s32 	%r577, %r576, %r575;
	add.s32 	%r107, %r577, 13328;
	st.shared.u32 	[%r577+13328], %r1826;
	bar.sync 	0;
	setp.gt.u32 	%p95, %r1, 31;
	@%p95 bra 	$L__BB7_161;
	mov.u32 	%r608, _ZZN3cub18CUB_300001_SM_10006detail10radix_sort29DeviceRadixSortOnesweepKernelINS1_5radix10policy_hubImjyE10Policy1000ELNS0_9SortOrderE0EmjyiiNS1_21identity_decomposer_tEEEvPT5_SB_PT3_PKSC_PT1_PKSG_PT2_PKSK_T4_iiT6_E1s;
	mad.lo.s32 	%r609, %r1, 52, %r608;
	ld.shared.u32 	%r610, [%r609+13328];
	ld.shared.u32 	%r611, [%r609+13332];
	ld.shared.u32 	%r612, [%r609+13336];
	ld.shared.u32 	%r613, [%r609+13340];
	ld.shared.u32 	%r614, [%r609+13344];
	ld.shared.u32 	%r615, [%r609+13348];
	ld.shared.u32 	%r616, [%r609+13352];
	ld.shared.u32 	%r617, [%r609+13356];
	ld.shared.u32 	%r618, [%r609+13360];
	ld.shared.u32 	%r619, [%r609+13364];
	ld.shared.u32 	%r620, [%r609+13368];
	ld.shared.u32 	%r621, [%r609+13372];
	add.s32 	%r622, %r611, %r610;
	add.s32 	%r623, %r622, %r612;
	add.s32 	%r624, %r623, %r613;
	add.s32 	%r625, %r624, %r614;
	add.s32 	%r626, %r625, %r615;
	add.s32 	%r627, %r626, %r616;
	add.s32 	%r628, %r627, %r617;
	add.s32 	%r629, %r628, %r618;
	add.s32 	%r630, %r629, %r619;
	add.s32 	%r631, %r630, %r620;
	add.s32 	%r582, %r631, %r621;
	mov.b32 	%r580, 1;
	mov.b32 	%r605, 0;
	mov.b32 	%r607, -1;
	// begin inline asm
	{  .reg .s32 r0;  .reg .pred p;  shfl.sync.up.b32 r0|p, %r582, %r580, %r605, %r607;  @p add.s32 r0, r0, %r582;  mov.s32 %r578, r0;}
	// end inline asm
	mov.b32 	%r586, 2;
	// begin inline asm
	{  .reg .s32 r0;  .reg .pred p;  shfl.sync.up.b32 r0|p, %r578, %r586, %r605, %r607;  @p add.s32 r0, r0, %r578;  mov.s32 %r584, r0;}
	// end inline asm
	mov.b32 	%r592, 4;
	// begin inline asm
	{  .reg .s32 r0;  .reg .pred p;  shfl.sync.up.b32 r0|p, %r584, %r592, %r605, %r607;  @p add.s32 r0, r0, %r584;  mov.s32 %r590, r0;}
	// end inline asm
	mov.b32 	%r598, 8;
	// begin inline asm
	{  .reg .s32 r0;  .reg .pred p;  shfl.sync.up.b32 r0|p, %r590, %r598, %r605, %r607;  @p add.s32 r0, r0, %r590;  mov.s32 %r596, r0;}
	// end inline asm
	mov.b32 	%r604, 16;
	// begin inline asm
	{  .reg .s32 r0;  .reg .pred p;  shfl.sync.up.b32 r0|p, %r596, %r604, %r605, %r607;  @p add.s32 r0, r0, %r596;  mov.s32 %r602, r0;}
	// end inline asm
	sub.s32 	%r632, %r602, %r582;
	add.s32 	%r633, %r610, %r632;
	add.s32 	%r634, %r611, %r633;
	add.s32 	%r635, %r612, %r634;
	add.s32 	%r636, %r613, %r635;
	add.s32 	%r637, %r614, %r636;
	add.s32 	%r638, %r615, %r637;
	add.s32 	%r639, %r616, %r638;
	add.s32 	%r640, %r617, %r639;
	add.s32 	%r641, %r618, %r640;
	add.s32 	%r642, %r619, %r641;
	add.s32 	%r643, %r620, %r642;
	st.shared.u32 	[%r609+13328], %r632;
	st.shared.u32 	[%r609+13332], %r633;
	st.shared.u32 	[%r609+13336], %r634;
	st.shared.u32 	[%r609+13340], %r635;
	st.shared.u32 	[%r609+13344], %r636;
	st.shared.u32 	[%r609+13348], %r637;
	st.shared.u32 	[%r609+13352], %r638;
	st.shared.u32 	[%r609+13356], %r639;
	st.shared.u32 	[%r609+13360], %r640;
	st.shared.u32 	[%r609+13364], %r641;
	st.shared.u32 	[%r609+13368], %r642;
	st.shared.u32 	[%r609+13372], %r643;
$L__BB7_161:
	setp.gt.u32 	%p96, %r1, 255;
	bar.sync 	0;
	ld.shared.u32 	%r108, [%r107];
	@%p96 bra 	$L__BB7_163;
	shl.b32 	%r644, %r1, 2;
	mov.u32 	%r645, _ZZN3cub18CUB_300001_SM_10006detail10radix_sort29DeviceRadixSortOnesweepKernelINS1_5radix10policy_hubImjyE10Policy1000ELNS0_9SortOrderE0EmjyiiNS1_21identity_decomposer_tEEEvPT5_SB_PT3_PKSC_PT1_PKSG_PT2_PKSK_T4_iiT6_E1s;
	add.s32 	%r646, %r645, %r644;
	ld.shared.u32 	%r647, [%r646];
	add.s32 	%r648, %r647, %r108;
	st.shared.u32 	[%r646], %r648;
	ld.shared.u32 	%r649, [%r646+1024];
	add.s32 	%r650, %r649, %r108;
	st.shared.u32 	[%r646+1024], %r650;
	ld.shared.u32 	%r651, [%r646+2048];
	add.s32 	%r652, %r651, %r108;
	st.shared.u32 	[%r646+2048], %r652;
	ld.shared.u32 	%r653, [%r646+3072];
	add.s32 	%r654, %r653, %r108;
	st.shared.u32 	[%r646+3072], %r654;
	ld.shared.u32 	%r655, [%r646+4096];
	add.s32 	%r656, %r655, %r108;
	st.shared.u32 	[%r646+4096], %r656;
	ld.shared.u32 	%r657, [%r646+5120];
	add.s32 	%r658, %r657, %r108;
	st.shared.u32 	[%r646+5120], %r658;
	ld.shared.u32 	%r659, [%r646+6144];
	add.s32 	%r660, %r659, %r108;
	st.shared.u32 	[%r646+6144], %r660;
	ld.shared.u32 	%r661, [%r646+7168];
	add.s32 	%r662, %r661, %r108;
	st.shared.u32 	[%r646+7168], %r662;
	ld.shared.u32 	%r663, [%r646+8192];
	add.s32 	%r664, %r663, %r108;
	st.shared.u32 	[%r646+8192], %r664;
	ld.shared.u32 	%r665, [%r646+9216];
	add.s32 	%r666, %r665, %r108;
	st.shared.u32 	[%r646+9216], %r666;
	ld.shared.u32 	%r667, [%r646+10240];
	add.s32 	%r668, %r667, %r108;
	st.shared.u32 	[%r646+10240], %r668;
	ld.shared.u32 	%r669, [%r646+11264];
	add.s32 	%r670, %r669, %r108;
	st.shared.u32 	[%r646+11264], %r670;
$L__BB7_163:
	bar.sync 	0;
	// begin inline asm
	mov.u32 %r671, %lanemask_le;
	// end inline asm
	cvt.u32.u64 	%r697, %rd63;
	shr.u64 	%rd176, %rd581, %r697;
	cvt.u32.u64 	%r698, %rd176;
	and.b32  	%r694, %r698, %r31;
	mov.b32 	%r674, 1;
	// begin inline asm
	{
    .reg .pred p;
    and.b32 %r672, %r694, %r674;    setp.ne.u32 p, %r672, 0;
    vote.ballot.sync.b32 %r672, p, 0xffffffff;
    @!p not.b32 %r672, %r672;
}

	// end inline asm
	mov.b32 	%r677, 2;
	// begin inline asm
	{
    .reg .pred p;
    and.b32 %r675, %r694, %r677;    setp.ne.u32 p, %r675, 0;
    vote.ballot.sync.b32 %r675, p, 0xffffffff;
    @!p not.b32 %r675, %r675;
}

	// end inline asm
	and.b32  	%r699, %r675, %r672;
	mov.b32 	%r680, 4;
	// begin inline asm
	{
    .reg .pred p;
    and.b32 %r678, %r694, %r680;    setp.ne.u32 p, %r678, 0;
    vote.ballot.sync.b32 %r678, p, 0xffffffff;
    @!p not.b32 %r678, %r678;
}

	// end inline asm
	and.b32  	%r700, %r678, %r699;
	mov.b32 	%r683, 8;
	// begin inline asm
	{
    .reg .pred p;
    and.b32 %r681, %r694, %r683;    setp.ne.u32 p, %r681, 0;
    vote.ballot.sync.b32 %r681, p, 0xffffffff;
    @!p not.b32 %r681, %r681;
}

	// end inline asm
	and.b32  	%r701, %r681, %r700;
	mov.b32 	%r686, 16;
	// begin inline asm
	{
    .reg .pred p;
    and.b32 %r684, %r694, %r686;    setp.ne.u32 p, %r684, 0;
    vote.ballot.sync.b32 %r684, p, 0xffffffff;
    @!p not.b32 %r684, %r684;
}

	// end inline asm
	and.b32  	%r702, %r684, %r701;
	mov.b32 	%r689, 32;
	// begin inline asm
	{
    .reg .pred p;
    and.b32 %r687, %r694, %r689;    setp.ne.u32 p, %r687, 0;
    vote.ballot.sync.b32 %r687, p, 0xffffffff;
    @!p not.b32 %r687, %r687;
}

	// end inline asm
	and.b32  	%r703, %r687, %r702;
	mov.b32 	%r692, 64;
	// begin inline asm
	{
    .reg .pred p;
    and.b32 %r690, %r694, %r692;    setp.ne.u32 p, %r690, 0;
    vote.ballot.sync.b32 %r690, p, 0xffffffff;
    @!p not.b32 %r690, %r690;
}

	// end inline asm
	and.b32  	%r704, %r690, %r703;
	mov.b32 	%r695, 128;
	// begin inline asm
	{
    .reg .pred p;
    and.b32 %r693, %r694, %r695;    setp.ne.u32 p, %r693, 0;
    vote.ballot.sync.b32 %r693, p, 0xffffffff;
    @!p not.b32 %r693, %r693;
}

	// end inline asm
	and.b32  	%r705, %r693, %r704;
	clz.b32 	%r706, %r705;
	sub.s32 	%r110, 31, %r706;
	and.b32  	%r707, %r671, %r705;
	popc.b32 	%r111, %r707;
	setp.ne.s32 	%p97, %r291, %r110;
	mov.b32 	%r1860, 0;
	@%p97 bra 	$L__BB7_165;
	shl.b32 	%r708, %r1, 5;
	and.b32  	%r709, %r708, 31744;
	mov.u32 	%r710, _ZZN3cub18CUB_300001_SM_10006detail10radix_sort29DeviceRadixSortOnesweepKernelINS1_5radix10policy_hubImjyE10Policy1000ELNS0_9SortOrderE0EmjyiiNS1_21identity_decomposer_tEEEvPT5_SB_PT3_PKSC_PT1_PKSG_PT2_PKSK_T4_iiT6_E1s;
	add.s32 	%r711, %r710, %r709;
	shl.b32 	%r715, %r694, 2;
	add.s32 	%r716, %r711, %r715;
	atom.shared.add.u32 	%r1860, [%r716], %r111;
$L__BB7_165:
	shfl.sync.idx.b32	%r742|%p98, %r1860, %r110, 31, -1;
	add.s32 	%r114, %r111, %r742;
	shr.u64 	%rd178, %rd580, %r697;
	cvt.u32.u64 	%r744, %rd178;
	and.b32  	%r739, %r744, %r31;
	mov.b32 	%r719, 1;
	// begin inline asm
	{
    .reg .pred p;
    and.b32 %r717, %r739, %r719;    setp.ne.u32 p, %r717, 0;
    vote.ballot.sync.b32 %r717, p, 0xffffffff;
    @!p not.b32 %r717, %r717;
}

	// end inline asm
	mov.b32 	%r722, 2;
	// begin inline asm
	{
    .reg .pred p;
    and.b32 %r720, %r739, %r722;    setp.ne.u32 p, %r720, 0;
    vote.ballot.sync.b32 %r720, p, 0xffffffff;
    @!p not.b32 %r720, %r720;
}

	// end inline asm
	and.b32  	%r745, %r720, %r717;
	mov.b32 	%r725, 4;
	// begin inline asm
	{
    .reg .pred p;
    and.b32 %r723, %r739, %r725;    setp.ne.u32 p, %r723, 0;
    vote.ballot.sync.b32 %r723, p, 0xffffffff;
    @!p not.b32 %r723, %r723;
}

	// end inline asm
	and.b32  	%r746, %r723, %r745;
	mov.b32 	%r728, 8;
	// begin inline asm
	{
    .reg .pred p;
    and.b32 %r726, %r739, %r728;    setp.ne.u32 p, %r726, 0;
    vote.ballot.sync.b32 %r726, p, 0xffffffff;
    @!p not.b32 %r726, %r726;
}

	// end inline asm
	and.b32  	%r747, %r726, %r746;
	mov.b32 	%r731, 16;
	// begin inline asm
	{
    .reg .pred p;
    and.b32 %r729, %r739, %r731;    setp.ne.u32 p, %r729, 0;
    vote.ballot.sync.b32 %r729, p, 0xffffffff;
    @!p not.b32 %r729, %r729;
}

	// end inline asm
	and.b32  	%r748, %r729, %r747;
	mov.b32 	%r734, 32;
	// begin inline asm
	{
    .reg .pred p;
    and.b32 %r732, %r739, %r734;    setp.ne.u32 p, %r732, 0;
    vote.ballot.sync.b32 %r732, p, 0xffffffff;
    @!p not.b32 %r732, %r732;
}

	// end inline asm
	and.b32  	%r749, %r732, %r748;
	mov.b32 	%r737, 64;
	// begin inline asm
	{
    .reg .pred p;
    and.b32 %r735, %r739, %r737;    setp.ne.u32 p, %r735, 0;
    vote.ballot.sync.b32 %r735, p, 0xffffffff;
    @!p not.b32 %r735, %r735;
}

	// end inline asm
	and.b32  	%r750, %r735, %r749;
	mov.b32 	%r740, 128;
	// begin inline asm
	{
    .reg .pred p;
    and.b32 %r738, %r739, %r740;    setp.ne.u32 p, %r738, 0;
    vote.ballot.sync.b32 %r738, p, 0xffffffff;
    @!p not.b32 %r738, %r738;
}

	// end inline asm
	and.b32  	%r751, %r738, %r750;
	clz.b32 	%r752, %r751;
	sub.s32 	%r115, 31, %r752;
	and.b32  	%r753, %r671, %r751;
	popc.b32 	%r116, %r753;
	setp.ne.s32 	%p99, %r291, %r115;
	mov.b32 	%r1861, 0;
	@%p99 bra 	$L__BB7_167;
	shl.b32 	%r754, %r1, 5;
	and.b32  	%r755, %r754, 31744;
	mov.u32 	%r756, _ZZN3cub18CUB_300001_SM_10006detail10radix_sort29DeviceRadixSortOnesweepKernelINS1_5radix10policy_hubImjyE10Policy1000ELNS0_9SortOrderE0EmjyiiNS1_21identity_decomposer_tEEEvPT5_SB_PT3_PKSC_PT1_PKSG_PT2_PKSK_T4_iiT6_E1s;
	add.s32 	%r757, %r756, %r755;
	shl.b32 	%r761, %r739, 2;
	add.s32 	%r762, %r757, %r761;
	atom.shared.add.u32 	%r1861, [%r762], %r116;
$L__BB7_167:
	shfl.sync.idx.b32	%r788|%p100, %r1861, %r115, 31, -1;
	add.s32 	%r119, %r116, %r788;
	shr.u64 	%rd180, %rd579, %r697;
	cvt.u32.u64 	%r790, %rd180;
	and.b32  	%r785, %r790, %r31;
	mov.b32 	%r765, 1;
	// begin inline asm
	{
    .reg .pred p;
    and.b32 %r763, %r785, %r765;    setp.ne.u32 p, %r763, 0;
    vote.ballot.sync.b32 %r763, p, 0xffffffff;
    @!p not.b32 %r763, %r763;
}

	// end inline asm
	mov.b32 	%r768, 2;
	// begin inline asm
	{
    .reg .pred p;
    and.b32 %r766, %r785, %r768;    setp.ne.u32 p, %r766, 0;
    vote.ballot.sync.b32 %r766, p, 0xffffffff;
    @!p not.b32 %r766, %r766;
}

	// end inline asm
	and.b32  	%r791, %r766, %r763;
	mov.b32 	%r771, 4;
	// begin inline asm
	{
    .reg .pred p;
    and.b32 %r769, %r785, %r771;    setp.ne.u32 p, %r769, 0;
    vote.ballot.sync.b32 %r769, p, 0xffffffff;
    @!p not.b32 %r769, %r769;
}

	// end inline asm
	and.b32  	%r792, %r769, %r791;
	mov.b32 	%r774, 8;
	// begin inline asm
	{
    .reg .pred p;
    and.b32 %r772, %r785, %r774;    setp.ne.u32 p, %r772, 0;
    vote.ballot.sync.b32 %r772, p, 0xffffffff;
    @!p not.b32 %r772, %r772;
}

	// end inline asm
	and.b32  	%r793, %r772, %r792;
	mov.b32 	%r777, 16;
	// begin inline asm
	{
    .reg .pred p;
    and.b32 %r775, %r785, %r777;    setp.ne.u32 p, %r775, 0;
    vote.ballot.sync.b32 %r775, p, 0xffffffff;
    @!p not.b32 %r775, %r775;
}

	// end inline asm
	and.b32  	%r794, %r775, %r793;
	mov.b32 	%r780, 32;
	// begin inline asm
	{
    .reg .pred p;
    and.b32 %r778, %r785, %r780;    setp.ne.u32 p, %r778, 0;
    vote.ballot.sync.b32 %r778, p, 0xffffffff;
    @!p not.b32 %r778, %r778;
}

	// end inline asm
	and.b32  	%r795, %r778, %r794;
	mov.b32 	%r783, 64;
	// begin inline asm
	{
    .reg .pred p;
    and.b32 %r781, %r785, %r783;    setp.ne.u32 p, %r781, 0;
    vote.ballot.sync.b32 %r781, p, 0xffffffff;
    @!p not.b32 %r781, %r781;
}

	// end inline asm
	and.b32  	%r796, %r781, %r795;
	mov.b32 	%r786, 128;
	// begin inline asm
	{
    .reg .pred p;
    and.b32 %r784, %r785, %r786;    setp.ne.u32 p, %r784, 0;
    vote.ballot.sync.b32 %r784, p, 0xffffffff;
    @!p not.b32 %r784, %r784;
}

	// end inline asm
	and.b32  	%r797, %r784, %r796;
	clz.b32 	%r798, %r797;
	sub.s32 	%r120, 31, %r798;
	and.b32  	%r799, %r671, %r797;
	popc.b32 	%r121, %r799;
	setp.ne.s32 	%p101, %r291, %r120;
	mov.b32 	%r1862, 0;
	@%p101 bra 	$L__BB7_169;
	shl.b32 	%r800, %r1, 5;
	and.b32  	%r801, %r800, 31744;
	mov.u32 	%r802, _ZZN3cub18CUB_300001_SM_10006detail10radix_sort29DeviceRadixSortOnesweepKernelINS1_5radix10policy_hubImjyE10Policy1000ELNS0_9SortOrderE0EmjyiiNS1_21identity_decomposer_tEEEvPT5_SB_PT3_PKSC_PT1_PKSG_PT2_PKSK_T4_iiT6_E1s;
	add.s32 	%r803, %r802, %r801;
	shr.u64 	%rd181, %rd579, %r697;
	cvt.u32.u64 	%r805, %rd181;
	and.b32  	%r806, %r805, %r31;
	shl.b32 	%r807, %r806, 2;
	add.s32 	%r808, %r803, %r807;
	atom.shared.add.u32 	%r1862, [%r808], %r121;
$L__BB7_169:
	shfl.sync.idx.b32	%r834|%p102, %r1862, %r120, 31, -1;
	add.s32 	%r124, %r121, %r834;
	shr.u64 	%rd182, %rd578, %r697;
	cvt.u32.u64 	%r836, %rd182;
	and.b32  	%r831, %r836, %r31;
	mov.b32 	%r811, 1;
	// begin inline asm
	{
    .reg .pred p;
    and.b32 %r809, %r831, %r811;    setp.ne.u32 p, %r809, 0;
    vote.ballot.sync.b32 %r809, p, 0xffffffff;
    @!p not.b32 %r809, %r809;
}

	// end inline asm
	mov.b32 	%r814, 2;
	// begin inline asm
	{
    .reg .pred p;
    and.b32 %r812, %r831, %r814;    setp.ne.u32 p, %r812, 0;
    vote.ballot.sync.b32 %r812, p, 0xffffffff;
    @!p not.b32 %r812, %r812;
}

	// end inline asm
	and.b32  	%r837, %r812, %r809;
	mov.b32 	%r817, 4;
	// begin inline asm
	{
    .reg .pred p;
    and.b32 %r815, %r831, %r817;    setp.ne.u32 p, %r815, 0;
    vote.ballot.sync.b32 %r815, p, 0xffffffff;
    @!p not.b32 %r815, %r815;
}

	// end inline asm
	and.b32  	%r838, %r815, %r837;
	mov.b32 	%r820, 8;
	// begin inline asm
	{
    .reg .pred p;
    and.b32 %r818, %r831, %r820;    setp.ne.u32 p, %r818, 0;
    vote.ballot.sync.b32 %r818, p, 0xffffffff;
    @!p not.b32 %r818, %r818;
}

	// end inline asm
	and.b32  	%r839, %r818, %r838;
	mov.b32 	%r823, 16;
	// begin inline asm
	{
    .reg .pred p;
    and.b32 %r821, %r831, %r823;    setp.ne.u32 p, %r821, 0;
    vote.ballot.sync.b32 %r821, p, 0xffffffff;
    @!p not.b32 %r821, %r821;
}

	// end inline asm
	and.b32  	%r840, %r821, %r839;
	mov.b32 	%r826, 32;
	// begin inline asm
	{
    .reg .pred p;
    and.b32 %r824, %r831, %r826;    setp.ne.u32 p, %r824, 0;
    vote.ballot.sync.b32 %r824, p, 0xffffffff;
    @!p not.b32 %r824, %r824;
}

	// end inline asm
	and.b32  	%r841, %r824, %r840;
	mov.b32 	%r829, 64;
	// begin inline asm
	{
    .reg .pred p;
    and.b32 %r827, %r831, %r829;    setp.ne.u32 p, %r827, 0;
    vote.ballot.sync.b32 %r827, p, 0xffffffff;
    @!p not.b32 %r827, %r827;
}

	// end inline asm
	and.b32  	%r842, %r827, %r841;
	mov.b32 	%r832, 128;
	// begin inline asm
	{
    .reg .pred p;
    and.b32 %r830, %r831, %r832;    setp.ne.u32 p, %r830, 0;
    vote.ballot.sync.b32 %r830, p, 0xffffffff;
    @!p not.b32 %r830, %r830;
}

	// end inline asm
	and.b32  	%r843, %r830, %r842;
	clz.b32 	%r844, %r843;
	sub.s32 	%r125, 31, %r844;
	and.b32  	%r845, %r671, %r843;
	popc.b32 	%r126, %r845;
	setp.ne.s32 	%p103, %r291, %r125;
	mov.b32 	%r1863, 0;
	@%p103 bra 	$L__BB7_171;
	shl.b32 	%r846, %r1, 5;
	and.b32  	%r847, %r846, 31744;
	mov.u32 	%r848, _ZZN3cub18CUB_300001_SM_10006detail10radix_sort29DeviceRadixSortOnesweepKernelINS1_5radix10policy_hubImjyE10Policy1000ELNS0_9SortOrderE0EmjyiiNS1_21identity_decomposer_tEEEvPT5_SB_PT3_PKSC_PT1_PKSG_PT2_PKSK_T4_iiT6_E1s;
	add.s32 	%r849, %r848, %r847;
	shr.u64 	%rd183, %rd578, %r697;
	cvt.u32.u64 	%r851, %rd183;
	and.b32  	%r852, %r851, %r31;
	shl.b32 	%r853, %r852, 2;
	add.s32 	%r854, %r849, %r853;
	atom.shared.add.u32 	%r1863, [%r854], %r126;
$L__BB7_171:
	shfl.sync.idx.b32	%r880|%p104, %r1863, %r125, 31, -1;
	add.s32 	%r129, %r126, %r880;
	shr.u64 	%rd184, %rd577, %r697;
	cvt.u32.u64 	%r882, %rd184;
	and.b32  	%r877, %r882, %r31;
	mov.b32 	%r857, 1;
	// begin inline asm
	{
    .reg .pred p;
    and.b32 %r855, %r877, %r857;    setp.ne.u32 p, %r855, 0;
    vote.ballot.sync.b32 %r855, p, 0xffffffff;
    @!p not.b32 %r855, %r855;
}

	// end inline asm
	mov.b32 	%r860, 2;
	// begin inline asm
	{
    .reg .pred p;
    and.b32 %r858, %r877, %r860;    setp.ne.u32 p, %r858, 0;
    vote.ballot.sync.b32 %r858, p, 0xffffffff;
    @!p not.b32 %r858, %r858;
}

	// end inline asm
	and.b32  	%r883, %r858, %r855;
	mov.b32 	%r863, 4;
	// begin inline asm
	{
    .reg .pred p;
    and.b32 %r861, %r877, %r863;    setp.ne.u32 p, %r861, 0;
    vote.ballot.sync.b32 %r861, p, 0xffffffff;
    @!p not.b32 %r861, %r861;
}

	// end inline asm
	and.b32  	%r884, %r861, %r883;
	mov.b32 	%r866, 8;
	// begin inline asm
	{
    .reg .pred p;
    and.b32 %r864, %r877, %r866;    setp.ne.u32 p, %r864, 0;
    vote.ballot.sync.b32 %r864, p, 0xffffffff;
    @!p not.b32 %r864, %r864;
}

	// end inline asm
	and.b32  	%r885, %r864, %r884;
	mov.b32 	%r869, 16;
	// begin inline asm
	{
    .reg .pred p;
    and.b32 %r867, %r877, %r869;    setp.ne.u32 p, %r867, 0;
    vote.ballot.sync.b32 %r867, p, 0xffffffff;
    @!p not.b32 %r867, %r867;
}

	// end inline asm
	and.b32  	%r886, %r867, %r885;
	mov.b32 	%r872, 32;
	// begin inline asm
	{
    .reg .pred p;
    and.b32 %r870, %r877, %r872;    setp.ne.u32 p, %r870, 0;
    vote.ballot.sync.b32 %r870, p, 0xffffffff;
    @!p not.b32 %r870, %r870;
}

	// end inline asm
	and.b32  	%r887, %r870, %r886;
	mov.b32 	%r875, 64;
	// begin inline asm
	{
    .reg .pred p;
    and.b32 %r873, %r877, %r875;    setp.ne.u32 p, %r873, 0;
    vote.ballot.sync.b32 %r873, p, 0xffffffff;
    @!p not.b32 %r873, %r873;
}

	// end inline asm
	and.b32  	%r888, %r873, %r887;
	mov.b32 	%r878, 128;
	// begin inline asm
	{
    .reg .pred p;
    and.b32 %r876, %r877, %r878;    setp.ne.u32 p, %r876, 0;
    vote.ballot.sync.b32 %r876, p, 0xffffffff;
    @!p not.b32 %r876, %r876;
}

	// end inline asm
	and.b32  	%r889, %r876, %r888;
	clz.b32 	%r890, %r889;
	sub.s32 	%r130, 31, %r890;
	and.b32  	%r891, %r671, %r889;
	popc.b32 	%r131, %r891;
	setp.ne.s32 	%p105, %r291, %r130;
	mov.b32 	%r1864, 0;
	@%p105 bra 	$L__BB7_173;
	shl.b32 	%r892, %r1, 5;
	and.b32  	%r893, %r892, 31744;
	mov.u32 	%r894, _ZZN3cub18CUB_300001_SM_10006detail10radix_sort29DeviceRadixSortOnesweepKernelINS1_5radix10policy_hubImjyE10Policy1000ELNS0_9SortOrderE0EmjyiiNS1_21identity_decomposer_tEEEvPT5_SB_PT3_PKSC_PT1_PKSG_PT2_PKSK_T4_iiT6_E1s;
	add.s32 	%r895, %r894, %r893;
	shr.u64 	%rd185, %rd577, %r697;
	cvt.u32.u64 	%r897, %rd185;
	and.b32  	%r898, %r897, %r31;
	shl.b32 	%r899, %r898, 2;
	add.s32 	%r900, %r895, %r899;
	atom.shared.add.u32 	%r1864, [%r900], %r131;
$L__BB7_173:
	shfl.sync.idx.b32	%r926|%p106, %r1864, %r130, 31, -1;
	add.s32 	%r134, %r131, %r926;
	shr.u64 	%rd186, %rd576, %r697;
	cvt.u32.u64 	%r928, %rd186;
	and.b32  	%r923, %r928, %r31;
	mov.b32 	%r903, 1;
	// begin inline asm
	{
    .reg .pred p;
    and.b32 %r901, %r923, %r903;    setp.ne.u32 p, %r901, 0;
    vote.ballot.sync.b32 %r901, p, 0xffffffff;
    @!p not.b32 %r901, %r901;
}

	// end inline asm
	mov.b32 	%r906, 2;
	// begin inline asm
	{
    .reg .pred p;
    and.b32 %r904, %r923, %r906;    setp.ne.u32 p, %r904, 0;
    vote.ballot.sync.b32 %r904, p, 0xffffffff;
    @!p not.b32 %r904, %r904;
}

	// end inline asm
	and.b32  	%r929, %r904, %r901;
	mov.b32 	%r909, 4;
	// begin inline asm
	{
    .reg .pred p;
    and.b32 %r907, %r923, %r909;    setp.ne.u32 p, %r907, 0;
    vote.ballot.sync.b32 %r907, p, 0xffffffff;
    @!p not.b32 %r907, %r907;
}

	// end inline asm
	and.b32  	%r930, %r907, %r929;
	mov.b32 	%r912, 8;
	// begin inline asm
	{
    .reg .pred p;
    and.b32 %r910, %r923, %r912;    setp.ne.u32 p, %r910, 0;
    vote.ballot.sync.b32 %r910, p, 0xffffffff;
    @!p not.b32 %r910, %r910;
}

	// end inline asm
	and.b32  	%r931, %r910, %r930;
	mov.b32 	%r915, 16;
	// begin inline asm
	{
    .reg .pred p;
    and.b32 %r913, %r923, %r915;    setp.ne.u32 p, %r913, 0;
    vote.ballot.sync.b32 %r913, p, 0xffffffff;
    @!p not.b32 %r913, %r913;
}

	// end inline asm
	and.b32  	%r932, %r913, %r931;
	mov.b32 	%r918, 32;
	// begin inline asm
	{
    .reg .pred p;
    and.b32 %r916, %r923, %r918;    setp.ne.u32 p, %r916, 0;
    vote.ballot.sync.b32 %r916, p, 0xffffffff;
    @!p not.b32 %r916, %r916;
}

	// end inline asm
	and.b32  	%r933, %r916, %r932;
	mov.b32 	%r921, 64;
	// begin inline asm
	{
    .reg .pred p;
    and.b32 %r919, %r923, %r921;    setp.ne.u32 p, %r919, 0;
    vote.ballot.sync.b32 %r919, p, 0xffffffff;
    @!p not.b32 %r919, %r919;
}

	// end inline asm
	and.b32  	%r934, %r919, %r933;
	mov.b32 	%r924, 128;
	// begin inline asm
	{
    .reg .pred p;
    and.b32 %r922, %r923, %r924;    setp.ne.u32 p, %r922, 0;
    vote.ballot.sync.b32 %r922, p, 0xffffffff;
    @!p not.b32 %r922, %r922;
}

	// end inline asm
	and.b32  	%r935, %r922, %r934;
	clz.b32 	%r936, %r935;
	sub.s32 	%r135, 31, %r936;
	and.b32  	%r937, %r671, %r935;
	popc.b32 	%r136, %r937;
	setp.ne.s32 	%p107, %r291, %r135;
	mov.b32 	%r1865, 0;
	@%p107 bra 	$L__BB7_175;
	shl.b32 	%r938, %r1, 5;
	and.b32  	%r939, %r938, 31744;
	mov.u32 	%r940, _ZZN3cub18CUB_300001_SM_10006detail10radix_sort29DeviceRadixSortOnesweepKernelINS1_5radix10policy_hubImjyE10Policy1000ELNS0_9SortOrderE0EmjyiiNS1_21identity_decomposer_tEEEvPT5_SB_PT3_PKSC_PT1_PKSG_PT2_PKSK_T4_iiT6_E1s;
	add.s32 	%r941, %r940, %r939;
	shr.u64 	%rd187, %rd576, %r697;
	cvt.u32.u64 	%r943, %rd187;
	and.b32  	%r944, %r943, %r31;
	shl.b32 	%r945, %r944, 2;
	add.s32 	%r946, %r941, %r945;
	atom.shared.add.u32 	%r1865, [%r946], %r136;
$L__BB7_175:
	shfl.sync.idx.b32	%r972|%p108, %r1865, %r135, 31, -1;
	add.s32 	%r139, %r136, %r972;
	shr.u64 	%rd188, %rd575, %r697;
	cvt.u32.u64 	%r974, %rd188;
	and.b32  	%r969, %r974, %r31;
	mov.b32 	%r949, 1;
	// begin inline asm
	{
    .reg .pred p;
    and.b32 %r947, %r969, %r949;    setp.ne.u32 p, %r947, 0;
    vote.ballot.sync.b32 %r947, p, 0xffffffff;
    @!p not.b32 %r947, %r947;
}

	// end inline asm
	mov.b32 	%r952, 2;
	// begin inline asm
	{
    .reg .pred p;
    and.b32 %r950, %r969, %r952;    setp.ne.u32 p, %r950, 0;
    vote.ballot.sync.b32 %r950, p, 0xffffffff;
    @!p not.b32 %r950, %r950;
}

	// end inline asm
	and.b32  	%r975, %r950, %r947;
	mov.b32 	%r955, 4;
	// begin inline asm
	{
    .reg .pred p;
    and.b32 %r953, %r969, %r955;    setp.ne.u32 p, %r953, 0;
    vote.ballot.sync.b32 %r953, p, 0xffffffff;
    @!p not.b32 %r953, %r953;
}

	// end inline asm
	and.b32  	%r976, %r953, %r975;
	mov.b32 	%r958, 8;
	// begin inline asm
	{
    .reg .pred p;
    and.b32 %r956, %r969, %r958;    setp.ne.u32 p, %r956, 0;
    vote.ballot.sync.b32 %r956, p, 0xffffffff;
    @!p not.b32 %r956, %r956;
}

	// end inline asm
	and.b32  	%r977, %r956, %r976;
	mov.b32 	%r961, 16;
	// begin inline asm
	{
    .reg .pred p;
    and.b32 %r959, %r969, %r961;    setp.ne.u32 p, %r959, 0;
    vote.ballot.sync.b32 %r959, p, 0xffffffff;
    @!p not.b32 %r959, %r959;
}

	// end inline asm
	and.b32  	%r978, %r959, %r977;
	mov.b32 	%r964, 32;
	// begin inline asm
	{
    .reg .pred p;
    and.b32 %r962, %r969, %r964;    setp.ne.u32 p, %r962, 0;
    vote.ballot.sync.b32 %r962, p, 0xffffffff;
    @!p not.b32 %r962, %r962;
}

	// end inline asm
	and.b32  	%r979, %r962, %r978;
	mov.b32 	%r967, 64;
	// begin inline asm
	{
    .reg .pred p;
    and.b32 %r965, %r969, %r967;    setp.ne.u32 p, %r965, 0;
    vote.ballot.sync.b32 %r965, p, 0xffffffff;
    @!p not.b32 %r965, %r965;
}

	// end inline asm
	and.b32  	%r980, %r965, %r979;
	mov.b32 	%r970, 128;
	// begin inline asm
	{
    .reg .pred p;
    and.b32 %r968, %r969, %r970;    setp.ne.u32 p, %r968, 0;
    vote.ballot.sync.b32 %r968, p, 0xffffffff;
    @!p not.b32 %r968, %r968;
}

	// end inline asm
	and.b32  	%r981, %r968, %r980;
	clz.b32 	%r982, %r981;
	sub.s32 	%r140, 31, %r982;
	and.b32  	%r983, %r671, %r981;
	popc.b32 	%r141, %r983;
	setp.ne.s32 	%p109, %r291, %r140;
	mov.b32 	%r1866, 0;
	@%p109 bra 	$L__BB7_177;
	shl.b32 	%r984, %r1, 5;
	and.b32  	%r985, %r984, 31744;
	mov.u32 	%r986, _ZZN3cub18CUB_300001_SM_10006detail10radix_sort29DeviceRadixSortOnesweepKernelINS1_5radix10policy_hubImjyE10Policy1000ELNS0_9SortOrderE0EmjyiiNS1_21identity_decomposer_tEEEvPT5_SB_PT3_PKSC_PT1_PKSG_PT2_PKSK_T4_iiT6_E1s;
	add.s32 	%r987, %r986, %r985;
	shr.u64 	%rd189, %rd575, %r697;
	cvt.u32.u64 	%r989, %rd189;
	and.b32  	%r990, %r989, %r31;
	shl.b32 	%r991, %r990, 2;
	add.s32 	%r992, %r987, %r991;
	atom.shared.add.u32 	%r1866, [%r992], %r141;
$L__BB7_177:
	shfl.sync.idx.b32	%r1018|%p110, %r1866, %r140, 31, -1;
	add.s32 	%r144, %r141, %r1018;
	shr.u64 	%rd190, %rd574, %r697;
	cvt.u32.u64 	%r1020, %rd190;
	and.b32  	%r1015, %r1020, %r31;
	mov.b32 	%r995, 1;
	// begin inline asm
	{
    .reg .pred p;
    and.b32 %r993, %r1015, %r995;    setp.ne.u32 p, %r993, 0;
    vote.ballot.sync.b32 %r993, p, 0xffffffff;
    @!p not.b32 %r993, %r993;
}

	// end inline asm
	mov.b32 	%r998, 2;
	// begin inline asm
	{
    .reg .pred p;
    and.b32 %r996, %r1015, %r998;    setp.ne.u32 p, %r996, 0;
    vote.ballot.sync.b32 %r996, p, 0xffffffff;
    @!p not.b32 %r996, %r996;
}

	// end inline asm
	and.b32  	%r1021, %r996, %r993;
	mov.b32 	%r1001, 4;
	// begin inline asm
	{
    .reg .pred p;
    and.b32 %r999, %r1015, %r1001;    setp.ne.u32 p, %r999, 0;
    vote.ballot.sync.b32 %r999, p, 0xffffffff;
    @!p not.b32 %r999, %r999;
}

	// end inline asm
	and.b32  	%r1022, %r999, %r1021;
	mov.b32 	%r1004, 8;
	// begin inline asm
	{
    .reg .pred p;
    and.b32 %r1002, %r1015, %r1004;    setp.ne.u32 p, %r1002, 0;
    vote.ballot.sync.b32 %r1002, p, 0xffffffff;
    @!p not.b32 %r1002, %r1002;
}

	// end inline asm
	and.b32  	%r1023, %r1002, %r1022;
	mov.b32 	%r1007, 16;
	// begin inline asm
	{
    .reg .pred p;
    and.b32 %r1005, %r1015, %r1007;    setp.ne.u32 p, %r1005, 0;
    vote.ballot.sync.b32 %r1005, p, 0xffffffff;
    @!p not.b32 %r1005, %r1005;
}

	// end inline asm
	and.b32  	%r1024, %r1005, %r1023;
	mov.b32 	%r1010, 32;
	// begin inline asm
	{
    .reg .pred p;
    and.b32 %r1008, %r1015, %r1010;    setp.ne.u32 p, %r1008, 0;
    vote.ballot.sync.b32 %r1008, p, 0xffffffff;
    @!p not.b32 %r1008, %r1008;
}

	// end inline asm
	and.b32  	%r1025, %r1008, %r1024;
	mov.b32 	%r1013, 64;
	// begin inline asm
	{
    .reg .pred p;
    and.b32 %r1011, %r1015, %r1013;    setp.ne.u32 p, %r1011, 0;
    vote.ballot.sync.b32 %r1011, p, 0xffffffff;
    @!p not.b32 %r1011, %r1011;
}

	// end inline asm
	and.b32  	%r1026, %r1011, %r1025;
	mov.b32 	%r1016, 128;
	// begin inline asm
	{
    .reg .pred p;
    and.b32 %r1014, %r1015, %r1016;    setp.ne.u32 p, %r1014, 0;
    vote.ballot.sync.b32 %r1014, p, 0xffffffff;
    @!p not.b32 %r1014, %r1014;
}

	// end inline asm
	and.b32  	%r1027, %r1014, %r1026;
	clz.b32 	%r1028, %r1027;
	sub.s32 	%r145, 31, %r1028;
	and.b32  	%r1029, %r671, %r1027;
	popc.b32 	%r146, %r1029;
	setp.ne.s32 	%p111, %r291, %r145;
	mov.b32 	%r1867, 0;
	@%p111 bra 	$L__BB7_179;
	shl.b32 	%r1030, %r1, 5;
	and.b32  	%r1031, %r1030, 31744;
	mov.u32 	%r1032, _ZZN3cub18CUB_300001_SM_10006detail10radix_sort29DeviceRadixSortOnesweepKernelINS1_5radix10policy_hubImjyE10Policy1000ELNS0_9SortOrderE0EmjyiiNS1_21identity_decomposer_tEEEvPT5_SB_PT3_PKSC_PT1_PKSG_PT2_PKSK_T4_iiT6_E1s;
	add.s32 	%r1033, %r1032, %r1031;
	shr.u64 	%rd191, %rd574, %r697;
	cvt.u32.u64 	%r1035, %rd191;
	and.b32  	%r1036, %r1035, %r31;
	shl.b32 	%r1037, %r1036, 2;
	add.s32 	%r1038, %r1033, %r1037;
	atom.shared.add.u32 	%r1867, [%r1038], %r146;
$L__BB7_179:
	shfl.sync.idx.b32	%r1064|%p112, %r1867, %r145, 31, -1;
	add.s32 	%r149, %r146, %r1064;
	shr.u64 	%rd192, %rd573, %r697;
	cvt.u32.u64 	%r1066, %rd192;
	and.b32  	%r1061, %r1066, %r31;
	mov.b32 	%r1041, 1;
	// begin inline asm
	{
    .reg .pred p;
    and.b32 %r1039, %r1061, %r1041;    setp.ne.u32 p, %r1039, 0;
    vote.ballot.sync.b32 %r1039, p, 0xffffffff;
    @!p not.b32 %r1039, %r1039;
}

	// end inline asm
	mov.b32 	%r1044, 2;
	// begin inline asm
	{
    .reg .pred p;
    and.b32 %r1042, %r1061, %r1044;    setp.ne.u32 p, %r1042, 0;
    vote.ballot.sync.b32 %r1042, p, 0xffffffff;
    @!p not.b32 %r1042, %r1042;
}

	// end inline asm
	and.b32  	%r1067, %r1042, %r1039;
	mov.b32 	%r1047, 4;
	// begin inline asm
	{
    .reg .pred p;
    and.b32 %r1045, %r1061, %r1047;    setp.ne.u32 p, %r1045, 0;
    vote.ballot.sync.b32 %r1045, p, 0xffffffff;
    @!p not.b32 %r1045, %r1045;
}

	// end inline asm
	and.b32  	%r1068, %r1045, %r1067;
	mov.b32 	%r1050, 8;
	// begin inline asm
	{
    .reg .pred p;
    and.b32 %r1048, %r1061, %r1050;    setp.ne.u32 p, %r1048, 0;
    vote.ballot.sync.b32 %r1048, p, 0xffffffff;
    @!p not.b32 %r1048, %r1048;
}

	// end inline asm
	and.b32  	%r1069, %r1048, %r1068;
	mov.b32 	%r1053, 16;
	// begin inline asm
	{
    .reg .pred p;
    and.b32 %r1051, %r1061, %r1053;    setp.ne.u32 p, %r1051, 0;
    vote.ballot.sync.b32 %r1051, p, 0xffffffff;
    @!p not.b32 %r1051, %r1051;
}

	// end inline asm
	and.b32  	%r1070, %r1051, %r1069;
	mov.b32 	%r1056, 32;
	// begin inline asm
	{
    .reg .pred p;
    and.b32 %r1054, %r1061, %r1056;    setp.ne.u32 p, %r1054, 0;
    vote.ballot.sync.b32 %r1054, p, 0xffffffff;
    @!p not.b32 %r1054, %r1054;
}

	// end inline asm
	and.b32  	%r1071, %r1054, %r1070;
	mov.b32 	%r1059, 64;
	// begin inline asm
	{
    .reg .pred p;
    and.b32 %r1057, %r1061, %r1059;    setp.ne.u32 p, %r1057, 0;
    vote.ballot.sync.b32 %r1057, p, 0xffffffff;
    @!p not.b32 %r1057, %r1057;
}

	// end inline asm
	and.b32  	%r1072, %r1057, %r1071;
	mov.b32 	%r1062, 128;
	// begin inline asm
	{
    .reg .pred p;
    and.b32 %r1060, %r1061, %r1062;    setp.ne.u32 p, %r1060, 0;
    vote.ballot.sync.b32 %r1060, p, 0xffffffff;
    @!p not.b32 %r1060, %r1060;
}

	// end inline asm
	and.b32  	%r1073, %r1060, %r1072;
	clz.b32 	%r1074, %r1073;
	sub.s32 	%r150, 31, %r1074;
	and.b32  	%r1075, %r671, %r1073;
	popc.b32 	%r151, %r1075;
	setp.ne.s32 	%p113, %r291, %r150;
	mov.b32 	%r1868, 0;
	@%p113 bra 	$L__BB7_181;
	shl.b32 	%r1076, %r1, 5;
	and.b32  	%r1077, %r1076, 31744;
	mov.u32 	%r1078, _ZZN3cub18CUB_300001_SM_10006detail10radix_sort29DeviceRadixSortOnesweepKernelINS1_5radix10policy_hubImjyE10Policy1000ELNS0_9SortOrderE0EmjyiiNS1_21identity_decomposer_tEEEvPT5_SB_PT3_PKSC_PT1_PKSG_PT2_PKSK_T4_iiT6_E1s;
	add.s32 	%r1079, %r1078, %r1077;
	shr.u64 	%rd193, %rd573, %r697;
	cvt.u32.u64 	%r1081, %rd193;
	and.b32  	%r1082, %r1081, %r31;
	shl.b32 	%r1083, %r1082, 2;
	add.s32 	%r1084, %r1079, %r1083;
	atom.shared.add.u32 	%r1868, [%r1084], %r151;
$L__BB7_181:
	shfl.sync.idx.b32	%r1110|%p114, %r1868, %r150, 31, -1;
	add.s32 	%r154, %r151, %r1110;
	shr.u64 	%rd194, %rd572, %r697;
	cvt.u32.u64 	%r1112, %rd194;
	and.b32  	%r1107, %r1112, %r31;
	mov.b32 	%r1087, 1;
	// begin inline asm
	{
    .reg .pred p;
    and.b32 %r1085, %r1107, %r1087;    setp.ne.u32 p, %r1085, 0;
    vote.ballot.sync.b32 %r1085, p, 0xffffffff;
    @!p not.b32 %r1085, %r1085;
}

	// end inline asm
	mov.b32 	%r1090, 2;
	// begin inline asm
	{
    .reg .pred p;
    and.b32 %r1088, %r1107, %r1090;    setp.ne.u32 p, %r1088, 0;
    vote.ballot.sync.b32 %r1088, p, 0xffffffff;
    @!p not.b32 %r1088, %r1088;
}

	// end inline asm
	and.b32  	%r1113, %r1088, %r1085;
	mov.b32 	%r1093, 4;
	// begin inline asm
	{
    .reg .pred p;
    and.b32 %r1091, %r1107, %r1093;    setp.ne.u32 p, %r1091, 0;
    vote.ballot.sync.b32 %r1091, p, 0xffffffff;
    @!p not.b32 %r1091, %r1091;
}

	// end inline asm
	and.b32  	%r1114, %r1091, %r1113;
	mov.b32 	%r1096, 8;
	// begin inline asm
	{
    .reg .pred p;
    and.b32 %r1094, %r1107, %r1096;    setp.ne.u32 p, %r1094, 0;
    vote.ballot.sync.b32 %r1094, p, 0xffffffff;
    @!p not.b32 %r1094, %r1094;
}

	// end inline asm
	and.b32  	%r1115, %r1094, %r1114;
	mov.b32 	%r1099, 16;
	// begin inline asm
	{
    .reg .pred p;
    and.b32 %r1097, %r1107, %r1099;    setp.ne.u32 p, %r1097, 0;
    vote.ballot.sync.b32 %r1097, p, 0xffffffff;
    @!p not.b32 %r1097, %r1097;
}

	// end inline asm
	and.b32  	%r1116, %r1097, %r1115;
	mov.b32 	%r1102, 32;
	// begin inline asm
	{
    .reg .pred p;
    and.b32 %r1100, %r1107, %r1102;    setp.ne.u32 p, %r1100, 0;
    vote.ballot.sync.b32 %r1100, p, 0xffffffff;
    @!p not.b32 %r1100, %r1100;
}

	// end inline asm
	and.b32  	%r1117, %r1100, %r1116;
	mov.b32 	%r1105, 64;
	// begin inline asm
	{
    .reg .pred p;
    and.b32 %r1103, %r1107, %r1105;    setp.ne.u32 p, %r1103, 0;
    vote.ballot.sync.b32 %r1103, p, 0xffffffff;
    @!p not.b32 %r1103, %r1103;
}

	// end inline asm
	and.b32  	%r1118, %r1103, %r1117;
	mov.b32 	%r1108, 128;
	// begin inline asm
	{
    .reg .pred p;
    and.b32 %r1106, %r1107, %r1108;    setp.ne.u32 p, %r1106, 0;
    vote.ballot.sync.b32 %r1106, p, 0xffffffff;
    @!p not.b32 %r1106, %r1106;
}

	// end inline asm
	and.b32  	%r1119, %r1106, %r1118;
	clz.b32 	%r1120, %r1119;
	sub.s32 	%r155, 31, %r1120;
	and.b32  	%r1121, %r671, %r1119;
	popc.b32 	%r156, %r1121;
	setp.ne.s32 	%p115, %r291, %r155;
	mov.b32 	%r1869, 0;
	@%p115 bra 	$L__BB7_183;
	shl.b32 	%r1122, %r1, 5;
	and.b32  	%r1123, %r1122, 31744;
	mov.u32 	%r1124, _ZZN3cub18CUB_300001_SM_10006detail10radix_sort29DeviceRadixSortOnesweepKernelINS1_5radix10policy_hubImjyE10Policy1000ELNS0_9SortOrderE0EmjyiiNS1_21identity_decomposer_tEEEvPT5_SB_PT3_PKSC_PT1_PKSG_PT2_PKSK_T4_iiT6_E1s;
	add.s32 	%r1125, %r1124, %r1123;
	shr.u64 	%rd195, %rd572, %r697;
	cvt.u32.u64 	%r1127, %rd195;
	and.b32  	%r1128, %r1127, %r31;
	shl.b32 	%r1129, %r1128, 2;
	add.s32 	%r1130, %r1125, %r1129;
	atom.shared.add.u32 	%r1869, [%r1130], %r156;
$L__BB7_183:
	shfl.sync.idx.b32	%r1156|%p116, %r1869, %r155, 31, -1;
	add.s32 	%r159, %r156, %r1156;
	shr.u64 	%rd196, %rd571, %r697;
	cvt.u32.u64 	%r1158, %rd196;
	and.b32  	%r1153, %r1158, %r31;
	mov.b32 	%r1133, 1;
	// begin inline asm
	{
    .reg .pred p;
    and.b32 %r1131, %r1153, %r1133;    setp.ne.u32 p, %r1131, 0;
    vote.ballot.sync.b32 %r1131, p, 0xffffffff;
    @!p not.b32 %r1131, %r1131;
}

	// end inline asm
	mov.b32 	%r1136, 2;
	// begin inline asm
	{
    .reg .pred p;
    and.b32 %r1134, %r1153, %r1136;    setp.ne.u32 p, %r1134, 0;
    vote.ballot.sync.b32 %r1134, p, 0xffffffff;
    @!p not.b32 %r1134, %r1134;
}

	// end inline asm
	and.b32  	%r1159, %r1134, %r1131;
	mov.b32 	%r1139, 4;
	// begin inline asm
	{
    .reg .pred p;
    and.b32 %r1137, %r1153, %r1139;    setp.ne.u32 p, %r1137, 0;
    vote.ballot.sync.b32 %r1137, p, 0xffffffff;
    @!p not.b32 %r1137, %r1137;
}

	// end inline asm
	and.b32  	%r1160, %r1137, %r1159;
	mov.b32 	%r1142, 8;
	// begin inline asm
	{
    .reg .pred p;
    and.b32 %r1140, %r1153, %r1142;    setp.ne.u32 p, %r1140, 0;
    vote.ballot.sync.b32 %r1140, p, 0xffffffff;
    @!p not.b32 %r1140, %r1140;
}

	// end inline asm
	and.b32  	%r1161, %r1140, %r1160;
	mov.b32 	%r1145, 16;
	// begin inline asm
	{
    .reg .pred p;
    and.b32 %r1143, %r1153, %r1145;    setp.ne.u32 p, %r1143, 0;
    vote.ballot.sync.b32 %r1143, p, 0xffffffff;
    @!p not.b32 %r1143, %r1143;
}

	// end inline asm
	and.b32  	%r1162, %r1143, %r1161;
	mov.b32 	%r1148, 32;
	// begin inline asm
	{
    .reg .pred p;
    and.b32 %r1146, %r1153, %r1148;    setp.ne.u32 p, %r1146, 0;
    vote.ballot.sync.b32 %r1146, p, 0xffffffff;
    @!p not.b32 %r1146, %r1146;
}

	// end inline asm
	and.b32  	%r1163, %r1146, %r1162;
	mov.b32 	%r1151, 64;
	// begin inline asm
	{
    .reg .pred p;
    and.b32 %r1149, %r1153, %r1151;    setp.ne.u32 p, %r1149, 0;
    vote.ballot.sync.b32 %r1149, p, 0xffffffff;
    @!p not.b32 %r1149, %r1149;
}

	// end inline asm
	and.b32  	%r1164, %r1149, %r1163;
	mov.b32 	%r1154, 128;
	// begin inline asm
	{
    .reg .pred p;
    and.b32 %r1152, %r1153, %r1154;    setp.ne.u32 p, %r1152, 0;
    vote.ballot.sync.b32 %r1152, p, 0xffffffff;
    @!p not.b32 %r1152, %r1152;
}

	// end inline asm
	and.b32  	%r1165, %r1152, %r1164;
	clz.b32 	%r1166, %r1165;
	sub.s32 	%r160, 31, %r1166;
	and.b32  	%r1167, %r671, %r1165;
	popc.b32 	%r161, %r1167;
	setp.ne.s32 	%p117, %r291, %r160;
	mov.b32 	%r1870, 0;
	@%p117 bra 	$L__BB7_185;
	shl.b32 	%r1168, %r1, 5;
	and.b32  	%r1169, %r1168, 31744;
	mov.u32 	%r1170, _ZZN3cub18CUB_300001_SM_10006detail10radix_sort29DeviceRadixSortOnesweepKernelINS1_5radix10policy_hubImjyE10Policy1000ELNS0_9SortOrderE0EmjyiiNS1_21identity_decomposer_tEEEvPT5_SB_PT3_PKSC_PT1_PKSG_PT2_PKSK_T4_iiT6_E1s;
	add.s32 	%r1171, %r1170, %r1169;
	shr.u64 	%rd197, %rd571, %r697;
	cvt.u32.u64 	%r1173, %rd197;
	and.b32  	%r1174, %r1173, %r31;
	shl.b32 	%r1175, %r1174, 2;
	add.s32 	%r1176, %r1171, %r1175;
	atom.shared.add.u32 	%r1870, [%r1176], %r161;
$L__BB7_185:
	shfl.sync.idx.b32	%r1202|%p118, %r1870, %r160, 31, -1;
	add.s32 	%r164, %r161, %r1202;
	shr.u64 	%rd198, %rd570, %r697;
	cvt.u32.u64 	%r1204, %rd198;
	and.b32  	%r1199, %r1204, %r31;
	mov.b32 	%r1179, 1;
	// begin inline asm
	{
    .reg .pred p;
    and.b32 %r1177, %r1199, %r1179;    setp.ne.u32 p, %r1177, 0;
    vote.ballot.sync.b32 %r1177, p, 0xffffffff;
    @!p not.b32 %r1177, %r1177;
}

	// end inline asm
	mov.b32 	%r1182, 2;
	// begin inline asm
	{
    .reg .pred p;
    and.b32 %r1180, %r1199, %r1182;    setp.ne.u32 p, %r1180, 0;
    vote.ballot.sync.b32 %r1180, p, 0xffffffff;
    @!p not.b32 %r1180, %r1180;
}

	// end inline asm
	and.b32  	%r1205, %r1180, %r1177;
	mov.b32 	%r1185, 4;
	// begin inline asm
	{
    .reg .pred p;
    and.b32 %r1183, %r1199, %r1185;    setp.ne.u32 p, %r1183, 0;
    vote.ballot.sync.b32 %r1183, p, 0xffffffff;
    @!p not.b32 %r1183, %r1183;
}

	// end inline asm
	and.b32  	%r1206, %r1183, %r1205;
	mov.b32 	%r1188, 8;
	// begin inline asm
	{
    .reg .pred p;
    and.b32 %r1186, %r1199, %r1188;    setp.ne.u32 p, %r1186, 0;
    vote.ballot.sync.b32 %r1186, p, 0xffffffff;
    @!p not.b32 %r1186, %r1186;
}

	// end inline asm
	and.b32  	%r1207, %r1186, %r1206;
	mov.b32 	%r1191, 16;
	// begin inline asm
	{
    .reg .pred p;
    and.b32 %r1189, %r1199, %r1191;    setp.ne.u32 p, %r1189, 0;
    vote.ballot.sync.b32 %r1189, p, 0xffffffff;
    @!p not.b32 %r1189, %r1189;
}

	// end inline asm
	and.b32  	%r1208, %r1189, %r1207;
	mov.b32 	%r1194, 32;
	// begin inline asm
	{
    .reg .pred p;
    and.b32 %r1192, %r1199, %r1194;    setp.ne.u32 p, %r1192, 0;
    vote.ballot.sync.b32 %r1192, p, 0xffffffff;
    @!p not.b32 %r1192, %r1192;
}

	// end inline asm
	and.b32  	%r1209, %r1192, %r1208;
	mov.b32 	%r1197, 64;
	// begin inline asm
	{
    .reg .pred p;
    and.b32 %r1195, %r1199, %r1197;    setp.ne.u32 p, %r1195, 0;
    vote.ballot.sync.b32 %r1195, p, 0xffffffff;
    @!p not.b32 %r1195, %r1195;
}

	// end inline asm
	and.b32  	%r1210, %r1195, %r1209;
	mov.b32 	%r1200, 128;
	// begin inline asm
	{
    .reg .pred p;
    and.b32 %r1198, %r1199, %r1200;    setp.ne.u32 p, %r1198, 0;
    vote.ballot.sync.b32 %r1198, p, 0xffffffff;
    @!p not.b32 %r1198, %r1198;
}

	// end inline asm
	and.b32  	%r1211, %r1198, %r1210;
	clz.b32 	%r1212, %r1211;
	sub.s32 	%r165, 31, %r1212;
	and.b32  	%r1213, %r671, %r1211;
	popc.b32 	%r166, %r1213;
	setp.ne.s32 	%p119, %r291, %r165;
	mov.b32 	%r1871, 0;
	@%p119 bra 	$L__BB7_187;
	shl.b32 	%r1214, %r1, 5;
	and.b32  	%r1215, %r1214, 31744;
	mov.u32 	%r1216, _ZZN3cub18CUB_300001_SM_10006detail10radix_sort29DeviceRadixSortOnesweepKernelINS1_5radix10policy_hubImjyE10Policy1000ELNS0_9SortOrderE0EmjyiiNS1_21identity_decomposer_tEEEvPT5_SB_PT3_PKSC_PT1_PKSG_PT2_PKSK_T4_iiT6_E1s;
	add.s32 	%r1217, %r1216, %r1215;
	shr.u64 	%rd199, %rd570, %r697;
	cvt.u32.u64 	%r1219, %rd199;
	and.b32  	%r1220, %r1219, %r31;
	shl.b32 	%r1221, %r1220, 2;
	add.s32 	%r1222, %r1217, %r1221;
	atom.shared.add.u32 	%r1871, [%r1222], %r166;
$L__BB7_187:
	shfl.sync.idx.b32	%r1248|%p120, %r1871, %r165, 31, -1;
	add.s32 	%r169, %r166, %r1248;
	shr.u64 	%rd200, %rd569, %r697;
	cvt.u32.u64 	%r1250, %rd200;
	and.b32  	%r1245, %r1250, %r31;
	mov.b32 	%r1225, 1;
	// begin inline asm
	{
    .reg .pred p;
    and.b32 %r1223, %r1245, %r1225;    setp.ne.u32 p, %r1223, 0;
    vote.ballot.sync.b32 %r1223, p, 0xffffffff;
    @!p not.b32 %r1223, %r1223;
}

	// end inline asm
	mov.b32 	%r1228, 2;
	// begin inline asm
	{
    .reg .pred p;
    and.b32 %r1226, %r1245, %r1228;    setp.ne.u32 p, %r1226, 0;
    vote.ballot.sync.b32 %r1226, p, 0xffffffff;
    @!p not.b32 %r1226, %r1226;
}

	// end inline asm
	and.b32  	%r1251, %r1226, %r1223;
	mov.b32 	%r1231, 4;
	// begin inline asm
	{
    .reg .pred p;
    and.b32 %r1229, %r1245, %r1231;    setp.ne.u32 p, %r1229, 0;
    vote.ballot.sync.b32 %r1229, p, 0xffffffff;
    @!p not.b32 %r1229, %r1229;
}

	// end inline asm
	and.b32  	%r1252, %r1229, %r1251;
	mov.b32 	%r1234, 8;
	// begin inline asm
	{
    .reg .pred p;
    and.b32 %r1232, %r1245, %r1234;    setp.ne.u32 p, %r1232, 0;
    vote.ballot.sync.b32 %r1232, p, 0xffffffff;
    @!p not.b32 %r1232, %r1232;
}

	// end inline asm
	and.b32  	%r1253, %r1232, %r1252;
	mov.b32 	%r1237, 16;
	// begin inline asm
	{
    .reg .pred p;
    and.b32 %r1235, %r1245, %r1237;    setp.ne.u32 p, %r1235, 0;
    vote.ballot.sync.b32 %r1235, p, 0xffffffff;
    @!p not.b32 %r1235, %r1235;
}

	// end inline asm
	and.b32  	%r1254, %r1235, %r1253;
	mov.b32 	%r1240, 32;
	// begin inline asm
	{
    .reg .pred p;
    and.b32 %r1238, %r1245, %r1240;    setp.ne.u32 p, %r1238, 0;
    vote.ballot.sync.b32 %r1238, p, 0xffffffff;
    @!p not.b32 %r1238, %r1238;
}

	// end inline asm
	and.b32  	%r1255, %r1238, %r1254;
	mov.b32 	%r1243, 64;
	// begin inline asm
	{
    .reg .pred p;
    and.b32 %r1241, %r1245, %r1243;    setp.ne.u32 p, %r1241, 0;
    vote.ballot.sync.b32 %r1241, p, 0xffffffff;
    @!p not.b32 %r1241, %r1241;
}

	// end inline asm
	and.b32  	%r1256, %r1241, %r1255;
	mov.b32 	%r1246, 128;
	// begin inline asm
	{
    .reg .pred p;
    and.b32 %r1244, %r1245, %r1246;    setp.ne.u32 p, %r1244, 0;
    vote.ballot.sync.b32 %r1244, p, 0xffffffff;
    @!p not.b32 %r1244, %r1244;
}

	// end inline asm
	and.b32  	%r1257, %r1244, %r1256;
	clz.b32 	%r1258, %r1257;
	sub.s32 	%r170, 31, %r1258;
	and.b32  	%r1259, %r671, %r1257;
	popc.b32 	%r171, %r1259;
	setp.ne.s32 	%p121, %r291, %r170;
	mov.b32 	%r1872, 0;
	@%p121 bra 	$L__BB7_189;
	shl.b32 	%r1260, %r1, 5;
	and.b32  	%r1261, %r1260, 31744;
	mov.u32 	%r1262, _ZZN3cub18CUB_300001_SM_10006detail10radix_sort29DeviceRadixSortOnesweepKernelINS1_5radix10policy_hubImjyE10Policy1000ELNS0_9SortOrderE0EmjyiiNS1_21identity_decomposer_tEEEvPT5_SB_PT3_PKSC_PT1_PKSG_PT2_PKSK_T4_iiT6_E1s;
	add.s32 	%r1263, %r1262, %r1261;
	shr.u64 	%rd201, %rd569, %r697;
	cvt.u32.u64 	%r1265, %rd201;
	and.b32  	%r1266, %r1265, %r31;
	shl.b32 	%r1267, %r1266, 2;
	add.s32 	%r1268, %r1263, %r1267;
	atom.shared.add.u32 	%r1872, [%r1268], %r171;
$L__BB7_189:
	shfl.sync.idx.b32	%r1294|%p122, %r1872, %r170, 31, -1;
	add.s32 	%r174, %r171, %r1294;
	shr.u64 	%rd202, %rd568, %r697;
	cvt.u32.u64 	%r1296, %rd202;
	and.b32  	%r1291, %r1296, %r31;
	mov.b32 	%r1271, 1;
	// begin inline asm
	{
    .reg .pred p;
    and.b32 %r1269, %r1291, %r1271;    setp.ne.u32 p, %r1269, 0;
    vote.ballot.sync.b32 %r1269, p, 0xffffffff;
    @!p not.b32 %r1269, %r1269;
}

	// end inline asm
	mov.b32 	%r1274, 2;
	// begin inline asm
	{
    .reg .pred p;
    and.b32 %r1272, %r1291, %r1274;    setp.ne.u32 p, %r1272, 0;
    vote.ballot.sync.b32 %r1272, p, 0xffffffff;
    @!p not.b32 %r1272, %r1272;
}

	// end inline asm
	and.b32  	%r1297, %r1272, %r1269;
	mov.b32 	%r1277, 4;
	// begin inline asm
	{
    .reg .pred p;
    and.b32 %r1275, %r1291, %r1277;    setp.ne.u32 p, %r1275, 0;
    vote.ballot.sync.b32 %r1275, p, 0xffffffff;
    @!p not.b32 %r1275, %r1275;
}

	// end inline asm
	and.b32  	%r1298, %r1275, %r1297;
	mov.b32 	%r1280, 8;
	// begin inline asm
	{
    .reg .pred p;
    and.b32 %r1278, %r1291, %r1280;    setp.ne.u32 p, %r1278, 0;
    vote.ballot.sync.b32 %r1278, p, 0xffffffff;
    @!p not.b32 %r1278, %r1278;
}

	// end inline asm
	and.b32  	%r1299, %r1278, %r1298;
	mov.b32 	%r1283, 16;
	// begin inline asm
	{
    .reg .pred p;
    and.b32 %r1281, %r1291, %r1283;    setp.ne.u32 p, %r1281, 0;
    vote.ballot.sync.b32 %r1281, p, 0xffffffff;
    @!p not.b32 %r1281, %r1281;
}

	// end inline asm
	and.b32  	%r1300, %r1281, %r1299;
	mov.b32 	%r1286, 32;
	// begin inline asm
	{
    .reg .pred p;
    and.b32 %r1284, %r1291, %r1286;    setp.ne.u32 p, %r1284, 0;
    vote.ballot.sync.b32 %r1284, p, 0xffffffff;
    @!p not.b32 %r1284, %r1284;
}

	// end inline asm
	and.b32  	%r1301, %r1284, %r1300;
	mov.b32 	%r1289, 64;
	// begin inline asm
	{
    .reg .pred p;
    and.b32 %r1287, %r1291, %r1289;    setp.ne.u32 p, %r1287, 0;
    vote.ballot.sync.b32 %r1287, p, 0xffffffff;
    @!p not.b32 %r1287, %r1287;
}

	// end inline asm
	and.b32  	%r1302, %r1287, %r1301;
	mov.b32 	%r1292, 128;
	// begin inline asm
	{
    .reg .pred p;
    and.b32 %r1290, %r1291, %r1292;    setp.ne.u32 p, %r1290, 0;
    vote.ballot.sync.b32 %r1290, p, 0xffffffff;
    @!p not.b32 %r1290, %r1290;
}

	// end inline asm
	and.b32  	%r1303, %r1290, %r1302;
	clz.b32 	%r1304, %r1303;
	sub.s32 	%r175, 31, %r1304;
	and.b32  	%r1305, %r671, %r1303;
	popc.b32 	%r176, %r1305;
	setp.ne.s32 	%p123, %r291, %r175;
	mov.b32 	%r1873, 0;
	@%p123 bra 	$L__BB7_191;
	shl.b32 	%r1306, %r1, 5;
	and.b32  	%r1307, %r1306, 31744;
	mov.u32 	%r1308, _ZZN3cub18CUB_300001_SM_10006detail10radix_sort29DeviceRadixSortOnesweepKernelINS1_5radix10policy_hubImjyE10Policy1000ELNS0_9SortOrderE0EmjyiiNS1_21identity_decomposer_tEEEvPT5_SB_PT3_PKSC_PT1_PKSG_PT2_PKSK_T4_iiT6_E1s;
	add.s32 	%r1309, %r1308, %r1307;
	shr.u64 	%rd203, %rd568, %r697;
	cvt.u32.u64 	%r1311, %rd203;
	and.b32  	%r1312, %r1311, %r31;
	shl.b32 	%r1313, %r1312, 2;
	add.s32 	%r1314, %r1309, %r1313;
	atom.shared.add.u32 	%r1873, [%r1314], %r176;
$L__BB7_191:
	shfl.sync.idx.b32	%r1340|%p124, %r1873, %r175, 31, -1;
	add.s32 	%r179, %r176, %r1340;
	shr.u64 	%rd204, %rd567, %r697;
	cvt.u32.u64 	%r1342, %rd204;
	and.b32  	%r1337, %r1342, %r31;
	mov.b32 	%r1317, 1;
	// begin inline asm
	{
    .reg .pred p;
    and.b32 %r1315, %r1337, %r1317;    setp.ne.u32 p, %r1315, 0;
    vote.ballot.sync.b32 %r1315, p, 0xffffffff;
    @!p not.b32 %r1315, %r1315;
}

	// end inline asm
	mov.b32 	%r1320, 2;
	// begin inline asm
	{
    .reg .pred p;
    and.b32 %r1318, %r1337, %r1320;    setp.ne.u32 p, %r1318, 0;
    vote.ballot.sync.b32 %r1318, p, 0xffffffff;
    @!p not.b32 %r1318, %r1318;
}

	// end inline asm
	and.b32  	%r1343, %r1318, %r1315;
	mov.b32 	%r1323, 4;
	// begin inline asm
	{
    .reg .pred p;
    and.b32 %r1321, %r1337, %r1323;    setp.ne.u32 p, %r1321, 0;
    vote.ballot.sync.b32 %r1321, p, 0xffffffff;
    @!p not.b32 %r1321, %r1321;
}

	// end inline asm
	and.b32  	%r1344, %r1321, %r1343;
	mov.b32 	%r1326, 8;
	// begin inline asm
	{
    .reg .pred p;
    and.b32 %r1324, %r1337, %r1326;    setp.ne.u32 p, %r1324, 0;
    vote.ballot.sync.b32 %r1324, p, 0xffffffff;
    @!p not.b32 %r1324, %r1324;
}

	// end inline asm
	and.b32  	%r1345, %r1324, %r1344;
	mov.b32 	%r1329, 16;
	// begin inline asm
	{
    .reg .pred p;
    and.b32 %r1327, %r1337, %r1329;    setp.ne.u32 p, %r1327, 0;
    vote.ballot.sync.b32 %r1327, p, 0xffffffff;
    @!p not.b32 %r1327, %r1327;
}

	// end inline asm
	and.b32  	%r1346, %r1327, %r1345;
	mov.b32 	%r1332, 32;
	// begin inline asm
	{
    .reg .pred p;
    and.b32 %r1330, %r1337, %r1332;    setp.ne.u32 p, %r1330, 0;
    vote.ballot.sync.b32 %r1330, p, 0xffffffff;
    @!p not.b32 %r1330, %r1330;
}

	// end inline asm
	and.b32  	%r1347, %r1330, %r1346;
	mov.b32 	%r1335, 64;
	// begin inline asm
	{
    .reg .pred p;
    and.b32 %r1333, %r1337, %r1335;    setp.ne.u32 p, %r1333, 0;
    vote.ballot.sync.b32 %r1333, p, 0xffffffff;
    @!p not.b32 %r1333, %r1333;
}

	// end inline asm
	and.b32  	%r1348, %r1333, %r1347;
	mov.b32 	%r1338, 128;
	// begin inline asm
	{
    .reg .pred p;
    and.b32 %r1336, %r1337, %r1338;    setp.ne.u32 p, %r1336, 0;
    vote.ballot.sync.b32 %r1336, p, 0xffffffff;
    @!p not.b32 %r1336, %r1336;
}

	// end inline asm
	and.b32  	%r1349, %r1336, %r1348;
	clz.b32 	%r1350, %r1349;
	sub.s32 	%r180, 31, %r1350;
	and.b32  	%r1351, %r671, %r1349;
	popc.b32 	%r181, %r1351;
	setp.ne.s32 	%p125, %r291, %r180;
	mov.b32 	%r1874, 0;
	@%p125 bra 	$L__BB7_193;
	shl.b32 	%r1352, %r1, 5;
	and.b32  	%r1353, %r1352, 31744;
	mov.u32 	%r1354, _ZZN3cub18CUB_300001_SM_10006detail10radix_sort29DeviceRadixSortOnesweepKernelINS1_5radix10policy_hubImjyE10Policy1000ELNS0_9SortOrderE0EmjyiiNS1_21identity_decomposer_tEEEvPT5_SB_PT3_PKSC_PT1_PKSG_PT2_PKSK_T4_iiT6_E1s;
	add.s32 	%r1355, %r1354, %r1353;
	shr.u64 	%rd205, %rd567, %r697;
	cvt.u32.u64 	%r1357, %rd205;
	and.b32  	%r1358, %r1357, %r31;
	shl.b32 	%r1359, %r1358, 2;
	add.s32 	%r1360, %r1355, %r1359;
	atom.shared.add.u32 	%r1874, [%r1360], %r181;
$L__BB7_193:
	cvt.u64.u32 	%rd79, %r1;
	shfl.sync.idx.b32	%r1361|%p127, %r1874, %r180, 31, -1;
	add.s32 	%r184, %r181, %r1361;
	bar.sync 	0;
	shl.b32 	%r1362, %r114, 3;
	mov.u32 	%r1363, _ZZN3cub18CUB_300001_SM_10006detail10radix_sort29DeviceRadixSortOnesweepKernelINS1_5radix10policy_hubImjyE10Policy1000ELNS0_9SortOrderE0EmjyiiNS1_21identity_decomposer_tEEEvPT5_SB_PT3_PKSC_PT1_PKSG_PT2_PKSK_T4_iiT6_E1s;
	add.s32 	%r185, %r1363, %r1362;
	st.shared.u64 	[%r185+-8], %rd581;
	shl.b32 	%r1364, %r119, 3;
	add.s32 	%r186, %r1363, %r1364;
	st.shared.u64 	[%r186+-8], %rd580;
	shl.b32 	%r1365, %r124, 3;
	add.s32 	%r187, %r1363, %r1365;
	st.shared.u64 	[%r187+-8], %rd579;
	shl.b32 	%r1366, %r129, 3;
	add.s32 	%r188, %r1363, %r1366;
	st.shared.u64 	[%r188+-8], %rd578;
	shl.b32 	%r1367, %r134, 3;
	add.s32 	%r189, %r1363, %r1367;
	st.shared.u64 	[%r189+-8], %rd577;
	shl.b32 	%r1368, %r139, 3;
	add.s32 	%r190, %r1363, %r1368;
	st.shared.u64 	[%r190+-8], %rd576;
	shl.b32 	%r1369, %r144, 3;
	add.s32 	%r191, %r1363, %r1369;
	st.shared.u64 	[%r191+-8], %rd575;
	shl.b32 	%r1370, %r149, 3;
	add.s32 	%r192, %r1363, %r1370;
	st.shared.u64 	[%r192+-8], %rd574;
	shl.b32 	%r1371, %r154, 3;
	add.s32 	%r193, %r1363, %r1371;
	st.shared.u64 	[%r193+-8], %rd573;
	shl.b32 	%r1372, %r159, 3;
	add.s32 	%r194, %r1363, %r1372;
	st.shared.u64 	[%r194+-8], %rd572;
	shl.b32 	%r1373, %r164, 3;
	add.s32 	%r195, %r1363, %r1373;
	st.shared.u64 	[%r195+-8], %rd571;
	shl.b32 	%r1374, %r169, 3;
	add.s32 	%r196, %r1363, %r1374;
	st.shared.u64 	[%r196+-8], %rd570;
	shl.b32 	%r1375, %r174, 3;
	add.s32 	%r197, %r1363, %r1375;
	st.shared.u64 	[%r197+-8], %rd569;
	shl.b32 	%r1376, %r179, 3;
	add.s32 	%r198, %r1363, %r1376;
	st.shared.u64 	[%r198+-8], %rd568;
	shl.b32 	%r1377, %r184, 3;
	add.s32 	%r199, %r1363, %r1377;
	st.shared.u64 	[%r199+-8], %rd567;
	shl.b32 	%r1378, %r1, 3;
	add.s32 	%r1379, %r1363, %r1378;
	add.s32 	%r200, %r1379, 46080;
	@%p96 bra 	$L__BB7_201;
	ld.param.u64 	%rd549, [_ZN3cub18CUB_300001_SM_10006detail10radix_sort29DeviceRadixSortOnesweepKernelINS1_5radix10policy_hubImjyE10Policy1000ELNS0_9SortOrderE0EmjyiiNS1_21identity_decomposer_tEEEvPT5_SB_PT3_PKSC_PT1_PKSG_PT2_PKSK_T4_iiT6__param_3];
	cvta.to.global.u64 	%rd206, %rd549;
	shl.b64 	%rd207, %rd79, 3;
	add.s64 	%rd208, %rd206, %rd207;
	ld.global.u64 	%rd209, [%rd208];
	cvt.s64.s32 	%rd210, %r108;
	sub.s64 	%rd583, %rd209, %rd210;
	st.shared.u64 	[%r200], %rd583;
	setp.lt.s32 	%p128, %r4, 1;
	mov.u32 	%r1878, %r1826;
	@%p128 bra 	$L__BB7_200;
	mov.b32 	%r1876, -1;
	mov.u32 	%r1875, %r4;
	mov.u32 	%r1878, %r1826;
$L__BB7_196:
	ld.param.u64 	%rd542, [_ZN3cub18CUB_300001_SM_10006detail10radix_sort29DeviceRadixSortOnesweepKernelINS1_5radix10policy_hubImjyE10Policy1000ELNS0_9SortOrderE0EmjyiiNS1_21identity_decomposer_tEEEvPT5_SB_PT3_PKSC_PT1_PKSG_PT2_PKSK_T4_iiT6__param_0];
	add.s32 	%r204, %r1875, -1;
	shl.b32 	%r1381, %r204, 8;
	add.s32 	%r1382, %r1381, %r1;
	cvta.to.global.u64 	%rd211, %rd542;
	mul.wide.s32 	%rd212, %r1382, 4;
	add.s64 	%rd81, %rd211, %rd212;
$L__BB7_197:
	membar.cta;
	ld.volatile.global.u32 	%r205, [%rd81];
	setp.eq.s32 	%p129, %r205, 0;
	@%p129 bra 	$L__BB7_197;
	and.b32  	%r1383, %r205, 1073741823;
	add.s32 	%r1878, %r1383, %r1878;
	setp.gt.s32 	%p130, %r205, -1;
	vote.sync.ballot.b32 	%r1876, %p130, %r1876;
	setp.gt.u32 	%p132, %r1875, 1;
	and.pred  	%p133, %p130, %p132;
	mov.u32 	%r1875, %r204;
	@%p133 bra 	$L__BB7_196;
	ld.shared.u64 	%rd583, [%r200];
$L__BB7_200:
	ld.param.u64 	%rd543, [_ZN3cub18CUB_300001_SM_10006detail10radix_sort29DeviceRadixSortOnesweepKernelINS1_5radix10policy_hubImjyE10Policy1000ELNS0_9SortOrderE0EmjyiiNS1_21identity_decomposer_tEEEvPT5_SB_PT3_PKSC_PT1_PKSG_PT2_PKSK_T4_iiT6__param_0];
	or.b32  	%r1384, %r1878, -2147483648;
	cvta.to.global.u64 	%rd213, %rd543;
	shl.b32 	%r1385, %r4, 8;
	add.s32 	%r1386, %r1385, %r1;
	mul.wide.s32 	%rd214, %r1386, 4;
	add.s64 	%rd215, %rd213, %rd214;
	st.volatile.global.u32 	[%rd215], %r1384;
	sub.s32 	%r1387, %r1878, %r1826;
	cvt.s64.s32 	%rd216, %r1387;
	add.s64 	%rd217, %rd583, %rd216;
	st.shared.u64 	[%r200], %rd217;
$L__BB7_201:
	ld.param.u32 	%r1809, [_ZN3cub18CUB_300001_SM_10006detail10radix_sort29DeviceRadixSortOnesweepKernelINS1_5radix10policy_hubImjyE10Policy1000ELNS0_9SortOrderE0EmjyiiNS1_21identity_decomposer_tEEEvPT5_SB_PT3_PKSC_PT1_PKSG_PT2_PKSK_T4_iiT6__param_8];
	ld.param.u64 	%rd546, [_ZN3cub18CUB_300001_SM_10006detail10radix_sort29DeviceRadixSortOnesweepKernelINS1_5radix10policy_hubImjyE10Policy1000ELNS0_9SortOrderE0EmjyiiNS1_21identity_decomposer_tEEEvPT5_SB_PT3_PKSC_PT1_PKSG_PT2_PKSK_T4_iiT6__param_2];
	mad.lo.s32 	%r209, %r4, 5760, 5760;
	setp.lt.s32 	%p135, %r209, %r1809;
	setp.eq.s64 	%p136, %rd546, 0;
	or.pred  	%p137, %p136, %p135;
	or.pred  	%p138, %p96, %p137;
	@%p138 bra 	$L__BB7_203;
	ld.param.u64 	%rd547, [_ZN3cub18CUB_300001_SM_10006detail10radix_sort29DeviceRadixSortOnesweepKernelINS1_5radix10policy_hubImjyE10Policy1000ELNS0_9SortOrderE0EmjyiiNS1_21identity_decomposer_tEEEvPT5_SB_PT3_PKSC_PT1_PKSG_PT2_PKSK_T4_iiT6__param_2];
	ld.shared.u64 	%rd218, [%r200];
	cvt.s64.s32 	%rd219, %r1826;
	cvt.s64.s32 	%rd220, %r108;
	add.s64 	%rd221, %rd220, %rd219;
	add.s64 	%rd222, %rd221, %rd218;
	cvta.to.global.u64 	%rd223, %rd547;
	shl.b64 	%rd224, %rd79, 3;
	add.s64 	%rd225, %rd223, %rd224;
	st.global.u64 	[%rd225], %rd222;
$L__BB7_203:
	ld.param.u32 	%r1810, [_ZN3cub18CUB_300001_SM_10006detail10radix_sort29DeviceRadixSortOnesweepKernelINS1_5radix10policy_hubImjyE10Policy1000ELNS0_9SortOrderE0EmjyiiNS1_21identity_decomposer_tEEEvPT5_SB_PT3_PKSC_PT1_PKSG_PT2_PKSK_T4_iiT6__param_8];
	setp.gt.s32 	%p139, %r209, %r1810;
	bar.sync 	0;
	add.s32 	%r210, %r200, -46080;
	@%p139 bra 	$L__BB7_205;
	ld.shared.u64 	%rd226, [%r200+-46080];
	shr.u64 	%rd227, %rd226, %r697;
	cvt.u32.u64 	%r1389, %rd227;
	and.b32  	%r1390, %r1389, %r31;
	shl.b32 	%r1391, %r1390, 3;
	mov.u32 	%r1392, _ZZN3cub18CUB_300001_SM_10006detail10radix_sort29DeviceRadixSortOnesweepKernelINS1_5radix10policy_hubImjyE10Policy1000ELNS0_9SortOrderE0EmjyiiNS1_21identity_decomposer_tEEEvPT5_SB_PT3_PKSC_PT1_PKSG_PT2_PKSK_T4_iiT6_E1s;
	add.s32 	%r1393, %r1392, 46080;
	add.s32 	%r1394, %r1393, %r1391;
	ld.shared.u64 	%rd228, [%r1394];
	add.s64 	%rd229, %rd228, %rd79;
	shl.b64 	%rd230, %rd229, 3;
	add.s64 	%rd231, %rd67, %rd230;
	st.global.u64 	[%rd231], %rd226;
	bar.warp.sync 	-1;
	ld.shared.u64 	%rd232, [%r200+-43008];
	shr.u64 	%rd233, %rd232, %r697;
	cvt.u32.u64 	%r1395, %rd233;
	and.b32  	%r1396, %r1395, %r31;
	shl.b32 	%r1397, %r1396, 3;
	add.s32 	%r1398, %r1393, %r1397;
	ld.shared.u64 	%rd234, [%r1398];
	add.s64 	%rd235, %rd234, %rd79;
	shl.b64 	%rd236, %rd235, 3;
	add.s64 	%rd237, %rd67, %rd236;
	st.global.u64 	[%rd237+3072], %rd232;
	bar.warp.sync 	-1;
	ld.shared.u64 	%rd238, [%r200+-39936];
	shr.u64 	%rd239, %rd238, %r697;
	cvt.u32.u64 	%r1399, %rd239;
	and.b32  	%r1400, %r1399, %r31;
	shl.b32 	%r1401, %r1400, 3;
	add.s32 	%r1402, %r1393, %r1401;
	ld.shared.u64 	%rd240, [%r1402];
	add.s64 	%rd241, %rd240, %rd79;
	shl.b64 	%rd242, %rd241, 3;
	add.s64 	%rd243, %rd67, %rd242;
	st.global.u64 	[%rd243+6144], %rd238;
	bar.warp.sync 	-1;
	ld.shared.u64 	%rd244, [%r200+-36864];
	shr.u64 	%rd245, %rd244, %r697;
	cvt.u32.u64 	%r1403, %rd245;
	and.b32  	%r1404, %r1403, %r31;
	shl.b32 	%r1405, %r1404, 3;
	add.s32 	%r1406, %r1393, %r1405;
	ld.shared.u64 	%rd246, [%r1406];
	add.s64 	%rd247, %rd246, %rd79;
	shl.b64 	%rd248, %rd247, 3;
	add.s64 	%rd249, %rd67, %rd248;
	st.global.u64 	[%rd249+9216], %rd244;
	bar.warp.sync 	-1;
	ld.shared.u64 	%rd250, [%r200+-33792];
	shr.u64 	%rd251, %rd250, %r697;
	cvt.u32.u64 	%r1407, %rd251;
	and.b32  	%r1408, %r1407, %r31;
	shl.b32 	%r1409, %r1408, 3;
	add.s32 	%r1410, %r1393, %r1409;
	ld.shared.u64 	%rd252, [%r1410];
	add.s64 	%rd253, %rd252, %rd79;
	shl.b64 	%rd254, %rd253, 3;
	add.s64 	%rd255, %rd67, %rd254;
	st.global.u64 	[%rd255+12288], %rd250;
	bar.warp.sync 	-1;
	ld.shared.u64 	%rd256, [%r200+-30720];
	shr.u64 	%rd257, %rd256, %r697;
	cvt.u32.u64 	%r1411, %rd257;
	and.b32  	%r1412, %r1411, %r31;
	shl.b32 	%r1413, %r1412, 3;
	add.s32 	%r1414, %r1393, %r1413;
	ld.shared.u64 	%rd258, [%r1414];
	add.s64 	%rd259, %rd258, %rd79;
	shl.b64 	%rd260, %rd259, 3;
	add.s64 	%rd261, %rd67, %rd260;
	st.global.u64 	[%rd261+15360], %rd256;
	bar.warp.sync 	-1;
	ld.shared.u64 	%rd262, [%r200+-27648];
	shr.u64 	%rd263, %rd262, %r697;
	cvt.u32.u64 	%r1415, %rd263;
	and.b32  	%r1416, %r1415, %r31;
	shl.b32 	%r1417, %r1416, 3;
	add.s32 	%r1418, %r1393, %r1417;
	ld.shared.u64 	%rd264, [%r1418];
	add.s64 	%rd265, %rd264, %rd79;
	shl.b64 	%rd266, %rd265, 3;
	add.s64 	%rd267, %rd67, %rd266;
	st.global.u64 	[%rd267+18432], %rd262;
	bar.warp.sync 	-1;
	ld.shared.u64 	%rd268, [%r200+-24576];
	shr.u64 	%rd269, %rd268, %r697;
	cvt.u32.u64 	%r1419, %rd269;
	and.b32  	%r1420, %r1419, %r31;
	shl.b32 	%r1421, %r1420, 3;
	add.s32 	%r1422, %r1393, %r1421;
	ld.shared.u64 	%rd270, [%r1422];
	add.s64 	%rd271, %rd270, %rd79;
	shl.b64 	%rd272, %rd271, 3;
	add.s64 	%rd273, %rd67, %rd272;
	st.global.u64 	[%rd273+21504], %rd268;
	bar.warp.sync 	-1;
	ld.shared.u64 	%rd274, [%r200+-21504];
	shr.u64 	%rd275, %rd274, %r697;
	cvt.u32.u64 	%r1423, %rd275;
	and.b32  	%r1424, %r1423, %r31;
	shl.b32 	%r1425, %r1424, 3;
	add.s32 	%r1426, %r1393, %r1425;
	ld.shared.u64 	%rd276, [%r1426];
	add.s64 	%rd277, %rd276, %rd79;
	shl.b64 	%rd278, %rd277, 3;
	add.s64 	%rd279, %rd67, %rd278;
	st.global.u64 	[%rd279+24576], %rd274;
	bar.warp.sync 	-1;
	ld.shared.u64 	%rd280, [%r200+-18432];
	shr.u64 	%rd281, %rd280, %r697;
	cvt.u32.u64 	%r1427, %rd281;
	and.b32  	%r1428, %r1427, %r31;
	shl.b32 	%r1429, %r1428, 3;
	add.s32 	%r1430, %r1393, %r1429;
	ld.shared.u64 	%rd282, [%r1430];
	add.s64 	%rd283, %rd282, %rd79;
	shl.b64 	%rd284, %rd283, 3;
	add.s64 	%rd285, %rd67, %rd284;
	st.global.u64 	[%rd285+27648], %rd280;
	bar.warp.sync 	-1;
	ld.shared.u64 	%rd286, [%r200+-15360];
	shr.u64 	%rd287, %rd286, %r697;
	cvt.u32.u64 	%r1431, %rd287;
	and.b32  	%r1432, %r1431, %r31;
	shl.b32 	%r1433, %r1432, 3;
	add.s32 	%r1434, %r1393, %r1433;
	ld.shared.u64 	%rd288, [%r1434];
	add.s64 	%rd289, %rd288, %rd79;
	shl.b64 	%rd290, %rd289, 3;
	add.s64 	%rd291, %rd67, %rd290;
	st.global.u64 	[%rd291+30720], %rd286;
	bar.warp.sync 	-1;
	ld.shared.u64 	%rd292, [%r200+-12288];
	shr.u64 	%rd293, %rd292, %r697;
	cvt.u32.u64 	%r1435, %rd293;
	and.b32  	%r1436, %r1435, %r31;
	shl.b32 	%r1437, %r1436, 3;
	add.s32 	%r1438, %r1393, %r1437;
	ld.shared.u64 	%rd294, [%r1438];
	add.s64 	%rd295, %rd294, %rd79;
	shl.b64 	%rd296, %rd295, 3;
	add.s64 	%rd297, %rd67, %rd296;
	st.global.u64 	[%rd297+33792], %rd292;
	bar.warp.sync 	-1;
	ld.shared.u64 	%rd298, [%r200+-9216];
	shr.u64 	%rd299, %rd298, %r697;
	cvt.u32.u64 	%r1439, %rd299;
	and.b32  	%r1440, %r1439, %r31;
	shl.b32 	%r1441, %r1440, 3;
	add.s32 	%r1442, %r1393, %r1441;
	ld.shared.u64 	%rd300, [%r1442];
	add.s64 	%rd301, %rd300, %rd79;
	shl.b64 	%rd302, %rd301, 3;
	add.s64 	%rd303, %rd67, %rd302;
	st.global.u64 	[%rd303+36864], %rd298;
	bar.warp.sync 	-1;
	ld.shared.u64 	%rd304, [%r200+-6144];
	shr.u64 	%rd305, %rd304, %r697;
	cvt.u32.u64 	%r1443, %rd305;
	and.b32  	%r1444, %r1443, %r31;
	shl.b32 	%r1445, %r1444, 3;
	add.s32 	%r1446, %r1393, %r1445;
	ld.shared.u64 	%rd306, [%r1446];
	add.s64 	%rd307, %rd306, %rd79;
	shl.b64 	%rd308, %rd307, 3;
	add.s64 	%rd309, %rd67, %rd308;
	st.global.u64 	[%rd309+39936], %rd304;
	bar.warp.sync 	-1;
	ld.shared.u64 	%rd310, [%r200+-3072];
	shr.u64 	%rd311, %rd310, %r697;
	cvt.u32.u64 	%r1447, %rd311;
	and.b32  	%r1448, %r1447, %r31;
	shl.b32 	%r1449, %r1448, 3;
	add.s32 	%r1450, %r1393, %r1449;
	ld.shared.u64 	%rd312, [%r1450];
	add.s64 	%rd313, %rd312, %rd79;
	shl.b64 	%rd314, %rd313, 3;
	add.s64 	%rd315, %rd67, %rd314;
	st.global.u64 	[%rd315+43008], %rd310;
	bar.warp.sync 	-1;
	bra.uni 	$L__BB7_236;
$L__BB7_205:
	ld.param.u32 	%r1811, [_ZN3cub18CUB_300001_SM_10006detail10radix_sort29DeviceRadixSortOnesweepKernelINS1_5radix10policy_hubImjyE10Policy1000ELNS0_9SortOrderE0EmjyiiNS1_21identity_decomposer_tEEEvPT5_SB_PT3_PKSC_PT1_PKSG_PT2_PKSK_T4_iiT6__param_8];
	mad.lo.s32 	%r211, %r4, -5760, %r1811;
	setp.ge.s32 	%p140, %r1, %r211;
	@%p140 bra 	$L__BB7_207;
	ld.shared.u64 	%rd316, [%r210];
	shr.u64 	%rd317, %rd316, %r697;
	cvt.u32.u64 	%r1452, %rd317;
	and.b32  	%r1453, %r1452, %r31;
	shl.b32 	%r1454, %r1453, 3;
	mov.u32 	%r1455, _ZZN3cub18CUB_300001_SM_10006detail10radix_sort29DeviceRadixSortOnesweepKernelINS1_5radix10policy_hubImjyE10Policy1000ELNS0_9SortOrderE0EmjyiiNS1_21identity_decomposer_tEEEvPT5_SB_PT3_PKSC_PT1_PKSG_PT2_PKSK_T4_iiT6_E1s;
	add.s32 	%r1456, %r1455, %r1454;
	ld.shared.u64 	%rd318, [%r1456+46080];
	add.s64 	%rd319, %rd318, %rd79;
	shl.b64 	%rd320, %rd319, 3;
	add.s64 	%rd321, %rd67, %rd320;
	st.global.u64 	[%rd321], %rd316;
$L__BB7_207:
	bar.warp.sync 	-1;
	add.s32 	%r1457, %r1, 384;
	setp.ge.s32 	%p141, %r1457, %r211;
	@%p141 bra 	$L__BB7_209;
	ld.shared.u64 	%rd322, [%r200+-43008];
	shr.u64 	%rd323, %rd322, %r697;
	cvt.u32.u64 	%r1459, %rd323;
	and.b32  	%r1460, %r1459, %r31;
	shl.b32 	%r1461, %r1460, 3;
	mov.u32 	%r1462, _ZZN3cub18CUB_300001_SM_10006detail10radix_sort29DeviceRadixSortOnesweepKernelINS1_5radix10policy_hubImjyE10Policy1000ELNS0_9SortOrderE0EmjyiiNS1_21identity_decomposer_tEEEvPT5_SB_PT3_PKSC_PT1_PKSG_PT2_PKSK_T4_iiT6_E1s;
	add.s32 	%r1463, %r1462, %r1461;
	ld.shared.u64 	%rd324, [%r1463+46080];
	add.s64 	%rd325, %rd324, %rd79;
	shl.b64 	%rd326, %rd325, 3;
	add.s64 	%rd327, %rd67, %rd326;
	st.global.u64 	[%rd327+3072], %rd322;
$L__BB7_209:
	bar.warp.sync 	-1;
	add.s32 	%r1464, %r1, 768;
	setp.ge.s32 	%p142, %r1464, %r211;
	@%p142 bra 	$L__BB7_211;
	ld.shared.u64 	%rd328, [%r200+-39936];
	shr.u64 	%rd329, %rd328, %r697;
	cvt.u32.u64 	%r1466, %rd329;
	and.b32  	%r1467, %r1466, %r31;
	shl.b32 	%r1468, %r1467, 3;
	mov.u32 	%r1469, _ZZN3cub18CUB_300001_SM_10006detail10radix_sort29DeviceRadixSortOnesweepKernelINS1_5radix10policy_hubImjyE10Policy1000ELNS0_9SortOrderE0EmjyiiNS1_21identity_decomposer_tEEEvPT5_SB_PT3_PKSC_PT1_PKSG_PT2_PKSK_T4_iiT6_E1s;
	add.s32 	%r1470, %r1469, %r1468;
	ld.shared.u64 	%rd330, [%r1470+46080];
	add.s64 	%rd331, %rd330, %rd79;
	shl.b64 	%rd332, %rd331, 3;
	add.s64 	%rd333, %rd67, %rd332;
	st.global.u64 	[%rd333+6144], %rd328;
$L__BB7_211:
	bar.warp.sync 	-1;
	add.s32 	%r1471, %r1, 1152;
	setp.ge.s32 	%p143, %r1471, %r211;
	@%p143 bra 	$L__BB7_213;
	ld.shared.u64 	%rd334, [%r200+-36864];
	shr.u64 	%rd335, %rd334, %r697;
	cvt.u32.u64 	%r1473, %rd335;
	and.b32  	%r1474, %r1473, %r31;
	shl.b32 	%r1475, %r1474, 3;
	mov.u32 	%r1476, _ZZN3cub18CUB_300001_SM_10006detail10radix_sort29DeviceRadixSortOnesweepKernelINS1_5radix10policy_hubImjyE10Policy1000ELNS0_9SortOrderE0EmjyiiNS1_21identity_decomposer_tEEEvPT5_SB_PT3_PKSC_PT1_PKSG_PT2_PKSK_T4_iiT6_E1s;
	add.s32 	%r1477, %r1476, %r1475;
	ld.shared.u64 	%rd336, [%r1477+46080];
	add.s64 	%rd337, %rd336, %rd79;
	shl.b64 	%rd338, %rd337, 3;
	add.s64 	%rd339, %rd67, %rd338;
	st.global.u64 	[%rd339+9216], %rd334;
$L__BB7_213:
	bar.warp.sync 	-1;
	add.s32 	%r1478, %r1, 1536;
	setp.ge.s32 	%p144, %r1478, %r211;
	@%p144 bra 	$L__BB7_215;
	ld.shared.u64 	%rd340, [%r200+-33792];
	shr.u64 	%rd341, %rd340, %r697;
	cvt.u32.u64 	%r1480, %rd341;
	and.b32  	%r1481, %r1480, %r31;
	shl.b32 	%r1482, %r1481, 3;
	mov.u32 	%r1483, _ZZN3cub18CUB_300001_SM_10006detail10radix_sort29DeviceRadixSortOnesweepKernelINS1_5radix10policy_hubImjyE10Policy1000ELNS0_9SortOrderE0EmjyiiNS1_21identity_decomposer_tEEEvPT5_SB_PT3_PKSC_PT1_PKSG_PT2_PKSK_T4_iiT6_E1s;
	add.s32 	%r1484, %r1483, %r1482;
	ld.shared.u64 	%rd342, [%r1484+46080];
	add.s64 	%rd343, %rd342, %rd79;
	shl.b64 	%rd344, %rd343, 3;
	add.s64 	%rd345, %rd67, %rd344;
	st.global.u64 	[%rd345+12288], %rd340;
$L__BB7_215:
	bar.warp.sync 	-1;
	add.s32 	%r1485, %r1, 1920;
	setp.ge.s32 	%p145, %r1485, %r211;
	@%p145 bra 	$L__BB7_217;
	ld.shared.u64 	%rd346, [%r200+-30720];
	shr.u64 	%rd347, %rd346, %r697;
	cvt.u32.u64 	%r1487, %rd347;
	and.b32  	%r1488, %r1487, %r31;
	shl.b32 	%r1489, %r1488, 3;
	mov.u32 	%r1490, _ZZN3cub18CUB_300001_SM_10006detail10radix_sort29DeviceRadixSortOnesweepKernelINS1_5radix10policy_hubImjyE10Policy1000ELNS0_9SortOrderE0EmjyiiNS1_21identity_decomposer_tEEEvPT5_SB_PT3_PKSC_PT1_PKSG_PT2_PKSK_T4_iiT6_E1s;
	add.s32 	%r1491, %r1490, %r1489;
	ld.shared.u64 	%rd348, [%r1491+46080];
	add.s64 	%rd349, %rd348, %rd79;
	shl.b64 	%rd350, %rd349, 3;
	add.s64 	%rd351, %rd67, %rd350;
	st.global.u64 	[%rd351+15360], %rd346;
$L__BB7_217:
	bar.warp.sync 	-1;
	add.s32 	%r1492, %r1, 2304;
	setp.ge.s32 	%p146, %r1492, %r211;
	@%p146 bra 	$L__BB7_219;
	ld.shared.u64 	%rd352, [%r200+-27648];
	shr.u64 	%rd353, %rd352, %r697;
	cvt.u32.u64 	%r1494, %rd353;
	and.b32  	%r1495, %r1494, %r31;
	shl.b32 	%r1496, %r1495, 3;
	mov.u32 	%r1497, _ZZN3cub18CUB_300001_SM_10006detail10radix_sort29DeviceRadixSortOnesweepKernelINS1_5radix10policy_hubImjyE10Policy1000ELNS0_9SortOrderE0EmjyiiNS1_21identity_decomposer_tEEEvPT5_SB_PT3_PKSC_PT1_PKSG_PT2_PKSK_T4_iiT6_E1s;
	add.s32 	%r1498, %r1497, %r1496;
	ld.shared.u64 	%rd354, [%r1498+46080];
	add.s64 	%rd355, %rd354, %rd79;
	shl.b64 	%rd356, %rd355, 3;
	add.s64 	%rd357, %rd67, %rd356;
	st.global.u64 	[%rd357+18432], %rd352;
$L__BB7_219:
	bar.warp.sync 	-1;
	add.s32 	%r1499, %r1, 2688;
	setp.ge.s32 	%p147, %r1499, %r211;
	@%p147 bra 	$L__BB7_221;
	ld.shared.u64 	%rd358, [%r200+-24576];
	shr.u64 	%rd359, %rd358, %r697;
	cvt.u32.u64 	%r1501, %rd359;
	and.b32  	%r1502, %r1501, %r31;
	shl.b32 	%r1503, %r1502, 3;
	mov.u32 	%r1504, _ZZN3cub18CUB_300001_SM_10006detail10radix_sort29DeviceRadixSortOnesweepKernelINS1_5radix10policy_hubImjyE10Policy1000ELNS0_9SortOrderE0EmjyiiNS1_21identity_decomposer_tEEEvPT5_SB_PT3_PKSC_PT1_PKSG_PT2_PKSK_T4_iiT6_E1s;
	add.s32 	%r1505, %r1504, %r1503;
	ld.shared.u64 	%rd360, [%r1505+46080];
	add.s64 	%rd361, %rd360, %rd79;
	shl.b64 	%rd362, %rd361, 3;
	add.s64 	%rd363, %rd67, %rd362;
	st.global.u64 	[%rd363+21504], %rd358;
$L__BB7_221:
	bar.warp.sync 	-1;
	or.b32  	%r1506, %r1, 3072;
	setp.ge.s32 	%p148, %r1506, %r211;
	@%p148 bra 	$L__BB7_223;
	ld.shared.u64 	%rd364, [%r200+-21504];
	shr.u64 	%rd365, %rd364, %r697;
	cvt.u32.u64 	%r1508, %rd365;
	and.b32  	%r1509, %r1508, %r31;
	shl.b32 	%r1510, %r1509, 3;
	mov.u32 	%r1511, _ZZN3cub18CUB_300001_SM_10006detail10radix_sort29DeviceRadixSortOnesweepKernelINS1_5radix10policy_hubImjyE10Policy1000ELNS0_9SortOrderE0EmjyiiNS1_21identity_decomposer_tEEEvPT5_SB_PT3_PKSC_PT1_PKSG_PT2_PKSK_T4_iiT6_E1s;
	add.s32 	%r1512, %r1511, %r1510;
	ld.shared.u64 	%rd366, [%r1512+46080];
	add.s64 	%rd367, %rd366, %rd79;
	shl.b64 	%rd368, %rd367, 3;
	add.s64 	%rd369, %rd67, %rd368;
	st.global.u64 	[%rd369+24576], %rd364;
$L__BB7_223:
	bar.warp.sync 	-1;
	add.s32 	%r1513, %r1, 3456;
	setp.ge.s32 	%p149, %r1513, %r211;
	@%p149 bra 	$L__BB7_225;
	ld.shared.u64 	%rd370, [%r200+-18432];
	shr.u64 	%rd371, %rd370, %r697;
	cvt.u32.u64 	%r1515, %rd371;
	and.b32  	%r1516, %r1515, %r31;
	shl.b32 	%r1517, %r1516, 3;
	mov.u32 	%r1518, _ZZN3cub18CUB_300001_SM_10006detail10radix_sort29DeviceRadixSortOnesweepKernelINS1_5radix10policy_hubImjyE10Policy1000ELNS0_9SortOrderE0EmjyiiNS1_21identity_decomposer_tEEEvPT5_SB_PT3_PKSC_PT1_PKSG_PT2_PKSK_T4_iiT6_E1s;
	add.s32 	%r1519, %r1518, %r1517;
	ld.shared.u64 	%rd372, [%r1519+46080];
	add.s64 	%rd373, %rd372, %rd79;
	shl.b64 	%rd374, %rd373, 3;
	add.s64 	%rd375, %rd67, %rd374;
	st.global.u64 	[%rd375+27648], %rd370;
$L__BB7_225:
	bar.warp.sync 	-1;
	add.s32 	%r1520, %r1, 3840;
	setp.ge.s32 	%p150, %r1520, %r211;
	@%p150 bra 	$L__BB7_227;
	ld.shared.u64 	%rd376, [%r200+-15360];
	shr.u64 	%rd377, %rd376, %r697;
	cvt.u32.u64 	%r1522, %rd377;
	and.b32  	%r1523, %r1522, %r31;
	shl.b32 	%r1524, %r1523, 3;
	mov.u32 	%r1525, _ZZN3cub18CUB_300001_SM_10006detail10radix_sort29DeviceRadixSortOnesweepKernelINS1_5radix10policy_hubImjyE10Policy1000ELNS0_9SortOrderE0EmjyiiNS1_21identity_decomposer_tEEEvPT5_SB_PT3_PKSC_PT1_PKSG_PT2_PKSK_T4_iiT6_E1s;
	add.s32 	%r1526, %r1525, %r1524;
	ld.shared.u64 	%rd378, [%r1526+46080];
	add.s64 	%rd379, %rd378, %rd79;
	shl.b64 	%rd380, %rd379, 3;
	add.s64 	%rd381, %rd67, %rd380;
	st.global.u64 	[%rd381+30720], %rd376;
$L__BB7_227:
	bar.warp.sync 	-1;
	add.s32 	%r1527, %r1, 4224;
	setp.ge.s32 	%p151, %r1527, %r211;
	@%p151 bra 	$L__BB7_229;
	ld.shared.u64 	%rd382, [%r200+-12288];
	shr.u64 	%rd383, %rd382, %r697;
	cvt.u32.u64 	%r1529, %rd383;
	and.b32  	%r1530, %r1529, %r31;
	shl.b32 	%r1531, %r1530, 3;
	mov.u32 	%r1532, _ZZN3cub18CUB_300001_SM_10006detail10radix_sort29DeviceRadixSortOnesweepKernelINS1_5radix10policy_hubImjyE10Policy1000ELNS0_9SortOrderE0EmjyiiNS1_21identity_decomposer_tEEEvPT5_SB_PT3_PKSC_PT1_PKSG_PT2_PKSK_T4_iiT6_E1s;
	add.s32 	%r1533, %r1532, %r1531;
	ld.shared.u64 	%rd384, [%r1533+46080];
	add.s64 	%rd385, %rd384, %rd79;
	shl.b64 	%rd386, %rd385, 3;
	add.s64 	%rd387, %rd67, %rd386;
	st.global.u64 	[%rd387+33792], %rd382;
$L__BB7_229:
	bar.warp.sync 	-1;
	add.s32 	%r1534, %r1, 4608;
	setp.ge.s32 	%p152, %r1534, %r211;
	@%p152 bra 	$L__BB7_231;
	ld.shared.u64 	%rd388, [%r200+-9216];
	shr.u64 	%rd389, %rd388, %r697;
	cvt.u32.u64 	%r1536, %rd389;
	and.b32  	%r1537, %r1536, %r31;
	shl.b32 	%r1538, %r1537, 3;
	mov.u32 	%r1539, _ZZN3cub18CUB_300001_SM_10006detail10radix_sort29DeviceRadixSortOnesweepKernelINS1_5radix10policy_hubImjyE10Policy1000ELNS0_9SortOrderE0EmjyiiNS1_21identity_decomposer_tEEEvPT5_SB_PT3_PKSC_PT1_PKSG_PT2_PKSK_T4_iiT6_E1s;
	add.s32 	%r1540, %r1539, %r1538;
	ld.shared.u64 	%rd390, [%r1540+46080];
	add.s64 	%rd391, %rd390, %rd79;
	shl.b64 	%rd392, %rd391, 3;
	add.s64 	%rd393, %rd67, %rd392;
	st.global.u64 	[%rd393+36864], %rd388;
$L__BB7_231:
	bar.warp.sync 	-1;
	add.s32 	%r1541, %r1, 4992;
	setp.ge.s32 	%p153, %r1541, %r211;
	@%p153 bra 	$L__BB7_233;
	ld.shared.u64 	%rd394, [%r200+-6144];
	shr.u64 	%rd395, %rd394, %r697;
	cvt.u32.u64 	%r1543, %rd395;
	and.b32  	%r1544, %r1543, %r31;
	shl.b32 	%r1545, %r1544, 3;
	mov.u32 	%r1546, _ZZN3cub18CUB_300001_SM_10006detail10radix_sort29DeviceRadixSortOnesweepKernelINS1_5radix10policy_hubImjyE10Policy1000ELNS0_9SortOrderE0EmjyiiNS1_21identity_decomposer_tEEEvPT5_SB_PT3_PKSC_PT1_PKSG_PT2_PKSK_T4_iiT6_E1s;
	add.s32 	%r1547, %r1546, %r1545;
	ld.shared.u64 	%rd396, [%r1547+46080];
	add.s64 	%rd397, %rd396, %rd79;
	shl.b64 	%rd398, %rd397, 3;
	add.s64 	%rd399, %rd67, %rd398;
	st.global.u64 	[%rd399+39936], %rd394;
$L__BB7_233:
	bar.warp.sync 	-1;
	add.s32 	%r1548, %r1, 5376;
	setp.ge.s32 	%p154, %r1548, %r211;
	@%p154 bra 	$L__BB7_235;
	ld.shared.u64 	%rd400, [%r200+-3072];
	shr.u64 	%rd401, %rd400, %r697;
	cvt.u32.u64 	%r1550, %rd401;
	and.b32  	%r1551, %r1550, %r31;
	shl.b32 	%r1552, %r1551, 3;
	mov.u32 	%r1553, _ZZN3cub18CUB_300001_SM_10006detail10radix_sort29DeviceRadixSortOnesweepKernelINS1_5radix10policy_hubImjyE10Policy1000ELNS0_9SortOrderE0EmjyiiNS1_21identity_decomposer_tEEEvPT5_SB_PT3_PKSC_PT1_PKSG_PT2_PKSK_T4_iiT6_E1s;
	add.s32 	%r1554, %r1553, %r1552;
	ld.shared.u64 	%rd402, [%r1554+46080];
	add.s64 	%rd403, %rd402, %rd79;
	shl.b64 	%rd404, %rd403, 3;
	add.s64 	%rd405, %rd67, %rd404;
	st.global.u64 	[%rd405+43008], %rd400;
$L__BB7_235:
	bar.warp.sync 	-1;
$L__BB7_236:
	ld.param.u32 	%r1812, [_ZN3cub18CUB_300001_SM_10006detail10radix_sort29DeviceRadixSortOnesweepKernelINS1_5radix10policy_hubImjyE10Policy1000ELNS0_9SortOrderE0EmjyiiNS1_21identity_decomposer_tEEEvPT5_SB_PT3_PKSC_PT1_PKSG_PT2_PKSK_T4_iiT6__param_8];
	setp.gt.s32 	%p155, %r209, %r1812;
	ld.shared.u64 	%rd406, [%r200+-46080];
	shr.u64 	%rd407, %rd406, %r697;
	cvt.u32.u64 	%r1556, %rd407;
	and.b32  	%r212, %r1556, %r31;
	ld.shared.u64 	%rd408, [%r200+-43008];
	shr.u64 	%rd409, %rd408, %r697;
	cvt.u32.u64 	%r1557, %rd409;
	and.b32  	%r213, %r1557, %r31;
	ld.shared.u64 	%rd410, [%r200+-39936];
	shr.u64 	%rd411, %rd410, %r697;
	cvt.u32.u64 	%r1558, %rd411;
	and.b32  	%r214, %r1558, %r31;
	ld.shared.u64 	%rd412, [%r200+-36864];
	shr.u64 	%rd413, %rd412, %r697;
	cvt.u32.u64 	%r1559, %rd413;
	and.b32  	%r215, %r1559, %r31;
	ld.shared.u64 	%rd414, [%r200+-33792];
	shr.u64 	%rd415, %rd414, %r697;
	cvt.u32.u64 	%r1560, %rd415;
	and.b32  	%r216, %r1560, %r31;
	ld.shared.u64 	%rd416, [%r200+-30720];
	shr.u64 	%rd417, %rd416, %r697;
	cvt.u32.u64 	%r1561, %rd417;
	and.b32  	%r217, %r1561, %r31;
	ld.shared.u64 	%rd418, [%r200+-27648];
	shr.u64 	%rd419, %rd418, %r697;
	cvt.u32.u64 	%r1562, %rd419;
	and.b32  	%r218, %r1562, %r31;
	ld.shared.u64 	%rd420, [%r200+-24576];
	shr.u64 	%rd421, %rd420, %r697;
	cvt.u32.u64 	%r1563, %rd421;
	and.b32  	%r219, %r1563, %r31;
	ld.shared.u64 	%rd422, [%r200+-21504];
	shr.u64 	%rd423, %rd422, %r697;
	cvt.u32.u64 	%r1564, %rd423;
	and.b32  	%r220, %r1564, %r31;
	ld.shared.u64 	%rd424, [%r200+-18432];
	shr.u64 	%rd425, %rd424, %r697;
	cvt.u32.u64 	%r1565, %rd425;
	and.b32  	%r221, %r1565, %r31;
	ld.shared.u64 	%rd426, [%r200+-15360];
	shr.u64 	%rd427, %rd426, %r697;
	cvt.u32.u64 	%r1566, %rd427;
	and.b32  	%r222, %r1566, %r31;
	ld.shared.u64 	%rd428, [%r200+-12288];
	shr.u64 	%rd429, %rd428, %r697;
	cvt.u32.u64 	%r1567, %rd429;
	and.b32  	%r223, %r1567, %r31;
	ld.shared.u64 	%rd430, [%r200+-9216];
	shr.u64 	%rd431, %rd430, %r697;
	cvt.u32.u64 	%r1568, %rd431;
	and.b32  	%r224, %r1568, %r31;
	ld.shared.u64 	%rd432, [%r200+-6144];
	shr.u64 	%rd433, %rd432, %r697;
	cvt.u32.u64 	%r1569, %rd433;
	and.b32  	%r225, %r1569, %r31;
	ld.shared.u64 	%rd434, [%r200+-3072];
	shr.u64 	%rd435, %rd434, %r697;
	cvt.u32.u64 	%r1570, %rd435;
	and.b32  	%r226, %r1570, %r31;
	@%p155 bra 	$L__BB7_238;
	ld.global.u32 	%r1893, [%rd69];
	ld.global.u32 	%r1894, [%rd69+128];
	ld.global.u32 	%r1895, [%rd69+256];
	ld.global.u32 	%r1896, [%rd69+384];
	ld.global.u32 	%r1897, [%rd69+512];
	ld.global.u32 	%r1898, [%rd69+640];
	ld.global.u32 	%r1899, [%rd69+768];
	ld.global.u32 	%r1900, [%rd69+896];
	ld.global.u32 	%r1901, [%rd69+1024];
	ld.global.u32 	%r1902, [%rd69+1152];
	ld.global.u32 	%r1903, [%rd69+1280];
	ld.global.u32 	%r1904, [%rd69+1408];
	ld.global.u32 	%r1905, [%rd69+1536];
	ld.global.u32 	%r1906, [%rd69+1664];
	ld.global.u32 	%r1907, [%rd69+1792];
	bra.uni 	$L__BB7_268;
$L__BB7_238:
	ld.param.u32 	%r1813, [_ZN3cub18CUB_300001_SM_10006detail10radix_sort29DeviceRadixSortOnesweepKernelINS1_5radix10policy_hubImjyE10Policy1000ELNS0_9SortOrderE0EmjyiiNS1_21identity_decomposer_tEEEvPT5_SB_PT3_PKSC_PT1_PKSG_PT2_PKSK_T4_iiT6__param_8];
	cvt.u32.u64 	%r1572, %rd68;
	mul.lo.s32 	%r1573, %r4, 5760;
	sub.s32 	%r242, %r1813, %r1573;
	setp.ge.s32 	%p156, %r1572, %r242;
	@%p156 bra 	$L__BB7_240;
	ld.global.u32 	%r1893, [%rd69];
$L__BB7_240:
	cvt.u32.u64 	%r1575, %rd68;
	add.s32 	%r1576, %r1575, 32;
	setp.ge.s32 	%p157, %r1576, %r242;
	@%p157 bra 	$L__BB7_242;
	ld.global.u32 	%r1894, [%rd69+128];
$L__BB7_242:
	cvt.u32.u64 	%r1578, %rd68;
	add.s32 	%r1579, %r1578, 64;
	setp.ge.s32 	%p158, %r1579, %r242;
	@%p158 bra 	$L__BB7_244;
	ld.global.u32 	%r1895, [%rd69+256];
$L__BB7_244:
	cvt.u32.u64 	%r1581, %rd68;
	add.s32 	%r1582, %r1581, 96;
	setp.ge.s32 	%p159, %r1582, %r242;
	@%p159 bra 	$L__BB7_246;
	ld.global.u32 	%r1896, [%rd69+384];
$L__BB7_246:
	cvt.u32.u64 	%r1584, %rd68;
	add.s32 	%r1585, %r1584, 128;
	setp.ge.s32 	%p160, %r1585, %r242;
	@%p160 bra 	$L__BB7_248;
	ld.global.u32 	%r1897, [%rd69+512];
$L__BB7_248:
	cvt.u32.u64 	%r1587, %rd68;
	add.s32 	%r1588, %r1587, 160;
	setp.ge.s32 	%p161, %r1588, %r242;
	@%p161 bra 	$L__BB7_250;
	ld.global.u32 	%r1898, [%rd69+640];
$L__BB7_250:
	cvt.u32.u64 	%r1590, %rd68;
	add.s32 	%r1591, %r1590, 192;
	setp.ge.s32 	%p162, %r1591, %r242;
	@%p162 bra 	$L__BB7_252;
	ld.global.u32 	%r1899, [%rd69+768];
$L__BB7_252:
	cvt.u32.u64 	%r1593, %rd68;
	add.s32 	%r1594, %r1593, 224;
	setp.ge.s32 	%p163, %r1594, %r242;
	@%p163 bra 	$L__BB7_254;
	ld.global.u32 	%r1900, [%rd69+896];
$L__BB7_254:
	cvt.u32.u64 	%r1596, %rd68;
	add.s32 	%r1597, %r1596, 256;
	setp.ge.s32 	%p164, %r1597, %r242;
	@%p164 bra 	$L__BB7_256;
	ld.global.u32 	%r1901, [%rd69+1024];
$L__BB7_256:
	cvt.u32.u64 	%r1599, %rd68;
	add.s32 	%r1600, %r1599, 288;
	setp.ge.s32 	%p165, %r1600, %r242;
	@%p165 bra 	$L__BB7_258;
	ld.global.u32 	%r1902, [%rd69+1152];
$L__BB7_258:
	cvt.u32.u64 	%r1602, %rd68;
	add.s32 	%r1603, %r1602, 320;
	setp.ge.s32 	%p166, %r1603, %r242;
	@%p166 bra 	$L__BB7_260;
	ld.global.u32 	%r1903, [%rd69+1280];
$L__BB7_260:
	cvt.u32.u64 	%r1605, %rd68;
	add.s32 	%r1606, %r1605, 352;
	setp.ge.s32 	%p167, %r1606, %r242;
	@%p167 bra 	$L__BB7_262;
	ld.global.u32 	%r1904, [%rd69+1408];
$L__BB7_262:
	cvt.u32.u64 	%r1608, %rd68;
	add.s32 	%r1609, %r1608, 384;
	setp.ge.s32 	%p168, %r1609, %r242;
	@%p168 bra 	$L__BB7_264;
	ld.global.u32 	%r1905, [%rd69+1536];
$L__BB7_264:
	cvt.u32.u64 	%r1611, %rd68;
	add.s32 	%r1612, %r1611, 416;
	setp.ge.s32 	%p169, %r1612, %r242;
	@%p169 bra 	$L__BB7_266;
	ld.global.u32 	%r1906, [%rd69+1664];
$L__BB7_266:
	cvt.u32.u64 	%r1614, %rd68;
	add.s32 	%r1615, %r1614, 448;
	setp.ge.s32 	%p170, %r1615, %r242;
	@%p170 bra 	$L__BB7_268;
	ld.global.u32 	%r1907, [%rd69+1792];
$L__BB7_268:
	ld.param.u32 	%r1814, [_ZN3cub18CUB_300001_SM_10006detail10radix_sort29DeviceRadixSortOnesweepKernelINS1_5radix10policy_hubImjyE10Policy1000ELNS0_9SortOrderE0EmjyiiNS1_21identity_decomposer_tEEEvPT5_SB_PT3_PKSC_PT1_PKSG_PT2_PKSK_T4_iiT6__param_8];
	cvt.u64.u32 	%rd84, %r1;
	mad.lo.s32 	%r1616, %r4, 5760, 5760;
	setp.gt.s32 	%p171, %r1616, %r1814;
	bar.sync 	0;
	shl.b32 	%r1617, %r114, 2;
	sub.s32 	%r1618, %r185, %r1617;
	st.shared.u32 	[%r1618+-4], %r1893;
	shl.b32 	%r1619, %r119, 2;
	sub.s32 	%r1620, %r186, %r1619;
	st.shared.u32 	[%r1620+-4], %r1894;
	shl.b32 	%r1621, %r124, 2;
	sub.s32 	%r1622, %r187, %r1621;
	st.shared.u32 	[%r1622+-4], %r1895;
	shl.b32 	%r1623, %r129, 2;
	sub.s32 	%r1624, %r188, %r1623;
	st.shared.u32 	[%r1624+-4], %r1896;
	shl.b32 	%r1625, %r134, 2;
	sub.s32 	%r1626, %r189, %r1625;
	st.shared.u32 	[%r1626+-4], %r1897;
	shl.b32 	%r1627, %r139, 2;
	sub.s32 	%r1628, %r190, %r1627;
	st.shared.u32 	[%r1628+-4], %r1898;
	shl.b32 	%r1629, %r144, 2;
	sub.s32 	%r1630, %r191, %r1629;
	st.shared.u32 	[%r1630+-4], %r1899;
	shl.b32 	%r1631, %r149, 2;
	sub.s32 	%r1632, %r192, %r1631;
	st.shared.u32 	[%r1632+-4], %r1900;
	shl.b32 	%r1633, %r154, 2;
	sub.s32 	%r1634, %r193, %r1633;
	st.shared.u32 	[%r1634+-4], %r1901;
	shl.b32 	%r1635, %r159, 2;
	sub.s32 	%r1636, %r194, %r1635;
	st.shared.u32 	[%r1636+-4], %r1902;
	shl.b32 	%r1637, %r164, 2;
	sub.s32 	%r1638, %r195, %r1637;
	st.shared.u32 	[%r1638+-4], %r1903;
	shl.b32 	%r1639, %r169, 2;
	sub.s32 	%r1640, %r196, %r1639;
	st.shared.u32 	[%r1640+-4], %r1904;
	shl.b32 	%r1641, %r174, 2;
	sub.s32 	%r1642, %r197, %r1641;
	st.shared.u32 	[%r1642+-4], %r1905;
	shl.b32 	%r1643, %r179, 2;
	sub.s32 	%r1644, %r198, %r1643;
	st.shared.u32 	[%r1644+-4], %r1906;
	shl.b32 	%r1645, %r184, 2;
	sub.s32 	%r1646, %r199, %r1645;
	st.shared.u32 	[%r1646+-4], %r1907;
	bar.sync 	0;
	@%p171 bra 	$L__BB7_270;
	shl.b32 	%r1647, %r1, 2;
	sub.s32 	%r1648, %r210, %r1647;
	ld.shared.u32 	%r1649, [%r1648];
	shl.b32 	%r1650, %r212, 3;
	mov.u32 	%r1651, _ZZN3cub18CUB_300001_SM_10006detail10radix_sort29DeviceRadixSortOnesweepKernelINS1_5radix10policy_hubImjyE10Policy1000ELNS0_9SortOrderE0EmjyiiNS1_21identity_decomposer_tEEEvPT5_SB_PT3_PKSC_PT1_PKSG_PT2_PKSK_T4_iiT6_E1s;
	add.s32 	%r1652, %r1651, 46080;
	add.s32 	%r1653, %r1652, %r1650;
	ld.shared.u64 	%rd436, [%r1653];
	add.s64 	%rd437, %rd436, %rd84;
	shl.b64 	%rd438, %rd437, 2;
	add.s64 	%rd439, %rd66, %rd438;
	st.global.u32 	[%rd439], %r1649;
	bar.warp.sync 	-1;
	ld.shared.u32 	%r1654, [%r1648+1536];
	shl.b32 	%r1655, %r213, 3;
	add.s32 	%r1656, %r1652, %r1655;
	ld.shared.u64 	%rd440, [%r1656];
	add.s64 	%rd441, %rd440, %rd84;
	shl.b64 	%rd442, %rd441, 2;
	add.s64 	%rd443, %rd66, %rd442;
	st.global.u32 	[%rd443+1536], %r1654;
	bar.warp.sync 	-1;
	ld.shared.u32 	%r1657, [%r1648+3072];
	shl.b32 	%r1658, %r214, 3;
	add.s32 	%r1659, %r1652, %r1658;
	ld.shared.u64 	%rd444, [%r1659];
	add.s64 	%rd445, %rd444, %rd84;
	shl.b64 	%rd446, %rd445, 2;
	add.s64 	%rd447, %rd66, %rd446;
	st.global.u32 	[%rd447+3072], %r1657;
	bar.warp.sync 	-1;
	ld.shared.u32 	%r1660, [%r1648+4608];
	shl.b32 	%r1661, %r215, 3;
	add.s32 	%r1662, %r1652, %r1661;
	ld.shared.u64 	%rd448, [%r1662];
	add.s64 	%rd449, %rd448, %rd84;
	shl.b64 	%rd450, %rd449, 2;
	add.s64 	%rd451, %rd66, %rd450;
	st.global.u32 	[%rd451+4608], %r1660;
	bar.warp.sync 	-1;
	ld.shared.u32 	%r1663, [%r1648+6144];
	shl.b32 	%r1664, %r216, 3;
	add.s32 	%r1665, %r1652, %r1664;
	ld.shared.u64 	%rd452, [%r1665];
	add.s64 	%rd453, %rd452, %rd84;
	shl.b64 	%rd454, %rd453, 2;
	add.s64 	%rd455, %rd66, %rd454;
	st.global.u32 	[%rd455+6144], %r1663;
	bar.warp.sync 	-1;
	ld.shared.u32 	%r1666, [%r1648+7680];
	shl.b32 	%r1667, %r217, 3;
	add.s32 	%r1668, %r1652, %r1667;
	ld.shared.u64 	%rd456, [%r1668];
	add.s64 	%rd457, %rd456, %rd84;
	shl.b64 	%rd458, %rd457, 2;
	add.s64 	%rd459, %rd66, %rd458;
	st.global.u32 	[%rd459+7680], %r1666;
	bar.warp.sync 	-1;
	ld.shared.u32 	%r1669, [%r1648+9216];
	shl.b32 	%r1670, %r218, 3;
	add.s32 	%r1671, %r1652, %r1670;
	ld.shared.u64 	%rd460, [%r1671];
	add.s64 	%rd461, %rd460, %rd84;
	shl.b64 	%rd462, %rd461, 2;
	add.s64 	%rd463, %rd66, %rd462;
	st.global.u32 	[%rd463+9216], %r1669;
	bar.warp.sync 	-1;
	ld.shared.u32 	%r1672, [%r1648+10752];
	shl.b32 	%r1673, %r219, 3;
	add.s32 	%r1674, %r1652, %r1673;
	ld.shared.u64 	%rd464, [%r1674];
	add.s64 	%rd465, %rd464, %rd84;
	shl.b64 	%rd466, %rd465, 2;
	add.s64 	%rd467, %rd66, %rd466;
	st.global.u32 	[%rd467+10752], %r1672;
	bar.warp.sync 	-1;
	ld.shared.u32 	%r1675, [%r1648+12288];
	shl.b32 	%r1676, %r220, 3;
	add.s32 	%r1677, %r1652, %r1676;
	ld.shared.u64 	%rd468, [%r1677];
	add.s64 	%rd469, %rd468, %rd84;
	shl.b64 	%rd470, %rd469, 2;
	add.s64 	%rd471, %rd66, %rd470;
	st.global.u32 	[%rd471+12288], %r1675;
	bar.warp.sync 	-1;
	ld.shared.u32 	%r1678, [%r1648+13824];
	shl.b32 	%r1679, %r221, 3;
	add.s32 	%r1680, %r1652, %r1679;
	ld.shared.u64 	%rd472, [%r1680];
	add.s64 	%rd473, %rd472, %rd84;
	shl.b64 	%rd474, %rd473, 2;
	add.s64 	%rd475, %rd66, %rd474;
	st.global.u32 	[%rd475+13824], %r1678;
	bar.warp.sync 	-1;
	ld.shared.u32 	%r1681, [%r1648+15360];
	shl.b32 	%r1682, %r222, 3;
	add.s32 	%r1683, %r1652, %r1682;
	ld.shared.u64 	%rd476, [%r1683];
	add.s64 	%rd477, %rd476, %rd84;
	shl.b64 	%rd478, %rd477, 2;
	add.s64 	%rd479, %rd66, %rd478;
	st.global.u32 	[%rd479+15360], %r1681;
	bar.warp.sync 	-1;
	ld.shared.u32 	%r1684, [%r1648+16896];
	shl.b32 	%r1685, %r223, 3;
	add.s32 	%r1686, %r1652, %r1685;
	ld.shared.u64 	%rd480, [%r1686];
	add.s64 	%rd481, %rd480, %rd84;
	shl.b64 	%rd482, %rd481, 2;
	add.s64 	%rd483, %rd66, %rd482;
	st.global.u32 	[%rd483+16896], %r1684;
	bar.warp.sync 	-1;
	ld.shared.u32 	%r1687, [%r1648+18432];
	shl.b32 	%r1688, %r224, 3;
	add.s32 	%r1689, %r1652, %r1688;
	ld.shared.u64 	%rd484, [%r1689];
	add.s64 	%rd485, %rd484, %rd84;
	shl.b64 	%rd486, %rd485, 2;
	add.s64 	%rd487, %rd66, %rd486;
	st.global.u32 	[%rd487+18432], %r1687;
	bar.warp.sync 	-1;
	ld.shared.u32 	%r1690, [%r1648+19968];
	shl.b32 	%r1691, %r225, 3;
	add.s32 	%r1692, %r1652, %r1691;
	ld.shared.u64 	%rd488, [%r1692];
	add.s64 	%rd489, %rd488, %rd84;
	shl.b64 	%rd490, %rd489, 2;
	add.s64 	%rd491, %rd66, %rd490;
	st.global.u32 	[%rd491+19968], %r1690;
	bar.warp.sync 	-1;
	ld.shared.u32 	%r1693, [%r1648+21504];
	shl.b32 	%r1694, %r226, 3;
	add.s32 	%r1695, %r1652, %r1694;
	ld.shared.u64 	%rd492, [%r1695];
	add.s64 	%rd493, %rd492, %rd84;
	shl.b64 	%rd494, %rd493, 2;
	add.s64 	%rd495, %rd66, %rd494;
	st.global.u32 	[%rd495+21504], %r1693;
	bar.warp.sync 	-1;
	bra.uni 	$L__BB7_301;
$L__BB7_270:
	ld.param.u32 	%r1815, [_ZN3cub18CUB_300001_SM_10006detail10radix_sort29DeviceRadixSortOnesweepKernelINS1_5radix10policy_hubImjyE10Policy1000ELNS0_9SortOrderE0EmjyiiNS1_21identity_decomposer_tEEEvPT5_SB_PT3_PKSC_PT1_PKSG_PT2_PKSK_T4_iiT6__param_8];
	mad.lo.s32 	%r287, %r4, -5760, %r1815;
	shl.b32 	%r1696, %r212, 3;
	mov.u32 	%r1697, _ZZN3cub18CUB_300001_SM_10006detail10radix_sort29DeviceRadixSortOnesweepKernelINS1_5radix10policy_hubImjyE10Policy1000ELNS0_9SortOrderE0EmjyiiNS1_21identity_decomposer_tEEEvPT5_SB_PT3_PKSC_PT1_PKSG_PT2_PKSK_T4_iiT6_E1s;
	add.s32 	%r1698, %r1697, %r1696;
	ld.shared.u64 	%rd85, [%r1698+46080];
	setp.ge.s32 	%p172, %r1, %r287;
	@%p172 bra 	$L__BB7_272;
	shl.b32 	%r1699, %r1, 2;
	sub.s32 	%r1700, %r210, %r1699;
	ld.shared.u32 	%r1701, [%r1700];
	add.s64 	%rd496, %rd85, %rd84;
	shl.b64 	%rd497, %rd496, 2;
	add.s64 	%rd498, %rd66, %rd497;
	st.global.u32 	[%rd498], %r1701;
$L__BB7_272:
	bar.warp.sync 	-1;
	shl.b32 	%r1702, %r213, 3;
	add.s32 	%r1704, %r1697, %r1702;
	ld.shared.u64 	%rd86, [%r1704+46080];
	add.s32 	%r1705, %r1, 384;
	setp.ge.s32 	%p173, %r1705, %r287;
	@%p173 bra 	$L__BB7_274;
	shl.b32 	%r1706, %r1, 2;
	sub.s32 	%r1707, %r210, %r1706;
	ld.shared.u32 	%r1708, [%r1707+1536];
	add.s64 	%rd499, %rd86, %rd84;
	shl.b64 	%rd500, %rd499, 2;
	add.s64 	%rd501, %rd66, %rd500;
	st.global.u32 	[%rd501+1536], %r1708;
$L__BB7_274:
	bar.warp.sync 	-1;
	shl.b32 	%r1709, %r214, 3;
	add.s32 	%r1711, %r1697, %r1709;
	ld.shared.u64 	%rd87, [%r1711+46080];
	add.s32 	%r1712, %r1, 768;
	setp.ge.s32 	%p174, %r1712, %r287;
	@%p174 bra 	$L__BB7_276;
	shl.b32 	%r1713, %r1, 2;
	sub.s32 	%r1714, %r210, %r1713;
	ld.shared.u32 	%r1715, [%r1714+3072];
	add.s64 	%rd502, %rd87, %rd84;
	shl.b64 	%rd503, %rd502, 2;
	add.s64 	%rd504, %rd66, %rd503;
	st.global.u32 	[%rd504+3072], %r1715;
$L__BB7_276:
	bar.warp.sync 	-1;
	shl.b32 	%r1716, %r215, 3;
	add.s32 	%r1718, %r1697, %r1716;
	ld.shared.u64 	%rd88, [%r1718+46080];
	add.s32 	%r1719, %r1, 1152;
	setp.ge.s32 	%p175, %r1719, %r287;
	@%p175 bra 	$L__BB7_278;
	shl.b32 	%r1720, %r1, 2;
	sub.s32 	%r1721, %r210, %r1720;
	ld.shared.u32 	%r1722, [%r1721+4608];
	add.s64 	%rd505, %rd88, %rd84;
	shl.b64 	%rd506, %rd505, 2;
	add.s64 	%rd507, %rd66, %rd506;
	st.global.u32 	[%rd507+4608], %r1722;
$L__BB7_278:
	bar.warp.sync 	-1;
	shl.b32 	%r1723, %r216, 3;
	add.s32 	%r1725, %r1697, %r1723;
	ld.shared.u64 	%rd89, [%r1725+46080];
	add.s32 	%r1726, %r1, 1536;
	setp.ge.s32 	%p176, %r1726, %r287;
	@%p176 bra 	$L__BB7_280;
	shl.b32 	%r1727, %r1, 2;
	sub.s32 	%r1728, %r210, %r1727;
	ld.shared.u32 	%r1729, [%r1728+6144];
	add.s64 	%rd508, %rd89, %rd84;
	shl.b64 	%rd509, %rd508, 2;
	add.s64 	%rd510, %rd66, %rd509;
	st.global.u32 	[%rd510+6144], %r1729;
$L__BB7_280:
	bar.warp.sync 	-1;
	shl.b32 	%r1730, %r217, 3;
	add.s32 	%r1732, %r1697, %r1730;
	ld.shared.u64 	%rd90, [%r1732+46080];
	add.s32 	%r1733, %r1, 1920;
	setp.ge.s32 	%p177, %r1733, %r287;
	@%p177 bra 	$L__BB7_282;
	shl.b32 	%r1734, %r1, 2;
	sub.s32 	%r1735, %r210, %r1734;
	ld.shared.u32 	%r1736, [%r1735+7680];
	add.s64 	%rd511, %rd90, %rd84;
	shl.b64 	%rd512, %rd511, 2;
	add.s64 	%rd513, %rd66, %rd512;
	st.global.u32 	[%rd513+7680], %r1736;
$L__BB7_282:
	bar.warp.sync 	-1;
	shl.b32 	%r1737, %r218, 3;
	add.s32 	%r1739, %r1697, %r1737;
	ld.shared.u64 	%rd91, [%r1739+46080];
	add.s32 	%r1740, %r1, 2304;
	setp.ge.s32 	%p178, %r1740, %r287;
	@%p178 bra 	$L__BB7_284;
	shl.b32 	%r1741, %r1, 2;
	sub.s32 	%r1742, %r210, %r1741;
	ld.shared.u32 	%r1743, [%r1742+9216];
	add.s64 	%rd514, %rd91, %rd84;
	shl.b64 	%rd515, %rd514, 2;
	add.s64 	%rd516, %rd66, %rd515;
	st.global.u32 	[%rd516+9216], %r1743;
$L__BB7_284:
	bar.warp.sync 	-1;
	shl.b32 	%r1744, %r219, 3;
	add.s32 	%r1746, %r1697, %r1744;
	ld.shared.u64 	%rd92, [%r1746+46080];
	add.s32 	%r1747, %r1, 2688;
	setp.ge.s32 	%p179, %r1747, %r287;
	@%p179 bra 	$L__BB7_286;
	shl.b32 	%r1748, %r1, 2;
	sub.s32 	%r1749, %r210, %r1748;
	ld.shared.u32 	%r1750, [%r1749+10752];
	add.s64 	%rd517, %rd92, %rd84;
	shl.b64 	%rd518, %rd517, 2;
	add.s64 	%rd519, %rd66, %rd518;
	st.global.u32 	[%rd519+10752], %r1750;
$L__BB7_286:
	bar.warp.sync 	-1;
	shl.b32 	%r1751, %r220, 3;
	add.s32 	%r1753, %r1697, %r1751;
	ld.shared.u64 	%rd93, [%r1753+46080];
	or.b32  	%r1754, %r1, 3072;
	setp.ge.s32 	%p180, %r1754, %r287;
	@%p180 bra 	$L__BB7_288;
	shl.b32 	%r1755, %r1, 2;
	sub.s32 	%r1756, %r210, %r1755;
	ld.shared.u32 	%r1757, [%r1756+12288];
	add.s64 	%rd520, %rd93, %rd84;
	shl.b64 	%rd521, %rd520, 2;
	add.s64 	%rd522, %rd66, %rd521;
	st.global.u32 	[%rd522+12288], %r1757;
$L__BB7_288:
	bar.warp.sync 	-1;
	shl.b32 	%r1758, %r221, 3;
	add.s32 	%r1760, %r1697, %r1758;
	ld.shared.u64 	%rd94, [%r1760+46080];
	add.s32 	%r1761, %r1, 3456;
	setp.ge.s32 	%p181, %r1761, %r287;
	@%p181 bra 	$L__BB7_290;
	shl.b32 	%r1762, %r1, 2;
	sub.s32 	%r1763, %r210, %r1762;
	ld.shared.u32 	%r1764, [%r1763+13824];
	add.s64 	%rd523, %rd94, %rd84;
	shl.b64 	%rd524, %rd523, 2;
	add.s64 	%rd525, %rd66, %rd524;
	st.global.u32 	[%rd525+13824], %r1764;
$L__BB7_290:
	bar.warp.sync 	-1;
	shl.b32 	%r1765, %r222, 3;
	add.s32 	%r1767, %r1697, %r1765;
	ld.shared.u64 	%rd95, [%r1767+46080];
	add.s32 	%r1768, %r1, 3840;
	setp.ge.s32 	%p182, %r1768, %r287;
	@%p182 bra 	$L__BB7_292;
	shl.b32 	%r1769, %r1, 2;
	sub.s32 	%r1770, %r210, %r1769;
	ld.shared.u32 	%r1771, [%r1770+15360];
	add.s64 	%rd526, %rd95, %rd84;
	shl.b64 	%rd527, %rd526, 2;
	add.s64 	%rd528, %rd66, %rd527;
	st.global.u32 	[%rd528+15360], %r1771;
$L__BB7_292:
	bar.warp.sync 	-1;
	shl.b32 	%r1772, %r223, 3;
	add.s32 	%r1774, %r1697, %r1772;
	ld.shared.u64 	%rd96, [%r1774+46080];
	add.s32 	%r1775, %r1, 4224;
	setp.ge.s32 	%p183, %r1775, %r287;
	@%p183 bra 	$L__BB7_294;
	shl.b32 	%r1776, %r1, 2;
	sub.s32 	%r1777, %r210, %r1776;
	ld.shared.u32 	%r1778, [%r1777+16896];
	add.s64 	%rd529, %rd96, %rd84;
	shl.b64 	%rd530, %rd529, 2;
	add.s64 	%rd531, %rd66, %rd530;
	st.global.u32 	[%rd531+16896], %r1778;
$L__BB7_294:
	bar.warp.sync 	-1;
	shl.b32 	%r1779, %r224, 3;
	add.s32 	%r1781, %r1697, %r1779;
	ld.shared.u64 	%rd97, [%r1781+46080];
	add.s32 	%r1782, %r1, 4608;
	setp.ge.s32 	%p184, %r1782, %r287;
	@%p184 bra 	$L__BB7_296;
	shl.b32 	%r1783, %r1, 2;
	sub.s32 	%r1784, %r210, %r1783;
	ld.shared.u32 	%r1785, [%r1784+18432];
	add.s64 	%rd532, %rd97, %rd84;
	shl.b64 	%rd533, %rd532, 2;
	add.s64 	%rd534, %rd66, %rd533;
	st.global.u32 	[%rd534+18432], %r1785;
$L__BB7_296:
	bar.warp.sync 	-1;
	shl.b32 	%r1786, %r225, 3;
	add.s32 	%r1788, %r1697, %r1786;
	ld.shared.u64 	%rd98, [%r1788+46080];
	add.s32 	%r1789, %r1, 4992;
	setp.ge.s32 	%p185, %r1789, %r287;
	@%p185 bra 	$L__BB7_298;
	shl.b32 	%r1790, %r1, 2;
	sub.s32 	%r1791, %r210, %r1790;
	ld.shared.u32 	%r1792, [%r1791+19968];
	add.s64 	%rd535, %rd98, %rd84;
	shl.b64 	%rd536, %rd535, 2;
	add.s64 	%rd537, %rd66, %rd536;
	st.global.u32 	[%rd537+19968], %r1792;
$L__BB7_298:
	bar.warp.sync 	-1;
	shl.b32 	%r1793, %r226, 3;
	add.s32 	%r1795, %r1697, %r1793;
	ld.shared.u64 	%rd538, [%r1795+46080];
	add.s64 	%rd99, %rd538, %rd84;
	add.s32 	%r1796, %r1, 5376;
	setp.ge.s32 	%p186, %r1796, %r287;
	@%p186 bra 	$L__BB7_300;
	shl.b32 	%r1797, %r1, 2;
	sub.s32 	%r1798, %r210, %r1797;
	ld.shared.u32 	%r1799, [%r1798+21504];
	shl.b64 	%rd539, %rd99, 2;
	add.s64 	%rd540, %rd66, %rd539;
	st.global.u32 	[%rd540+21504], %r1799;
$L__BB7_300:
	bar.warp.sync 	-1;
$L__BB7_301:
	ret;

}
	// .globl	_ZN3cub18CUB_300001_SM_10006detail10radix_sort31DeviceRadixSortSingleTileKernelINS1_5radix10policy_hubImmyE10Policy1000ELNS0_9SortOrderE0EmmyNS1_21identity_decomposer_tEEEvPKT1_PSA_PKT2_PSE_T3_iiT4_
.visible .entry _ZN3cub18CUB_300001_SM_10006detail10radix_sort31DeviceRadixSortSingleTileKernelINS1_5radix10policy_hubImmyE10Policy1000ELNS0_9SortOrderE0EmmyNS1_21identity_decomposer_tEEEvPKT1_PSA_PKT2_PSE_T3_iiT4_(
	.param .u64 .ptr .align 1 _ZN3cub18CUB_300001_SM_10006detail10radix_sort31DeviceRadixSortSingleTileKernelINS1_5radix10policy_hubImmyE10Policy1000ELNS0_9SortOrderE0EmmyNS1_21identity_decomposer_tEEEvPKT1_PSA_PKT2_PSE_T3_iiT4__param_0,
	.param .u64 .ptr .align 1 _ZN3cub18CUB_300001_SM_10006detail10radix_sort31DeviceRadixSortSingleTileKernelINS1_5radix10policy_hubImmyE10Policy1000ELNS0_9SortOrderE0EmmyNS1_21identity_decomposer_tEEEvPKT1_PSA_PKT2_PSE_T3_iiT4__param_1,
	.param .u64 .ptr .align 1 _ZN3cub18CUB_300001_SM_10006detail10radix_sort31DeviceRadixSortSingleTileKernelINS1_5radix10policy_hubImmyE10Policy1000ELNS0_9SortOrderE0EmmyNS1_21identity_decomposer_tEEEvPKT1_PSA_PKT2_PSE_T3_iiT4__param_2,
	.param .u64 .ptr .align 1 _ZN3cub18CUB_300001_SM_10006detail10radix_sort31DeviceRadixSortSingleTileKernelINS1_5radix10policy_hubImmyE10Policy1000ELNS0_9SortOrderE0EmmyNS1_21identity_decomposer_tEEEvPKT1_PSA_PKT2_PSE_T3_iiT4__param_3,
	.param .u64 _ZN3cub18CUB_300001_SM_10006detail10radix_sort31DeviceRadixSortSingleTileKernelINS1_5radix10policy_hubImmyE10Policy1000ELNS0_9SortOrderE0EmmyNS1_21identity_decomposer_tEEEvPKT1_PSA_PKT2_PSE_T3_iiT4__param_4,
	.param .u32 _ZN3cub18CUB_300001_SM_10006detail10radix_sort31DeviceRadixSortSingleTileKernelINS1_5radix10policy_hubImmyE10Policy1000ELNS0_9SortOrderE0EmmyNS1_21identity_decomposer_tEEEvPKT1_PSA_PKT2_PSE_T3_iiT4__param_5,
	.param .u32 _ZN3cub18CUB_300001_SM_10006detail10radix_sort31DeviceRadixSortSingleTileKernelINS1_5radix10policy_hubImmyE10Policy1000ELNS0_9SortOrderE0EmmyNS1_21identity_decomposer_tEEEvPKT1_PSA_PKT2_PSE_T3_iiT4__param_6,
	.param .align 1 .b8 _ZN3cub18CUB_300001_SM_10006detail10radix_sort31DeviceRadixSortSingleTileKernelINS1_5radix10policy_hubImmyE10Policy1000ELNS0_9SortOrderE0EmmyNS1_21identity_decomposer_tEEEvPKT1_PSA_PKT2_PSE_T3_iiT4__param_7[1]
)
.maxntid 256
.minnctapersm 1
{
	.reg .pred 	%p<43>;
	.reg .b16 	%rs<19>;
	.reg .b32 	%r<360>;
	.reg .b64 	%rd<193>;
	// demoted variable
	.shared .align 16 .b8 _ZZN3cub18CUB_300001_SM_10006detail10radix_sort31DeviceRadixSortSingleTileKernelINS1_5radix10policy_hubImmyE10Policy1000ELNS0_9SortOrderE0EmmyNS1_21identity_decomposer_tEEEvPKT1_PSA_PKT2_PSE_T3_iiT4_E12temp_storage[33856];
	ld.param.u64 	%rd100, [_ZN3cub18CUB_300001_SM_10006detail10radix_sort31DeviceRadixSortSingleTileKernelINS1_5radix10policy_hubImmyE10Policy1000ELNS0_9SortOrderE0EmmyNS1_21identity_decomposer_tEEEvPKT1_PSA_PKT2_PSE_T3_iiT4__param_0];
	ld.param.u64 	%rd95, [_ZN3cub18CUB_300001_SM_10006detail10radix_sort31DeviceRadixSortSingleTileKernelINS1_5radix10policy_hubImmyE10Policy1000ELNS0_9SortOrderE0EmmyNS1_21identity_decomposer_tEEEvPKT1_PSA_PKT2_PSE_T3_iiT4__param_1];
	ld.param.u64 	%rd96, [_ZN3cub18CUB_300001_SM_10006detail10radix_sort31DeviceRadixSortSingleTileKernelINS1_5radix10policy_hubImmyE10Policy1000ELNS0_9SortOrderE0EmmyNS1_21identity_decomposer_tEEEvPKT1_PSA_PKT2_PSE_T3_iiT4__param_2];
	ld.param.u64 	%rd97, [_ZN3cub18CUB_300001_SM_10006detail10radix_sort31DeviceRadixSortSingleTileKernelINS1_5radix10policy_hubImmyE10Policy1000ELNS0_9SortOrderE0EmmyNS1_21identity_decomposer_tEEEvPKT1_PSA_PKT2_PSE_T3_iiT4__param_3];
	ld.param.u64 	%rd98, [_ZN3cub18CUB_300001_SM_10006detail10radix_sort31DeviceRadixSortSingleTileKernelINS1_5radix10policy_hubImmyE10Policy1000ELNS0_9SortOrderE0EmmyNS1_21identity_decomposer_tEEEvPKT1_PSA_PKT2_PSE_T3_iiT4__param_4];
	ld.param.u32 	%r84, [_ZN3cub18CUB_300001_SM_10006detail10radix_sort31DeviceRadixSortSingleTileKernelINS1_5radix10policy_hubImmyE10Policy1000ELNS0_9SortOrderE0EmmyNS1_21identity_decomposer_tEEEvPKT1_PSA_PKT2_PSE_T3_iiT4__param_5];
	ld.param.u32 	%r85, [_ZN3cub18CUB_300001_SM_10006detail10radix_sort31DeviceRadixSortSingleTileKernelINS1_5radix10policy_hubImmyE10Policy1000ELNS0_9SortOrderE0EmmyNS1_21identity_decomposer_tEEEvPKT1_PSA_PKT2_PSE_T3_iiT4__param_6];
	cvta.to.global.u64 	%rd101, %rd100;
	cvt.u32.u64 	%r1, %rd98;
	mov.u32 	%r2, %tid.x;
	mul.lo.s32 	%r3, %r2, 9;
	setp.ge.s32 	%p1, %r3, %r1;
	mul.wide.u32 	%rd102, %r3, 8;
	add.s64 	%rd1, %rd101, %rd102;
	mov.b64 	%rd183, -1;
	@%p1 bra 	$L__BB8_2;
	ld.global.u64 	%rd183, [%rd1];
$L__BB8_2:
	add.s32 	%r4, %r3, 1;
	setp.ge.s32 	%p2, %r4, %r1;
	mov.b64 	%rd182, -1;
	@%p2 bra 	$L__BB8_4;
	ld.global.u64 	%rd182, [%rd1+8];
$L__BB8_4:
	add.s32 	%r5, %r3, 2;
	setp.ge.s32 	%p3, %r5, %r1;
	mov.b64 	%rd181, -1;
	@%p3 bra 	$L__BB8_6;
	ld.global.u64 	%rd181, [%rd1+16];
$L__BB8_6:
	add.s32 	%r6, %r3, 3;
	setp.ge.s32 	%p4, %r6, %r1;
	mov.b64 	%rd180, -1;
	@%p4 bra 	$L__BB8_8;
	ld.global.u64 	%rd180, [%rd1+24];
$L__BB8_8:
	add.s32 	%r7, %r3, 4;
	setp.ge.s32 	%p5, %r7, %r1;
	mov.b64 	%rd179, -1;
	@%p5 bra 	$L__BB8_10;
	ld.global.u64 	%rd179, [%rd1+32];
$L__BB8_10:
	add.s32 	%r8, %r3, 5;
	setp.ge.s32 	%p6, %r8, %r1;
	mov.b64 	%rd178, -1;
	@%p6 bra 	$L__BB8_12;
	ld.global.u64 	%rd178, [%rd1+40];
$L__BB8_12:
	add.s32 	%r9, %r3, 6;
	setp.ge.s32 	%p7, %r9, %r1;
	mov.b64 	%rd177, -1;
	@%p7 bra 	$L__BB8_14;
	ld.global.u64 	%rd177, [%rd1+48];
$L__BB8_14:
	add.s32 	%r10, %r3, 7;
	setp.ge.s32 	%p8, %r10, %r1;
	mov.b64 	%rd176, -1;
	@%p8 bra 	$L__BB8_16;
	ld.global.u64 	%rd176, [%rd1+56];
$L__BB8_16:
	add.s32 	%r11, %r3, 8;
	setp.ge.s32 	%p9, %r11, %r1;
	mov.b64 	%rd175, -1;
	@%p9 bra 	$L__BB8_18;
	ld.global.u64 	%rd175, [%rd1+64];
$L__BB8_18:
	bar.sync 	0;
	mov.b64 	{%r86, %r87}, %rd98;
	shfl.sync.idx.b32	%r12|%p10, %r86, 0, 31, -1;
	shfl.sync.idx.b32	%r88|%p11, %r87, 0, 31, -1;
	mov.b64 	%rd20, {%r12, %r88};
	setp.ge.s32 	%p12, %r3, %r12;
	cvta.to.global.u64 	%rd112, %rd96;
	add.s64 	%rd21, %rd112, %rd102;
	@%p12 bra 	$L__BB8_20;
	ld.global.u64 	%rd192, [%rd21];
$L__BB8_20:
	setp.ge.s32 	%p13, %r4, %r12;
	@%p13 bra 	$L__BB8_22;
	ld.global.u64 	%rd191, [%rd21+8];
$L__BB8_22:
	setp.ge.s32 	%p14, %r5, %r12;
	@%p14 bra 	$L__BB8_24;
	ld.global.u64 	%rd190, [%rd21+16];
$L__BB8_24:
	setp.ge.s32 	%p15, %r6, %r12;
	@%p15 bra 	$L__BB8_26;
	ld.global.u64 	%rd189, [%rd21+24];
$L__BB8_26:
	setp.ge.s32 	%p16, %r7, %r12;
	@%p16 bra 	$L__BB8_28;
	ld.global.u64 	%rd188, [%rd21+32];
$L__BB8_28:
	setp.ge.s32 	%p17, %r8, %r12;
	@%p17 bra 	$L__BB8_30;
	ld.global.u64 	%rd187, [%rd21+40];
$L__BB8_30:
	setp.ge.s32 	%p18, %r9, %r12;
	@%p18 bra 	$L__BB8_32;
	ld.global.u64 	%rd186, [%rd21+48];
$L__BB8_32:
	setp.ge.s32 	%p19, %r10, %r12;
	@%p19 bra 	$L__BB8_34;
	ld.global.u64 	%rd185, [%rd21+56];
$L__BB8_34:
	setp.ge.s32 	%p20, %r11, %r12;
	@%p20 bra 	$L__BB8_36;
	ld.global.u64 	%rd184, [%rd21+64];
$L__BB8_36:
	bar.sync 	0;
	shr.u32 	%r13, %r2, 5;
	shl.b32 	%r90, %r2, 2;
	mov.u32 	%r91, _ZZN3cub18CUB_300001_SM_10006detail10radix_sort31DeviceRadixSortSingleTileKernelINS1_5radix10policy_hubImmyE10Policy1000ELNS0_9SortOrderE0EmmyNS1_21identity_decomposer_tEEEvPKT1_PSA_PKT2_PSE_T3_iiT4_E12temp_storage;
	add.s32 	%r14, %r91, %r90;
	shl.b32 	%r92, %r2, 7;
	add.s32 	%r15, %r14, %r92;
	shl.b32 	%r93, %r13, 2;
	add.s32 	%r94, %r91, %r93;
	add.s32 	%r16, %r94, 33792;
	mad.lo.s32 	%r17, %r2, -60, %r15;
	add.s32 	%r357, %r84, 6;
	sub.s32 	%r356, %r85, %r84;
$L__BB8_37:
	add.s32 	%r105, %r357, -6;
	min.s32 	%r95, %r356, 6;
	mov.b32 	%r134, 0;
	st.shared.u32 	[%r14], %r134;
	st.shared.u32 	[%r14+1024], %r134;
	st.shared.u32 	[%r14+2048], %r134;
	st.shared.u32 	[%r14+3072], %r134;
	st.shared.u32 	[%r14+4096], %r134;
	st.shared.u32 	[%r14+5120], %r134;
	st.shared.u32 	[%r14+6144], %r134;
	st.shared.u32 	[%r14+7168], %r134;
	st.shared.u32 	[%r14+8192], %r134;
	st.shared.u32 	[%r14+9216], %r134;
	st.shared.u32 	[%r14+10240], %r134;
	st.shared.u32 	[%r14+11264], %r134;
	st.shared.u32 	[%r14+12288], %r134;
	st.shared.u32 	[%r14+13312], %r134;
	st.shared.u32 	[%r14+14336], %r134;
	st.shared.u32 	[%r14+15360], %r134;
	st.shared.u32 	[%r14+16384], %r134;
	st.shared.u32 	[%r14+17408], %r134;
	st.shared.u32 	[%r14+18432], %r134;
	st.shared.u32 	[%r14+19456], %r134;
	st.shared.u32 	[%r14+20480], %r134;
	st.shared.u32 	[%r14+21504], %r134;
	st.shared.u32 	[%r14+22528], %r134;
	st.shared.u32 	[%r14+23552], %r134;
	st.shared.u32 	[%r14+24576], %r134;
	st.shared.u32 	[%r14+25600], %r134;
	st.shared.u32 	[%r14+26624], %r134;
	st.shared.u32 	[%r14+27648], %r134;
	st.shared.u32 	[%r14+28672], %r134;
	st.shared.u32 	[%r14+29696], %r134;
	st.shared.u32 	[%r14+30720], %r134;
	st.shared.u32 	[%r14+31744], %r134;
	st.shared.u32 	[%r14+32768], %r134;
	mov.b64 	%rd123, 1;
	// begin inline asm
	shl.b64 %rd122, %rd123, %r95;
	// end inline asm
	add.s64 	%rd125, %rd122, -1;
	// begin inline asm
	shl.b64 %rd124, %rd125, %r134;
	// end inline asm
	// begin inline asm
	shr.b64 %rd126, %rd183, %r105;
	// end inline asm
	cvt.u32.u64 	%r137, %rd126;
	cvt.u32.u64 	%r138, %rd124;
	and.b32  	%r139, %r138, %r137;
	shl.b32 	%r140, %r139, 10;
	and.b32  	%r141, %r140, 31744;
	add.s32 	%r142, %r14, %r141;
	shr.u32 	%r143, %r139, 4;
	and.b32  	%r144, %r143, 268435454;
	add.s32 	%r23, %r142, %r144;
	ld.shared.u16 	%rs1, [%r23];
	add.s16 	%rs10, %rs1, 1;
	st.shared.u16 	[%r23], %rs10;
	// begin inline asm
	shr.b64 %rd128, %rd182, %r105;
	// end inline asm
	cvt.u32.u64 	%r145, %rd128;
	and.b32  	%r146, %r138, %r145;
	shl.b32 	%r147, %r146, 10;
	and.b32  	%r148, %r147, 31744;
	add.s32 	%r149, %r14, %r148;
	shr.u32 	%r150, %r146, 4;
	and.b32  	%r151, %r150, 268435454;
	add.s32 	%r24, %r149, %r151;
	ld.shared.u16 	%rs2, [%r24];
	add.s16 	%rs11, %rs2, 1;
	st.shared.u16 	[%r24], %rs11;
	// begin inline asm
	shr.b64 %rd130, %rd181, %r105;
	// end inline asm
	cvt.u32.u64 	%r152, %rd130;
	and.b32  	%r153, %r138, %r152;
	shl.b32 	%r154, %r153, 10;
	and.b32  	%r155, %r154, 31744;
	add.s32 	%r156, %r14, %r155;
	shr.u32 	%r157, %r153, 4;
	and.b32  	%r158, %r157, 268435454;
	add.s32 	%r25, %r156, %r158;
	ld.shared.u16 	%rs3, [%r25];
	add.s16 	%rs12, %rs3, 1;
	st.shared.u16 	[%r25], %rs12;
	// begin inline asm
	shr.b64 %rd132, %rd180, %r105;
	// end inline asm
	cvt.u32.u64 	%r159, %rd132;
	and.b32  	%r160, %r138, %r159;
	shl.b32 	%r161, %r160, 10;
	and.b32  	%r162, %r161, 31744;
	add.s32 	%r163, %r14, %r162;
	shr.u32 	%r164, %r160, 4;
	and.b32  	%r165, %r164, 268435454;
	add.s32 	%r26, %r163, %r165;
	ld.shared.u16 	%rs4, [%r26];
	add.s16 	%rs13, %rs4, 1;
	st.shared.u16 	[%r26], %rs13;
	// begin inline asm
	shr.b64 %rd134, %rd179, %r105;
	// end inline asm
	cvt.u32.u64 	%r166, %rd134;
	and.b32  	%r167, %r138, %r166;
	shl.b32 	%r168, %r167, 10;
	and.b32  	%r169, %r168, 31744;
	add.s32 	%r170, %r14, %r169;
	shr.u32 	%r171, %r167, 4;
	and.b32  	%r172, %r171, 268435454;
	add.s32 	%r27, %r170, %r172;
	ld.shared.u16 	%rs5, [%r27];
	add.s16 	%rs14, %rs5, 1;
	st.shared.u16 	[%r27], %rs14;
	// begin inline asm
	shr.b64 %rd136, %rd178, %r105;
	// end inline asm
	cvt.u32.u64 	%r173, %rd136;
	and.b32  	%r174, %r138, %r173;
	shl.b32 	%r175, %r174, 10;
	and.b32  	%r176, %r175, 31744;
	add.s32 	%r177, %r14, %r176;
	shr.u32 	%r178, %r174, 4;
	and.b32  	%r179, %r178, 268435454;
	add.s32 	%r28, %r177, %r179;
	ld.shared.u16 	%rs6, [%r28];
	add.s16 	%rs15, %rs6, 1;
	st.shared.u16 	[%r28], %rs15;
	// begin inline asm
	shr.b64 %rd138, %rd177, %r105;
	// end inline asm
	cvt.u32.u64 	%r180, %rd138;
	and.b32  	%r181, %r138, %r180;
	shl.b32 	%r182, %r181, 10;
	and.b32  	%r183, %r182, 31744;
	add.s32 	%r184, %r14, %r183;
	shr.u32 	%r185, %r181, 4;
	and.b32  	%r186, %r185, 268435454;
	add.s32 	%r29, %r184, %r186;
	ld.shared.u16 	%rs7, [%r29];
	add.s16 	%rs16, %rs7, 1;
	st.shared.u16 	[%r29], %rs16;
	// begin inline asm
	shr.b64 %rd140, %rd176, %r105;
	// end inline asm
	cvt.u32.u64 	%r187, %rd140;
	and.b32  	%r188, %r138, %r187;
	shl.b32 	%r189, %r188, 10;
	and.b32  	%r190, %r189, 31744;
	add.s32 	%r191, %r14, %r190;
	shr.u32 	%r192, %r188, 4;
	and.b32  	%r193, %r192, 268435454;
	add.s32 	%r30, %r191, %r193;
	ld.shared.u16 	%rs8, [%r30];
	add.s16 	%rs17, %rs8, 1;
	st.shared.u16 	[%r30], %rs17;
	// begin inline asm
	shr.b64 %rd142, %rd175, %r105;
	// end inline asm
	cvt.u32.u64 	%r194, %rd142;
	and.b32  	%r195, %r138, %r194;
	shl.b32 	%r196, %r195, 10;
	and.b32  	%r197, %r196, 31744;
	add.s32 	%r198, %r14, %r197;
	shr.u32 	%r199, %r195, 4;
	and.b32  	%r200, %r199, 268435454;
	add.s32 	%r31, %r198, %r200;
	ld.shared.u16 	%rs9, [%r31];
	add.s16 	%rs18, %rs9, 1;
	st.shared.u16 	[%r31], %rs18;
	bar.sync 	0;
	ld.shared.u32 	%r32, [%r15];
	ld.shared.u32 	%r201, [%r15+4];
	ld.shared.u32 	%r202, [%r15+8];
	ld.shared.u32 	%r203, [%r15+12];
	ld.shared.u32 	%r204, [%r15+16];
	ld.shared.u32 	%r205, [%r15+20];
	ld.shared.u32 	%r206, [%r15+24];
	ld.shared.u32 	%r207, [%r15+28];
	ld.shared.u32 	%r208, [%r15+32];
	ld.shared.u32 	%r209, [%r15+36];
	ld.shared.u32 	%r210, [%r15+40];
	ld.shared.u32 	%r211, [%r15+44];
	ld.shared.u32 	%r212, [%r15+48];
	ld.shared.u32 	%r213, [%r15+52];
	ld.shared.u32 	%r214, [%r15+56];
	ld.shared.u32 	%r215, [%r15+60];
	ld.shared.u32 	%r216, [%r15+64];
	ld.shared.u32 	%r217, [%r15+68];
	ld.shared.u32 	%r218, [%r15+72];
	ld.shared.u32 	%r219, [%r15+76];
	ld.shared.u32 	%r220, [%r15+80];
	ld.shared.u32 	%r221, [%r15+84];
	ld.shared.u32 	%r222, [%r15+88];
	ld.shared.u32 	%r223, [%r15+92];
	ld.shared.u32 	%r224, [%r15+96];
	ld.shared.u32 	%r225, [%r15+100];
	ld.shared.u32 	%r226, [%r15+104];
	ld.shared.u32 	%r227, [%r15+108];
	ld.shared.u32 	%r228, [%r15+112];
	ld.shared.u32 	%r229, [%r15+116];
	ld.shared.u32 	%r230, [%r15+120];
	ld.shared.u32 	%r231, [%r15+124];
	ld.shared.u32 	%r232, [%r15+128];
	add.s32 	%r33, %r201, %r32;
	add.s32 	%r34, %r202, %r33;
	add.s32 	%r35, %r203, %r34;
	add.s32 	%r36, %r204, %r35;
	add.s32 	%r37, %r205, %r36;
	add.s32 	%r38, %r206, %r37;
	add.s32 	%r39, %r207, %r38;
	add.s32 	%r40, %r208, %r39;
	add.s32 	%r41, %r209, %r40;
	add.s32 	%r42, %r210, %r41;
	add.s32 	%r43, %r211, %r42;
	add.s32 	%r44, %r212, %r43;
	add.s32 	%r45, %r213, %r44;
	add.s32 	%r46, %r214, %r45;
	add.s32 	%r47, %r215, %r46;
	add.s32 	%r48, %r216, %r47;
	add.s32 	%r49, %r217, %r48;
	add.s32 	%r50, %r218, %r49;
	add.s32 	%r51, %r219, %r50;
	add.s32 	%r52, %r220, %r51;
	add.s32 	%r53, %r221, %r52;
	add.s32 	%r54, %r222, %r53;
	add.s32 	%r55, %r223, %r54;
	add.s32 	%r56, %r224, %r55;
	add.s32 	%r57, %r225, %r56;
	add.s32 	%r58, %r226, %r57;
	add.s32 	%r59, %r227, %r58;
	add.s32 	%r60, %r228, %r59;
	add.s32 	%r61, %r229, %r60;
	add.s32 	%r62, %r230, %r61;
	add.s32 	%r63, %r231, %r62;
	add.s32 	%r111, %r232, %r63;
	// begin inline asm
	mov.u32 %r106, %laneid;
	// end inline asm
	mov.b32 	%r109, 1;
	mov.b32 	%r136, -1;
	// begin inline asm
	{  .reg .u32 r0;  .reg .pred p;  shfl.sync.up.b32 r0|p, %r111, %r109, %r134, %r136;  @p add.u32 r0, r0, %r111;  mov.u32 %r107, r0;}
	// end inline asm
	mov.b32 	%r115, 2;
	// begin inline asm
	{  .reg .u32 r0;  .reg .pred p;  shfl.sync.up.b32 r0|p, %r107, %r115, %r134, %r136;  @p add.u32 r0, r0, %r107;  mov.u32 %r113, r0;}
	// end inline asm
	mov.b32 	%r121, 4;
	// begin inline asm
	{  .reg .u32 r0;  .reg .pred p;  shfl.sync.up.b32 r0|p, %r113, %r121, %r134, %r136;  @p add.u32 r0, r0, %r113;  mov.u32 %r119, r0;}
	// end inline asm
	mov.b32 	%r127, 8;
	// begin inline asm
	{  .reg .u32 r0;  .reg .pred p;  shfl.sync.up.b32 r0|p, %r119, %r127, %r134, %r136;  @p add.u32 r0, r0, %r119;  mov.u32 %r125, r0;}
	// end inline asm
	mov.b32 	%r133, 16;
	// begin inline asm
	{  .reg .u32 r0;  .reg .pred p;  shfl.sync.up.b32 r0|p, %r125, %r133, %r134, %r136;  @p add.u32 r0, r0, %r125;  mov.u32 %r131, r0;}
	// end inline asm
	setp.ne.s32 	%p21, %r106, 31;
	@%p21 bra 	$L__BB8_39;
	st.shared.u32 	[%r16], %r131;
$L__BB8_39:
	sub.s32 	%r233, %r131, %r111;
	setp.gt.u32 	%p22, %r2, 31;
	setp.eq.s32 	%p23, %r13, 7;
	setp.eq.s32 	%p24, %r13, 6;
	setp.eq.s32 	%p25, %r13, 5;
	setp.eq.s32 	%p26, %r13, 4;
	setp.eq.s32 	%p27, %r13, 3;
	setp.eq.s32 	%p28, %r13, 2;
	setp.eq.s32 	%p29, %r13, 1;
	bar.sync 	0;
	ld.shared.v4.u32 	{%r234, %r235, %r236, %r237}, [_ZZN3cub18CUB_300001_SM_10006detail10radix_sort31DeviceRadixSortSingleTileKernelINS1_5radix10policy_hubImmyE10Policy1000ELNS0_9SortOrderE0EmmyNS1_21identity_decomposer_tEEEvPKT1_PSA_PKT2_PSE_T3_iiT4_E12temp_storage+33792];
	selp.b32 	%r238, %r234, %r358, %p29;
	add.s32 	%r239, %r235, %r234;
	selp.b32 	%r240, %r239, %r238, %p28;
	add.s32 	%r241, %r239, %r236;
	selp.b32 	%r242, %r241, %r240, %p27;
	add.s32 	%r243, %r241, %r237;
	selp.b32 	%r244, %r243, %r242, %p26;
	ld.shared.v4.u32 	{%r245, %r246, %r247, %r248}, [_ZZN3cub18CUB_300001_SM_10006detail10radix_sort31DeviceRadixSortSingleTileKernelINS1_5radix10policy_hubImmyE10Policy1000ELNS0_9SortOrderE0EmmyNS1_21identity_decomposer_tEEEvPKT1_PSA_PKT2_PSE_T3_iiT4_E12temp_storage+33808];
	add.s32 	%r249, %r243, %r245;
	selp.b32 	%r250, %r249, %r244, %p25;
	add.s32 	%r251, %r249, %r246;
	selp.b32 	%r252, %r251, %r250, %p24;
	add.s32 	%r253, %r251, %r247;
	selp.b32 	%r358, %r253, %r252, %p23;
	add.s32 	%r68, %r253, %r248;
	setp.ne.s32 	%p30, %r106, 0;
	selp.b32 	%r254, %r233, 0, %p30;
	add.s32 	%r255, %r358, %r254;
	or.pred  	%p31, %p22, %p30;
	selp.b32 	%r359, %r255, %r233, %p22;
	@%p31 bra 	$L__BB8_41;
	shl.b32 	%r359, %r68, 16;
	st.shared.u32 	[_ZZN3cub18CUB_300001_SM_10006detail10radix_sort31DeviceRadixSortSingleTileKernelINS1_5radix10policy_hubImmyE10Policy1000ELNS0_9SortOrderE0EmmyNS1_21identity_decomposer_tEEEvPKT1_PSA_PKT2_PSE_T3_iiT4_E12temp_storage+33832], %r359;
$L__BB8_41:
	setp.eq.s32 	%p32, %r2, 0;
	bar.sync 	0;
	ld.shared.u32 	%r256, [_ZZN3cub18CUB_300001_SM_10006detail10radix_sort31DeviceRadixSortSingleTileKernelINS1_5radix10policy_hubImmyE10Policy1000ELNS0_9SortOrderE0EmmyNS1_21identity_decomposer_tEEEvPKT1_PSA_PKT2_PSE_T3_iiT4_E12temp_storage+33832];
	selp.b32 	%r257, 0, %r256, %p32;
	add.s32 	%r258, %r359, %r257;
	add.s32 	%r259, %r32, %r258;
	add.s32 	%r260, %r33, %r258;
	add.s32 	%r261, %r34, %r258;
	add.s32 	%r262, %r35, %r258;
	add.s32 	%r263, %r36, %r258;
	add.s32 	%r264, %r37, %r258;
	add.s32 	%r265, %r38, %r258;
	add.s32 	%r266, %r39, %r258;
	add.s32 	%r267, %r40, %r258;
	add.s32 	%r268, %r41, %r258;
	add.s32 	%r269, %r42, %r258;
	add.s32 	%r270, %r43, %r258;
	add.s32 	%r271, %r44, %r258;
	add.s32 	%r272, %r45, %r258;
	add.s32 	%r273, %r46, %r258;
	add.s32 	%r274, %r47, %r258;
	add.s32 	%r275, %r48, %r258;
	add.s32 	%r276, %r49, %r258;
	add.s32 	%r277, %r50, %r258;
	add.s32 	%r278, %r51, %r258;
	add.s32 	%r279, %r52, %r258;
	add.s32 	%r280, %r53, %r258;
	add.s32 	%r281, %r54, %r258;
	add.s32 	%r282, %r55, %r258;
	add.s32 	%r283, %r56, %r258;
	add.s32 	%r284, %r57, %r258;
	add.s32 	%r285, %r58, %r258;
	add.s32 	%r286, %r59, %r258;
	add.s32 	%r287, %r60, %r258;
	add.s32 	%r288, %r61, %r258;
	add.s32 	%r289, %r62, %r258;
	add.s32 	%r290, %r63, %r258;
	st.shared.u32 	[%r15], %r258;
	st.shared.u32 	[%r15+4], %r259;
	st.shared.u32 	[%r15+8], %r260;
	st.shared.u32 	[%r15+12], %r261;
	st.shared.u32 	[%r15+16], %r262;
	st.shared.u32 	[%r15+20], %r263;
	st.shared.u32 	[%r15+24], %r264;
	st.shared.u32 	[%r15+28], %r265;
	st.shared.u32 	[%r15+32], %r266;
	st.shared.u32 	[%r15+36], %r267;
	st.shared.u32 	[%r15+40], %r268;
	st.shared.u32 	[%r15+44], %r269;
	st.shared.u32 	[%r15+48], %r270;
	st.shared.u32 	[%r15+52], %r271;
	st.shared.u32 	[%r15+56], %r272;
	st.shared.u32 	[%r15+60], %r273;
	st.shared.u32 	[%r15+64], %r274;
	st.shared.u32 	[%r15+68], %r275;
	st.shared.u32 	[%r15+72], %r276;
	st.shared.u32 	[%r15+76], %r277;
	st.shared.u32 	[%r15+80], %r278;
	st.shared.u32 	[%r15+84], %r279;
	st.shared.u32 	[%r15+88], %r280;
	st.shared.u32 	[%r15+92], %r281;
	st.shared.u32 	[%r15+96], %r282;
	st.shared.u32 	[%r15+100], %r283;
	st.shared.u32 	[%r15+104], %r284;
	st.shared.u32 	[%r15+108], %r285;
	st.shared.u32 	[%r15+112], %r286;
	st.shared.u32 	[%r15+116], %r287;
	st.shared.u32 	[%r15+120], %r288;
	st.shared.u32 	[%r15+124], %r289;
	st.shared.u32 	[%r15+128], %r290;
	bar.sync 	0;
	cvt.u32.u16 	%r291, %rs1;
	ld.shared.u16 	%r292, [%r23];
	add.s32 	%r72, %r292, %r291;
	cvt.u32.u16 	%r293, %rs2;
	ld.shared.u16 	%r294, [%r24];
	add.s32 	%r73, %r294, %r293;
	cvt.u32.u16 	%r295, %rs3;
	ld.shared.u16 	%r296, [%r25];
	add.s32 	%r74, %r296, %r295;
	cvt.u32.u16 	%r297, %rs4;
	ld.shared.u16 	%r298, [%r26];
	add.s32 	%r75, %r298, %r297;
	cvt.u32.u16 	%r299, %rs5;
	ld.shared.u16 	%r300, [%r27];
	add.s32 	%r76, %r300, %r299;
	cvt.u32.u16 	%r301, %rs6;
	ld.shared.u16 	%r302, [%r28];
	add.s32 	%r77, %r302, %r301;
	cvt.u32.u16 	%r303, %rs7;
	ld.shared.u16 	%r304, [%r29];
	add.s32 	%r78, %r304, %r303;
	cvt.u32.u16 	%r305, %rs8;
	ld.shared.u16 	%r306, [%r30];
	add.s32 	%r79, %r306, %r305;
	cvt.u32.u16 	%r307, %rs9;
	ld.shared.u16 	%r308, [%r31];
	add.s32 	%r80, %r308, %r307;
	bar.sync 	0;
	setp.lt.s32 	%p33, %r357, %r85;
	@%p33 bra 	$L__BB8_61;
	cvt.u64.u32 	%rd144, %r2;
	shl.b32 	%r309, %r72, 3;
	mov.u32 	%r310, _ZZN3cub18CUB_300001_SM_10006detail10radix_sort31DeviceRadixSortSingleTileKernelINS1_5radix10policy_hubImmyE10Policy1000ELNS0_9SortOrderE0EmmyNS1_21identity_decomposer_tEEEvPKT1_PSA_PKT2_PSE_T3_iiT4_E12temp_storage;
	add.s32 	%r311, %r310, %r309;
	st.shared.u64 	[%r311], %rd183;
	shl.b32 	%r312, %r73, 3;
	add.s32 	%r313, %r310, %r312;
	st.shared.u64 	[%r313], %rd182;
	shl.b32 	%r314, %r74, 3;
	add.s32 	%r315, %r310, %r314;
	st.shared.u64 	[%r315], %rd181;
	shl.b32 	%r316, %r75, 3;
	add.s32 	%r317, %r310, %r316;
	st.shared.u64 	[%r317], %rd180;
	shl.b32 	%r318, %r76, 3;
	add.s32 	%r319, %r310, %r318;
	st.shared.u64 	[%r319], %rd179;
	shl.b32 	%r320, %r77, 3;
	add.s32 	%r321, %r310, %r320;
	st.shared.u64 	[%r321], %rd178;
	shl.b32 	%r322, %r78, 3;
	add.s32 	%r323, %r310, %r322;
	st.shared.u64 	[%r323], %rd177;
	shl.b32 	%r324, %r79, 3;
	add.s32 	%r325, %r310, %r324;
	st.shared.u64 	[%r325], %rd176;
	shl.b32 	%r326, %r80, 3;
	add.s32 	%r327, %r310, %r326;
	st.shared.u64 	[%r327], %rd175;
	bar.sync 	0;
	shl.b32 	%r328, %r2, 6;
	sub.s32 	%r81, %r17, %r328;
	ld.shared.u64 	%rd58, [%r81];
	ld.shared.u64 	%rd59, [%r81+2048];
	ld.shared.u64 	%rd60, [%r81+4096];
	ld.shared.u64 	%rd61, [%r81+6144];
	ld.shared.u64 	%rd62, [%r81+8192];
	ld.shared.u64 	%rd63, [%r81+10240];
	ld.shared.u64 	%rd64, [%r81+12288];
	ld.shared.u64 	%rd65, [%r81+14336];
	ld.shared.u64 	%rd66, [%r81+16384];
	bar.sync 	0;
	st.shared.u64 	[%r311], %rd192;
	st.shared.u64 	[%r313], %rd191;
	st.shared.u64 	[%r315], %rd190;
	st.shared.u64 	[%r317], %rd189;
	st.shared.u64 	[%r319], %rd188;
	st.shared.u64 	[%r321], %rd187;
	st.shared.u64 	[%r323], %rd186;
	st.shared.u64 	[%r325], %rd185;
	st.shared.u64 	[%r327], %rd184;
	bar.sync 	0;
	ld.shared.u64 	%rd67, [%r81+2048];
	ld.shared.u64 	%rd68, [%r81+4096];
	ld.shared.u64 	%rd69, [%r81+6144];
	ld.shared.u64 	%rd70, [%r81+8192];
	ld.shared.u64 	%rd71, [%r81+10240];
	ld.shared.u64 	%rd72, [%r81+12288];
	ld.shared.u64 	%rd73, [%r81+14336];
	ld.shared.u64 	%rd74, [%r81+16384];
	setp.gt.u64 	%p34, %rd20, %rd144;
	cvta.to.global.u64 	%rd145, %rd95;
	mul.wide.u32 	%rd146, %r2, 8;
	add.s64 	%rd75, %rd145, %rd146;
	cvta.to.global.u64 	%rd147, %rd97;
	add.s64 	%rd76, %rd147, %rd146;
	@%p34 bra 	$L__BB8_43;
	bra.uni 	$L__BB8_44;
$L__BB8_43:
	ld.shared.u64 	%rd148, [%r81];
	st.global.u64 	[%rd75], %rd58;
	st.global.u64 	[%rd76], %rd148;
$L__BB8_44:
	add.s32 	%r329, %r2, 256;
	cvt.u64.u32 	%rd149, %r329;
	setp.le.u64 	%p35, %rd20, %rd149;
	@%p35 bra 	$L__BB8_46;
	st.global.u64 	[%rd75+2048], %rd59;
	st.global.u64 	[%rd76+2048], %rd67;
$L__BB8_46:
	add.s32 	%r330, %r2, 512;
	cvt.u64.u32 	%rd150, %r330;
	setp.le.u64 	%p36, %rd20, %rd150;
	@%p36 bra 	$L__BB8_48;
	st.global.u64 	[%rd75+4096], %rd60;
	st.global.u64 	[%rd76+4096], %rd68;
$L__BB8_48:
	add.s32 	%r331, %r2, 768;
	cvt.u64.u32 	%rd151, %r331;
	setp.le.u64 	%p37, %rd20, %rd151;
	@%p37 bra 	$L__BB8_50;
	st.global.u64 	[%rd75+6144], %rd61;
	st.global.u64 	[%rd76+6144], %rd69;
$L__BB8_50:
	or.b32  	%r332, %r2, 1024;
	cvt.u64.u32 	%rd152, %r332;
	setp.le.u64 	%p38, %rd20, %rd152;
	@%p38 bra 	$L__BB8_52;
	st.global.u64 	[%rd75+8192], %rd62;
	st.global.u64 	[%rd76+8192], %rd70;
$L__BB8_52:
	add.s32 	%r333, %r2, 1280;
	cvt.u64.u32 	%rd153, %r333;
	setp.le.u64 	%p39, %rd20, %rd153;
	@%p39 bra 	$L__BB8_54;
	st.global.u64 	[%rd75+10240], %rd63;
	st.global.u64 	[%rd76+10240], %rd71;
$L__BB8_54:
	add.s32 	%r334, %r2, 1536;
	cvt.u64.u32 	%rd154, %r334;
	setp.le.u64 	%p40, %rd20, %rd154;
	@%p40 bra 	$L__BB8_56;
	st.global.u64 	[%rd75+12288], %rd64;
	st.global.u64 	[%rd76+12288], %rd72;
$L__BB8_56:
	add.s32 	%r335, %r2, 1792;
	cvt.u64.u32 	%rd155, %r335;
	setp.le.u64 	%p41, %rd20, %rd155;
	@%p41 bra 	$L__BB8_58;
	st.global.u64 	[%rd75+14336], %rd65;
	st.global.u64 	[%rd76+14336], %rd73;
$L__BB8_58:
	or.b32  	%r336, %r2, 2048;
	cvt.u64.u32 	%rd156, %r336;
	setp.le.u64 	%p42, %rd20, %rd156;
	@%p42 bra 	$L__BB8_60;
	st.global.u64 	[%rd75+16384], %rd66;
	st.global.u64 	[%rd76+16384], %rd74;
$L__BB8_60:
	ret;
$L__BB8_61:
	shl.b32 	%r337, %r72, 3;
	mov.u32 	%r338, _ZZN3cub18CUB_300001_SM_10006detail10radix_sort31DeviceRadixSortSingleTileKernelINS1_5radix10policy_hubImmyE10Policy1000ELNS0_9SortOrderE0EmmyNS1_21identity_decomposer_tEEEvPKT1_PSA_PKT2_PSE_T3_iiT4_E12temp_storage;
	add.s32 	%r339, %r338, %r337;
	st.shared.u64 	[%r339], %rd183;
	shl.b32 	%r340, %r73, 3;
	add.s32 	%r341, %r338, %r340;
	st.shared.u64 	[%r341], %rd182;
	shl.b32 	%r342, %r74, 3;
	add.s32 	%r343, %r338, %r342;
	st.shared.u64 	[%r343], %rd181;
	shl.b32 	%r344, %r75, 3;
	add.s32 	%r345, %r338, %r344;
	st.shared.u64 	[%r345], %rd180;
	shl.b32 	%r346, %r76, 3;
	add.s32 	%r347, %r338, %r346;
	st.shared.u64 	[%r347], %rd179;
	shl.b32 	%r348, %r77, 3;
	add.s32 	%r349, %r338, %r348;
	st.shared.u64 	[%r349], %rd178;
	shl.b32 	%r350, %r78, 3;
	add.s32 	%r351, %r338, %r350;
	st.shared.u64 	[%r351], %rd177;
	shl.b32 	%r352, %r79, 3;
	add.s32 	%r353, %r338, %r352;
	st.shared.u64 	[%r353], %rd176;
	shl.b32 	%r354, %r80, 3;
	add.s32 	%r355, %r338, %r354;
	st.shared.u64 	[%r355], %rd175;
	bar.sync 	0;
	ld.shared.u64 	%rd183, [%r17];
	ld.shared.u64 	%rd182, [%r17+8];
	ld.shared.u64 	%rd181, [%r17+16];
	ld.shared.u64 	%rd180, [%r17+24];
	ld.shared.u64 	%rd179, [%r17+32];
	ld.shared.u64 	%rd178, [%r17+40];
	ld.shared.u64 	%rd177, [%r17+48];
	ld.shared.u64 	%rd176, [%r17+56];
	ld.shared.u64 	%rd175, [%r17+64];
	bar.sync 	0;
	st.shared.u64 	[%r339], %rd192;
	st.shared.u64 	[%r341], %rd191;
	st.shared.u64 	[%r343], %rd190;
	st.shared.u64 	[%r345], %rd189;
	st.shared.u64 	[%r347], %rd188;
	st.shared.u64 	[%r349], %rd187;
	st.shared.u64 	[%r351], %rd186;
	st.shared.u64 	[%r353], %rd185;
	st.shared.u64 	[%r355], %rd184;
	bar.sync 	0;
	ld.shared.u64 	%rd192, [%r17];
	ld.shared.u64 	%rd191, [%r17+8];
	ld.shared.u64 	%rd190, [%r17+16];
	ld.shared.u64 	%rd189, [%r17+24];
	ld.shared.u64 	%rd188, [%r17+32];
	ld.shared.u64 	%rd187, [%r17+40];
	ld.shared.u64 	%rd186, [%r17+48];
	ld.shared.u64 	%rd185, [%r17+56];
	ld.shared.u64 	%rd184, [%r17+64];
	bar.sync 	0;
	add.s32 	%r357, %r357, 6;
	add.s32 	%r356, %r356, -6;
	bra.uni 	$L__BB8_37;

}
	// .globl	_ZN3cub18CUB_300001_SM_10006detail10radix_sort30DeviceRadixSortHistogramKernelINS1_5radix10policy_hubImmyE10Policy1000ELNS0_9SortOrderE0EmyNS1_21identity_decomposer_tEEEvPT2_PKT1_SA_iiT3_
.visible .entry _ZN3cub18CUB_300001_SM_10006detail10radix_sort30DeviceRadixSortHistogramKernelINS1_5radix10policy_hubImmyE10Policy1000ELNS0_9SortOrderE0EmyNS1_21identity_decomposer_tEEEvPT2_PKT1_SA_iiT3_(
	.param .u64 .ptr .align 1 _ZN3cub18CUB_300001_SM_10006detail10radix_sort30DeviceRadixSortHistogramKernelINS1_5radix10policy_hubImmyE10Policy1000ELNS0_9SortOrderE0EmyNS1_21identity_decomposer_tEEEvPT2_PKT1_SA_iiT3__param_0,
	.param .u64 .ptr .align 1 _ZN3cub18CUB_300001_SM_10006detail10radix_sort30DeviceRadixSortHistogramKernelINS1_5radix10policy_hubImmyE10Policy1000ELNS0_9SortOrderE0EmyNS1_21identity_decomposer_tEEEvPT2_PKT1_SA_iiT3__param_1,
	.param .u64 _ZN3cub18CUB_300001_SM_10006detail10radix_sort30DeviceRadixSortHistogramKernelINS1_5radix10policy_hubImmyE10Policy1000ELNS0_9SortOrderE0EmyNS1_21identity_decomposer_tEEEvPT2_PKT1_SA_iiT3__param_2,
	.param .u32 _ZN3cub18CUB_300001_SM_10006detail10radix_sort30DeviceRadixSortHistogramKernelINS1_5radix10policy_hubImmyE10Policy1000ELNS0_9SortOrderE0EmyNS1_21identity_decomposer_tEEEvPT2_PKT1_SA_iiT3__param_3,
	.param .u32 _ZN3cub18CUB_300001_SM_10006detail10radix_sort30DeviceRadixSortHistogramKernelINS1_5radix10policy_hubImmyE10Policy1000ELNS0_9SortOrderE0EmyNS1_21identity_decomposer_tEEEvPT2_PKT1_SA_iiT3__param_4,
	.param .align 1 .b8 _ZN3cub18CUB_300001_SM_10006detail10radix_sort30DeviceRadixSortHistogramKernelINS1_5radix10policy_hubImmyE10Policy1000ELNS0_9SortOrderE0EmyNS1_21identity_decomposer_tEEEvPT2_PKT1_SA_iiT3__param_5[1]
)
.maxntid 128
{
	.reg .pred 	%p<91>;
	.reg .b32 	%r<362>;
	.reg .b64 	%rd<263>;
	// demoted variable
	.shared .align 4 .b8 _ZZN3cub18CUB_300001_SM_10006detail10radix_sort30DeviceRadixSortHistogramKernelINS1_5radix10policy_hubImmyE10Policy1000ELNS0_9SortOrderE0EmyNS1_21identity_decomposer_tEEEvPT2_PKT1_SA_iiT3_E12temp_storage[8192];
	ld.param.u64 	%rd81, [_ZN3cub18CUB_300001_SM_10006detail10radix_sort30DeviceRadixSortHistogramKernelINS1_5radix10policy_hubImmyE10Policy1000ELNS0_9SortOrderE0EmyNS1_21identity_decomposer_tEEEvPT2_PKT1_SA_iiT3__param_0];
	ld.param.u64 	%rd82, [_ZN3cub18CUB_300001_SM_10006detail10radix_sort30DeviceRadixSortHistogramKernelINS1_5radix10policy_hubImmyE10Policy1000ELNS0_9SortOrderE0EmyNS1_21identity_decomposer_tEEEvPT2_PKT1_SA_iiT3__param_1];
	ld.param.u64 	%rd80, [_ZN3cub18CUB_300001_SM_10006detail10radix_sort30DeviceRadixSortHistogramKernelINS1_5radix10policy_hubImmyE10Policy1000ELNS0_9SortOrderE0EmyNS1_21identity_decomposer_tEEEvPT2_PKT1_SA_iiT3__param_2];
	ld.param.u32 	%r93, [_ZN3cub18CUB_300001_SM_10006detail10radix_sort30DeviceRadixSortHistogramKernelINS1_5radix10policy_hubImmyE10Policy1000ELNS0_9SortOrderE0EmyNS1_21identity_decomposer_tEEEvPT2_PKT1_SA_iiT3__param_3];
	ld.param.u32 	%r94, [_ZN3cub18CUB_300001_SM_10006detail10radix_sort30DeviceRadixSortHistogramKernelINS1_5radix10policy_hubImmyE10Policy1000ELNS0_9SortOrderE0EmyNS1_21identity_decomposer_tEEEvPT2_PKT1_SA_iiT3__param_4];
	cvta.to.global.u64 	%rd1, %rd82;
	cvta.to.global.u64 	%rd2, %rd81;
	setp.eq.s64 	%p2, %rd80, 0;
	@%p2 bra 	$L__BB9_153;
	sub.s32 	%r95, %r94, %r93;
	add.s32 	%r96, %r95, 7;
	shr.s32 	%r97, %r96, 31;
	shr.u32 	%r98, %r97, 29;
	add.s32 	%r99, %r96, %r98;
	shr.s32 	%r100, %r99, 3;
	mov.u32 	%r101, %tid.x;
	setp.gt.u32 	%p3, %r101, 255;
	setp.lt.s32 	%p4, %r96, 8;
	mov.u32 	%r102, %ctaid.x;
	shl.b32 	%r103, %r102, 11;
	cvt.u64.u32 	%rd3, %r103;
	mov.u32 	%r104, %nctaid.x;
	shl.b32 	%r105, %r104, 11;
	cvt.u64.u32 	%rd4, %r105;
	add.s32 	%r1, %r100, -1;
	and.b32  	%r2, %r100, 15;
	and.b32  	%r3, %r100, 7;
	add.s32 	%r4, %r3, -1;
	and.b32  	%r5, %r100, 3;
	or.pred  	%p1, %p3, %p4;
	shl.b32 	%r106, %r101, 2;
	mov.u32 	%r107, _ZZN3cub18CUB_300001_SM_10006detail10radix_sort30DeviceRadixSortHistogramKernelINS1_5radix10policy_hubImmyE10Policy1000ELNS0_9SortOrderE0EmyNS1_21identity_decomposer_tEEEvPT2_PKT1_SA_iiT3_E12temp_storage;
	add.s32 	%r6, %r107, %r106;
	and.b32  	%r7, %r100, 268435440;
	cvt.u64.u32 	%rd5, %r101;
	add.s32 	%r8, %r101, 128;
	add.s32 	%r9, %r101, 256;
	add.s32 	%r10, %r101, 512;
	add.s32 	%r11, %r101, 640;
	add.s32 	%r12, %r101, 768;
	add.s32 	%r13, %r101, 1920;
	and.b32  	%r14, %r100, 268435448;
	and.b32  	%r15, %r100, 1;
	neg.s32 	%r16, %r7;
	add.s32 	%r17, %r6, 8192;
	add.s64 	%rd84, %rd80, -1;
	shr.u64 	%rd85, %rd84, 30;
	add.s64 	%rd86, %rd85, 1;
	min.u64 	%rd6, %rd86, %rd80;
	mov.b64 	%rd230, 0;
$L__BB9_2:
	@%p1 bra 	$L__BB9_30;
	setp.lt.u32 	%p5, %r1, 15;
	mov.b32 	%r346, 0;
	@%p5 bra 	$L__BB9_6;
	mov.u32 	%r343, %r17;
	mov.u32 	%r344, %r16;
$L__BB9_5:
	.pragma "nounroll";
	mov.b32 	%r109, 0;
	st.shared.u32 	[%r343+-8192], %r109;
	st.shared.u32 	[%r343+-7168], %r109;
	st.shared.u32 	[%r343+-6144], %r109;
	st.shared.u32 	[%r343+-5120], %r109;
	st.shared.u32 	[%r343+-4096], %r109;
	st.shared.u32 	[%r343+-3072], %r109;
	st.shared.u32 	[%r343+-2048], %r109;
	st.shared.u32 	[%r343+-1024], %r109;
	st.shared.u32 	[%r343], %r109;
	st.shared.u32 	[%r343+1024], %r109;
	st.shared.u32 	[%r343+2048], %r109;
	st.shared.u32 	[%r343+3072], %r109;
	st.shared.u32 	[%r343+4096], %r109;
	st.shared.u32 	[%r343+5120], %r109;
	st.shared.u32 	[%r343+6144], %r109;
	st.shared.u32 	[%r343+7168], %r109;
	add.s32 	%r344, %r344, 16;
	add.s32 	%r343, %r343, 16384;
	setp.ne.s32 	%p6, %r344, 0;
	mov.u32 	%r346, %r7;
	@%p6 bra 	$L__BB9_5;
$L__BB9_6:
	add.s32 	%r23, %r2, -1;
	setp.eq.s32 	%p7, %r2, 0;
	@%p7 bra 	$L__BB9_16;
	setp.lt.u32 	%p8, %r23, 7;
	@%p8 bra 	$L__BB9_9;
	shl.b32 	%r110, %r346, 10;
	add.s32 	%r111, %r6, %r110;
	mov.b32 	%r112, 0;
	st.shared.u32 	[%r111], %r112;
	st.shared.u32 	[%r111+1024], %r112;
	st.shared.u32 	[%r111+2048], %r112;
	st.shared.u32 	[%r111+3072], %r112;
	st.shared.u32 	[%r111+4096], %r112;
	st.shared.u32 	[%r111+5120], %r112;
	st.shared.u32 	[%r111+6144], %r112;
	st.shared.u32 	[%r111+7168], %r112;
	add.s32 	%r346, %r346, 8;
$L__BB9_9:
	setp.eq.s32 	%p9, %r3, 0;
	@%p9 bra 	$L__BB9_16;
	setp.lt.u32 	%p10, %r4, 3;
	@%p10 bra 	$L__BB9_12;
	shl.b32 	%r113, %r346, 10;
	add.s32 	%r114, %r6, %r113;
	mov.b32 	%r115, 0;
	st.shared.u32 	[%r114], %r115;
	st.shared.u32 	[%r114+1024], %r115;
	st.shared.u32 	[%r114+2048], %r115;
	st.shared.u32 	[%r114+3072], %r115;
	add.s32 	%r346, %r346, 4;
$L__BB9_12:
	setp.eq.s32 	%p11, %r5, 0;
	@%p11 bra 	$L__BB9_16;
	setp.eq.s32 	%p12, %r5, 1;
	shl.b32 	%r116, %r346, 10;
	add.s32 	%r28, %r6, %r116;
	mov.b32 	%r117, 0;
	st.shared.u32 	[%r28], %r117;
	@%p12 bra 	$L__BB9_16;
	setp.eq.s32 	%p13, %r5, 2;
	mov.b32 	%r118, 0;
	st.shared.u32 	[%r28+1024], %r118;
	@%p13 bra 	$L__BB9_16;
	mov.b32 	%r119, 0;
	st.shared.u32 	[%r28+2048], %r119;
$L__BB9_16:
	cvt.u32.u64 	%r120, %rd5;
	setp.gt.u32 	%p14, %r120, 127;
	@%p14 bra 	$L__BB9_30;
	setp.lt.u32 	%p15, %r1, 15;
	mov.b32 	%r350, 0;
	@%p15 bra 	$L__BB9_20;
	mov.b32 	%r348, 0;
$L__BB9_19:
	.pragma "nounroll";
	shl.b32 	%r123, %r348, 10;
	add.s32 	%r124, %r6, %r123;
	mov.b32 	%r125, 0;
	st.shared.u32 	[%r124+512], %r125;
	st.shared.u32 	[%r124+1536], %r125;
	st.shared.u32 	[%r124+2560], %r125;
	st.shared.u32 	[%r124+3584], %r125;
	st.shared.u32 	[%r124+4608], %r125;
	st.shared.u32 	[%r124+5632], %r125;
	st.shared.u32 	[%r124+6656], %r125;
	st.shared.u32 	[%r124+7680], %r125;
	st.shared.u32 	[%r124+8704], %r125;
	st.shared.u32 	[%r124+9728], %r125;
	st.shared.u32 	[%r124+10752], %r125;
	st.shared.u32 	[%r124+11776], %r125;
	st.shared.u32 	[%r124+12800], %r125;
	st.shared.u32 	[%r124+13824], %r125;
	st.shared.u32 	[%r124+14848], %r125;
	st.shared.u32 	[%r124+15872], %r125;
	add.s32 	%r348, %r348, 16;
	setp.ne.s32 	%p16, %r348, %r7;
	mov.u32 	%r350, %r7;
	@%p16 bra 	$L__BB9_19;
$L__BB9_20:
	setp.eq.s32 	%p17, %r2, 0;
	@%p17 bra 	$L__BB9_30;
	setp.lt.u32 	%p18, %r23, 7;
	@%p18 bra 	$L__BB9_23;
	shl.b32 	%r126, %r350, 10;
	add.s32 	%r127, %r6, %r126;
	mov.b32 	%r128, 0;
	st.shared.u32 	[%r127+512], %r128;
	st.shared.u32 	[%r127+1536], %r128;
	st.shared.u32 	[%r127+2560], %r128;
	st.shared.u32 	[%r127+3584], %r128;
	st.shared.u32 	[%r127+4608], %r128;
	st.shared.u32 	[%r127+5632], %r128;
	st.shared.u32 	[%r127+6656], %r128;
	st.shared.u32 	[%r127+7680], %r128;
	add.s32 	%r350, %r350, 8;
$L__BB9_23:
	setp.eq.s32 	%p19, %r3, 0;
	@%p19 bra 	$L__BB9_30;
	setp.lt.u32 	%p20, %r4, 3;
	@%p20 bra 	$L__BB9_26;
	shl.b32 	%r129, %r350, 10;
	add.s32 	%r130, %r6, %r129;
	mov.b32 	%r131, 0;
	st.shared.u32 	[%r130+512], %r131;
	st.shared.u32 	[%r130+1536], %r131;
	st.shared.u32 	[%r130+2560], %r131;
	st.shared.u32 	[%r130+3584], %r131;
	add.s32 	%r350, %r350, 4;
$L__BB9_26:
	setp.eq.s32 	%p21, %r5, 0;
	@%p21 bra 	$L__BB9_30;
	setp.eq.s32 	%p22, %r5, 1;
	shl.b32 	%r132, %r350, 10;
	add.s32 	%r36, %r6, %r132;
	mov.b32 	%r133, 0;
	st.shared.u32 	[%r36+512], %r133;
	@%p22 bra 	$L__BB9_30;
	setp.eq.s32 	%p23, %r5, 2;
	mov.b32 	%r134, 0;
	st.shared.u32 	[%r36+1536], %r134;
	@%p23 bra 	$L__BB9_30;
	mov.b32 	%r135, 0;
	st.shared.u32 	[%r36+2560], %r135;
$L__BB9_30:
	bar.sync 	0;
	bar.sync 	0;
	shl.b64 	%rd8, %rd230, 30;
	sub.s64 	%rd87, %rd80, %rd8;
	min.u64 	%rd9, %rd87, 1073741824;
	setp.le.u64 	%p24, %rd9, %rd3;
	@%p24 bra 	$L__BB9_70;
	mov.u64 	%rd231, %rd3;
$L__BB9_32:
	add.s64 	%rd11, %rd231, %rd8;
	sub.s64 	%rd12, %rd80, %rd11;
	setp.lt.u64 	%p25, %rd12, 2048;
	@%p25 bra 	$L__BB9_34;
	add.s64 	%rd106, %rd11, %rd5;
	shl.b64 	%rd107, %rd106, 3;
	add.s64 	%rd108, %rd1, %rd107;
	ld.global.u64 	%rd262, [%rd108];
	ld.global.u64 	%rd261, [%rd108+1024];
	ld.global.u64 	%rd260, [%rd108+2048];
	ld.global.u64 	%rd259, [%rd108+3072];
	ld.global.u64 	%rd258, [%rd108+4096];
	ld.global.u64 	%rd257, [%rd108+5120];
	ld.global.u64 	%rd256, [%rd108+6144];
	ld.global.u64 	%rd255, [%rd108+7168];
	ld.global.u64 	%rd254, [%rd108+8192];
	ld.global.u64 	%rd253, [%rd108+9216];
	ld.global.u64 	%rd252, [%rd108+10240];
	ld.global.u64 	%rd251, [%rd108+11264];
	ld.global.u64 	%rd250, [%rd108+12288];
	ld.global.u64 	%rd249, [%rd108+13312];
	ld.global.u64 	%rd248, [%rd108+14336];
	ld.global.u64 	%rd247, [%rd108+15360];
	bra.uni 	$L__BB9_66;
$L__BB9_34:
	cvt.u32.u64 	%r136, %rd5;
	cvt.u32.u64 	%r37, %rd12;
	setp.ge.s32 	%p26, %r136, %r37;
	add.s64 	%rd89, %rd11, %rd5;
	shl.b64 	%rd90, %rd89, 3;
	add.s64 	%rd29, %rd1, %rd90;
	mov.b64 	%rd262, -1;
	@%p26 bra 	$L__BB9_36;
	ld.global.u64 	%rd262, [%rd29];
$L__BB9_36:
	setp.ge.s32 	%p27, %r8, %r37;
	mov.b64 	%rd261, -1;
	@%p27 bra 	$L__BB9_38;
	ld.global.u64 	%rd261, [%rd29+1024];
$L__BB9_38:
	setp.ge.s32 	%p28, %r9, %r37;
	mov.b64 	%rd260, -1;
	@%p28 bra 	$L__BB9_40;
	ld.global.u64 	%rd260, [%rd29+2048];
$L__BB9_40:
	mov.u32 	%r137, %tid.x;
	add.s32 	%r138, %r137, 384;
	setp.ge.s32 	%p29, %r138, %r37;
	mov.b64 	%rd259, -1;
	@%p29 bra 	$L__BB9_42;
	ld.global.u64 	%rd259, [%rd29+3072];
$L__BB9_42:
	setp.ge.s32 	%p30, %r10, %r37;
	mov.b64 	%rd258, -1;
	@%p30 bra 	$L__BB9_44;
	ld.global.u64 	%rd258, [%rd29+4096];
$L__BB9_44:
	setp.ge.s32 	%p31, %r11, %r37;
	mov.b64 	%rd257, -1;
	@%p31 bra 	$L__BB9_46;
	ld.global.u64 	%rd257, [%rd29+5120];
$L__BB9_46:
	setp.ge.s32 	%p32, %r12, %r37;
	mov.b64 	%rd256, -1;
	@%p32 bra 	$L__BB9_48;
	ld.global.u64 	%rd256, [%rd29+6144];
$L__BB9_48:
	add.s32 	%r140, %r137, 896;
	setp.ge.s32 	%p33, %r140, %r37;
	mov.b64 	%rd255, -1;
	@%p33 bra 	$L__BB9_50;
	ld.global.u64 	%rd255, [%rd29+7168];
$L__BB9_50:
	or.b32  	%r142, %r137, 1024;
	setp.ge.s32 	%p34, %r142, %r37;
	mov.b64 	%rd254, -1;
	@%p34 bra 	$L__BB9_52;
	ld.global.u64 	%rd254, [%rd29+8192];
$L__BB9_52:
	add.s32 	%r144, %r137, 1152;
	setp.ge.s32 	%p35, %r144, %r37;
	mov.b64 	%rd253, -1;
	@%p35 bra 	$L__BB9_54;
	ld.global.u64 	%rd253, [%rd29+9216];
$L__BB9_54:
	add.s32 	%r146, %r137, 1280;
	setp.ge.s32 	%p36, %r146, %r37;
	mov.b64 	%rd252, -1;
	@%p36 bra 	$L__BB9_56;
	ld.global.u64 	%rd252, [%rd29+10240];
$L__BB9_56:
	add.s32 	%r148, %r137, 1408;
	setp.ge.s32 	%p37, %r148, %r37;
	mov.b64 	%rd251, -1;
	@%p37 bra 	$L__BB9_58;
	ld.global.u64 	%rd251, [%rd29+11264];
$L__BB9_58:
	add.s32 	%r150, %r137, 1536;
	setp.ge.s32 	%p38, %r150, %r37;
	mov.b64 	%rd250, -1;
	@%p38 bra 	$L__BB9_60;
	ld.global.u64 	%rd250, [%rd29+12288];
$L__BB9_60:
	add.s32 	%r152, %r137, 1664;
	setp.ge.s32 	%p39, %r152, %r37;
	mov.b64 	%rd249, -1;
	@%p39 bra 	$L__BB9_62;
	ld.global.u64 	%rd249, [%rd29+13312];
$L__BB9_62:
	add.s32 	%r154, %r137, 1792;
	setp.ge.s32 	%p40, %r154, %r37;
	mov.b64 	%rd248, -1;
	@%p40 bra 	$L__BB9_64;
	ld.global.u64 	%rd248, [%rd29+14336];
$L__BB9_64:
	setp.ge.s32 	%p41, %r13, %r37;
	mov.b64 	%rd247, -1;
	@%p41 bra 	$L__BB9_66;
	ld.global.u64 	%rd247, [%rd29+15360];
$L__BB9_66:
	setp.le.s32 	%p42, %r94, %r93;
	@%p42 bra 	$L__BB9_69;
	mov.b32 	%r352, 0;
	mov.u32 	%r353, %r93;
$L__BB9_68:
	sub.s32 	%r156, %r94, %r353;
	shl.b32 	%r157, %r352, 10;
	mov.u32 	%r158, _ZZN3cub18CUB_300001_SM_10006detail10radix_sort30DeviceRadixSortHistogramKernelINS1_5radix10policy_hubImmyE10Policy1000ELNS0_9SortOrderE0EmyNS1_21identity_decomposer_tEEEvPT2_PKT1_SA_iiT3_E12temp_storage;
	add.s32 	%r159, %r158, %r157;
	min.s32 	%r160, %r156, 8;
	mov.b32 	%r161, -1;
	shl.b32 	%r162, %r161, %r160;
	not.b32 	%r163, %r162;
	shr.u64 	%rd109, %rd262, %r353;
	cvt.u32.u64 	%r164, %rd109;
	and.b32  	%r165, %r164, %r163;
	shl.b32 	%r166, %r165, 2;
	add.s32 	%r167, %r159, %r166;
	atom.shared.add.u32 	%r168, [%r167], 1;
	shr.u64 	%rd110, %rd261, %r353;
	cvt.u32.u64 	%r169, %rd110;
	and.b32  	%r170, %r169, %r163;
	shl.b32 	%r171, %r170, 2;
	add.s32 	%r172, %r159, %r171;
	atom.shared.add.u32 	%r173, [%r172], 1;
	shr.u64 	%rd111, %rd260, %r353;
	cvt.u32.u64 	%r174, %rd111;
	and.b32  	%r175, %r174, %r163;
	shl.b32 	%r176, %r175, 2;
	add.s32 	%r177, %r159, %r176;
	atom.shared.add.u32 	%r178, [%r177], 1;
	shr.u64 	%rd112, %rd259, %r353;
	cvt.u32.u64 	%r179, %rd112;
	and.b32  	%r180, %r179, %r163;
	shl.b32 	%r181, %r180, 2;
	add.s32 	%r182, %r159, %r181;
	atom.shared.add.u32 	%r183, [%r182], 1;
	shr.u64 	%rd113, %rd258, %r353;
	cvt.u32.u64 	%r184, %rd113;
	and.b32  	%r185, %r184, %r163;
	shl.b32 	%r186, %r185, 2;
	add.s32 	%r187, %r159, %r186;
	atom.shared.add.u32 	%r188, [%r187], 1;
	shr.u64 	%rd114, %rd257, %r353;
	cvt.u32.u64 	%r189, %rd114;
	and.b32  	%r190, %r189, %r163;
	shl.b32 	%r191, %r190, 2;
	add.s32 	%r192, %r159, %r191;
	atom.shared.add.u32 	%r193, [%r192], 1;
	shr.u64 	%rd115, %rd256, %r353;
	cvt.u32.u64 	%r194, %rd115;
	and.b32  	%r195, %r194, %r163;
	shl.b32 	%r196, %r195, 2;
	add.s32 	%r197, %r159, %r196;
	atom.shared.add.u32 	%r198, [%r197], 1;
	shr.u64 	%rd116, %rd255, %r353;
	cvt.u32.u64 	%r199, %rd116;
	and.b32  	%r200, %r199, %r163;
	shl.b32 	%r201, %r200, 2;
	add.s32 	%r202, %r159, %r201;
	atom.shared.add.u32 	%r203, [%r202], 1;
	shr.u64 	%rd117, %rd254, %r353;
	cvt.u32.u64 	%r204, %rd117;
	and.b32  	%r205, %r204, %r163;
	shl.b32 	%r206, %r205, 2;
	add.s32 	%r207, %r159, %r206;
	atom.shared.add.u32 	%r208, [%r207], 1;
	shr.u64 	%rd118, %rd253, %r353;
	cvt.u32.u64 	%r209, %rd118;
	and.b32  	%r210, %r209, %r163;
	shl.b32 	%r211, %r210, 2;
	add.s32 	%r212, %r159, %r211;
	atom.shared.add.u32 	%r213, [%r212], 1;
	shr.u64 	%rd119, %rd252, %r353;
	cvt.u32.u64 	%r214, %rd119;
	and.b32  	%r215, %r214, %r163;
	shl.b32 	%r216, %r215, 2;
	add.s32 	%r217, %r159, %r216;
	atom.shared.add.u32 	%r218, [%r217], 1;
	shr.u64 	%rd120, %rd251, %r353;
	cvt.u32.u64 	%r219, %rd120;
	and.b32  	%r220, %r219, %r163;
	shl.b32 	%r221, %r220, 2;
	add.s32 	%r222, %r159, %r221;
	atom.shared.add.u32 	%r223, [%r222], 1;
	shr.u64 	%rd121, %rd250, %r353;
	cvt.u32.u64 	%r224, %rd121;
	and.b32  	%r225, %r224, %r163;
	shl.b32 	%r226, %r225, 2;
	add.s32 	%r227, %r159, %r226;
	atom.shared.add.u32 	%r228, [%r227], 1;
	shr.u64 	%rd122, %rd249, %r353;
	cvt.u32.u64 	%r229, %rd122;
	and.b32  	%r230, %r229, %r163;
	shl.b32 	%r231, %r230, 2;
	add.s32 	%r232, %r159, %r231;
	atom.shared.add.u32 	%r233, [%r232], 1;
	shr.u64 	%rd123, %rd248, %r353;
	cvt.u32.u64 	%r234, %rd123;
	and.b32  	%r235, %r234, %r163;
	shl.b32 	%r236, %r235, 2;
	add.s32 	%r237, %r159, %r236;
	atom.shared.add.u32 	%r238, [%r237], 1;
	shr.u64 	%rd124, %rd247, %r353;
	cvt.u32.u64 	%r239, %rd124;
	and.b32  	%r240, %r239, %r163;
	shl.b32 	%r241, %r240, 2;
	add.s32 	%r242, %r159, %r241;
	atom.shared.add.u32 	%r243, [%r242], 1;
	add.s32 	%r353, %r353, 8;
	add.s32 	%r352, %r352, 1;
	setp.lt.s32 	%p43, %r353, %r94;
	@%p43 bra 	$L__BB9_68;
$L__BB9_69:
	add.s64 	%rd231, %rd231, %rd4;
	setp.lt.u64 	%p44, %rd231, %rd9;
	@%p44 bra 	$L__BB9_32;
$L__BB9_70:
	bar.sync 	0;
	@%p1 bra 	$L__BB9_152;
	setp.lt.u32 	%p45, %r1, 7;
	mov.b32 	%r356, 0;
	@%p45 bra 	$L__BB9_90;
	mov.b32 	%r354, 0;
$L__BB9_73:
	.pragma "nounroll";
	shl.b32 	%r246, %r354, 10;
	add.s32 	%r43, %r6, %r246;
	ld.shared.u32 	%r44, [%r43];
	setp.eq.s32 	%p46, %r44, 0;
	@%p46 bra 	$L__BB9_75;
	cvt.u32.u64 	%r247, %rd5;
	shl.b32 	%r248, %r354, 8;
	add.s32 	%r249, %r248, %r247;
	mul.wide.u32 	%rd125, %r249, 8;
	add.s64 	%rd126, %rd2, %rd125;
	cvt.u64.u32 	%rd127, %r44;
	atom.global.add.u64 	%rd128, [%rd126], %rd127;
$L__BB9_75:
	ld.shared.u32 	%r45, [%r43+1024];
	setp.eq.s32 	%p47, %r45, 0;
	@%p47 bra 	$L__BB9_77;
	cvt.u32.u64 	%r250, %rd5;
	shl.b32 	%r251, %r354, 8;
	add.s32 	%r252, %r251, %r250;
	add.s32 	%r253, %r252, 256;
	mul.wide.u32 	%rd129, %r253, 8;
	add.s64 	%rd130, %rd2, %rd129;
	cvt.u64.u32 	%rd131, %r45;
	atom.global.add.u64 	%rd132, [%rd130], %rd131;
$L__BB9_77:
	ld.shared.u32 	%r46, [%r43+2048];
	setp.eq.s32 	%p48, %r46, 0;
	@%p48 bra 	$L__BB9_79;
	cvt.u32.u64 	%r254, %rd5;
	shl.b32 	%r255, %r354, 8;
	add.s32 	%r256, %r255, %r254;
	add.s32 	%r257, %r256, 512;
	mul.wide.u32 	%rd133, %r257, 8;
	add.s64 	%rd134, %rd2, %rd133;
	cvt.u64.u32 	%rd135, %r46;
	atom.global.add.u64 	%rd136, [%rd134], %rd135;
$L__BB9_79:
	ld.shared.u32 	%r47, [%r43+3072];
	setp.eq.s32 	%p49, %r47, 0;
	@%p49 bra 	$L__BB9_81;
	cvt.u32.u64 	%r258, %rd5;
	shl.b32 	%r259, %r354, 8;
	add.s32 	%r260, %r259, %r258;
	add.s32 	%r261, %r260, 768;
	mul.wide.u32 	%rd137, %r261, 8;
	add.s64 	%rd138, %rd2, %rd137;
	cvt.u64.u32 	%rd139, %r47;
	atom.global.add.u64 	%rd140, [%rd138], %rd139;
$L__BB9_81:
	ld.shared.u32 	%r48, [%r43+4096];
	setp.eq.s32 	%p50, %r48, 0;
	@%p50 bra 	$L__BB9_83;
	cvt.u32.u64 	%r262, %rd5;
	shl.b32 	%r263, %r354, 8;
	add.s32 	%r264, %r263, %r262;
	add.s32 	%r265, %r264, 1024;
	mul.wide.u32 	%rd141, %r265, 8;
	add.s64 	%rd142, %rd2, %rd141;
	cvt.u64.u32 	%rd143, %r48;
	atom.global.add.u64 	%rd144, [%rd142], %rd143;
$L__BB9_83:
	ld.shared.u32 	%r49, [%r43+5120];
	setp.eq.s32 	%p51, %r49, 0;
	@%p51 bra 	$L__BB9_85;
	cvt.u32.u64 	%r266, %rd5;
	shl.b32 	%r267, %r354, 8;
	add.s32 	%r268, %r267, %r266;
	add.s32 	%r269, %r268, 1280;
	mul.wide.u32 	%rd145, %r269, 8;
	add.s64 	%rd146, %rd2, %rd145;
	cvt.u64.u32 	%rd147, %r49;
	atom.global.add.u64 	%rd148, [%rd146], %rd147;
$L__BB9_85:
	ld.shared.u32 	%r50, [%r43+6144];
	setp.eq.s32 	%p52, %r50, 0;
	@%p52 bra 	$L__BB9_87;
	cvt.u32.u64 	%r270, %rd5;
	shl.b32 	%r271, %r354, 8;
	add.s32 	%r272, %r271, %r270;
	add.s32 	%r273, %r272, 1536;
	mul.wide.u32 	%rd149, %r273, 8;
	add.s64 	%rd150, %rd2, %rd149;
	cvt.u64.u32 	%rd151, %r50;
	atom.global.add.u64 	%rd152, [%rd150], %rd151;
$L__BB9_87:
	ld.shared.u32 	%r51, [%r43+7168];
	setp.eq.s32 	%p53, %r51, 0;
	@%p53 bra 	$L__BB9_89;
	cvt.u32.u64 	%r274, %rd5;
	shl.b32 	%r275, %r354, 8;
	add.s32 	%r276, %r275, %r274;
	add.s32 	%r277, %r276, 1792;
	mul.wide.u32 	%rd153, %r277, 8;
	add.s64 	%rd154, %rd2, %rd153;
	cvt.u64.u32 	%rd155, %r51;
	atom.global.add.u64 	%rd156, [%rd154], %rd155;
$L__BB9_89:
	add.s32 	%r354, %r354, 8;
	setp.ne.s32 	%p54, %r354, %r14;
	mov.u32 	%r356, %r14;
	@%p54 bra 	$L__BB9_73;
$L__BB9_90:
	add.s32 	%r54, %r5, -1;
	setp.eq.s32 	%p55, %r3, 0;
	@%p55 bra 	$L__BB9_111;
	setp.lt.u32 	%p56, %r4, 3;
	@%p56 bra 	$L__BB9_101;
	shl.b32 	%r278, %r356, 10;
	add.s32 	%r55, %r6, %r278;
	ld.shared.u32 	%r56, [%r55];
	setp.eq.s32 	%p57, %r56, 0;
	@%p57 bra 	$L__BB9_94;
	cvt.u32.u64 	%r279, %rd5;
	shl.b32 	%r280, %r356, 8;
	add.s32 	%r281, %r280, %r279;
	mul.wide.u32 	%rd157, %r281, 8;
	add.s64 	%rd158, %rd2, %rd157;
	cvt.u64.u32 	%rd159, %r56;
	atom.global.add.u64 	%rd160, [%rd158], %rd159;
$L__BB9_94:
	ld.shared.u32 	%r57, [%r55+1024];
	setp.eq.s32 	%p58, %r57, 0;
	@%p58 bra 	$L__BB9_96;
	cvt.u32.u64 	%r282, %rd5;
	shl.b32 	%r283, %r356, 8;
	add.s32 	%r284, %r283, %r282;
	add.s32 	%r285, %r284, 256;
	mul.wide.u32 	%rd161, %r285, 8;
	add.s64 	%rd162, %rd2, %rd161;
	cvt.u64.u32 	%rd163, %r57;
	atom.global.add.u64 	%rd164, [%rd162], %rd163;
$L__BB9_96:
	ld.shared.u32 	%r58, [%r55+2048];
	setp.eq.s32 	%p59, %r58, 0;
	@%p59 bra 	$L__BB9_98;
	cvt.u32.u64 	%r286, %rd5;
	shl.b32 	%r287, %r356, 8;
	add.s32 	%r288, %r287, %r286;
	add.s32 	%r289, %r288, 512;
	mul.wide.u32 	%rd165, %r289, 8;
	add.s64 	%rd166, %rd2, %rd165;
	cvt.u64.u32 	%rd167, %r58;
	atom.global.add.u64 	%rd168, [%rd166], %rd167;
$L__BB9_98:
	ld.shared.u32 	%r59, [%r55+3072];
	setp.eq.s32 	%p60, %r59, 0;
	@%p60 bra 	$L__BB9_100;
	cvt.u32.u64 	%r290, %rd5;
	shl.b32 	%r291, %r356, 8;
	add.s32 	%r292, %r291, %r290;
	add.s32 	%r293, %r292, 768;
	mul.wide.u32 	%rd169, %r293, 8;
	add.s64 	%rd170, %rd2, %rd169;
	cvt.u64.u32 	%rd171, %r59;
	atom.global.add.u64 	%rd172, [%rd170], %rd171;
$L__BB9_100:
	add.s32 	%r356, %r356, 4;
$L__BB9_101:
	setp.eq.s32 	%p61, %r5, 0;
	@%p61 bra 	$L__BB9_111;
	setp.eq.s32 	%p62, %r54, 0;
	@%p62 bra 	$L__BB9_108;
	shl.b32 	%r294, %r356, 10;
	add.s32 	%r62, %r6, %r294;
	ld.shared.u32 	%r63, [%r62];
	setp.eq.s32 	%p63, %r63, 0;
	@%p63 bra 	$L__BB9_105;
	cvt.u32.u64 	%r295, %rd5;
	shl.b32 	%r296, %r356, 8;
	add.s32 	%r297, %r296, %r295;
	mul.wide.u32 	%rd173, %r297, 8;
	add.s64 	%rd174, %rd2, %rd173;
	cvt.u64.u32 	%rd175, %r63;
	atom.global.add.u64 	%rd176, [%rd174], %rd175;
$L__BB9_105:
	ld.shared.u32 	%r64, [%r62+1024];
	setp.eq.s32 	%p64, %r64, 0;
	@%p64 bra 	$L__BB9_107;
	cvt.u32.u64 	%r298, %rd5;
	shl.b32 	%r299, %r356, 8;
	add.s32 	%r300, %r299, %r298;
	add.s32 	%r301, %r300, 256;
	mul.wide.u32 	%rd177, %r301, 8;
	add.s64 	%rd178, %rd2, %rd177;
	cvt.u64.u32 	%rd179, %r64;
	atom.global.add.u64 	%rd180, [%rd178], %rd179;
$L__BB9_107:
	add.s32 	%r356, %r356, 2;
$L__BB9_108:
	setp.eq.s32 	%p65, %r15, 0;
	@%p65 bra 	$L__BB9_111;
	shl.b32 	%r302, %r356, 10;
	add.s32 	%r303, %r6, %r302;
	ld.shared.u32 	%r67, [%r303];
	setp.eq.s32 	%p66, %r67, 0;
	@%p66 bra 	$L__BB9_111;
	cvt.u32.u64 	%r304, %rd5;
	shl.b32 	%r305, %r356, 8;
	add.s32 	%r306, %r305, %r304;
	mul.wide.u32 	%rd181, %r306, 8;
	add.s64 	%rd182, %rd2, %rd181;
	cvt.u64.u32 	%rd183, %r67;
	atom.global.add.u64 	%rd184, [%rd182], %rd183;
$L__BB9_111:
	cvt.u32.u64 	%r307, %rd5;
	setp.gt.u32 	%p67, %r307, 127;
	@%p67 bra 	$L__BB9_152;
	setp.lt.u32 	%p68, %r1, 7;
	mov.b32 	%r360, 0;
	@%p68 bra 	$L__BB9_131;
	mov.b32 	%r358, 0;
$L__BB9_114:
	.pragma "nounroll";
	shl.b32 	%r311, %r358, 10;
	add.s32 	%r69, %r6, %r311;
	ld.shared.u32 	%r70, [%r69+512];
	setp.eq.s32 	%p69, %r70, 0;
	shl.b32 	%r312, %r358, 8;
	add.s32 	%r313, %r312, %r307;
	mul.wide.u32 	%rd185, %r313, 8;
	add.s64 	%rd78, %rd2, %rd185;
	@%p69 bra 	$L__BB9_116;
	cvt.u64.u32 	%rd186, %r70;
	atom.global.add.u64 	%rd187, [%rd78+1024], %rd186;
$L__BB9_116:
	ld.shared.u32 	%r71, [%r69+1536];
	setp.eq.s32 	%p70, %r71, 0;
	@%p70 bra 	$L__BB9_118;
	cvt.u64.u32 	%rd188, %r71;
	atom.global.add.u64 	%rd189, [%rd78+3072], %rd188;
$L__BB9_118:
	ld.shared.u32 	%r72, [%r69+2560];
	setp.eq.s32 	%p71, %r72, 0;
	@%p71 bra 	$L__BB9_120;
	cvt.u64.u32 	%rd190, %r72;
	atom.global.add.u64 	%rd191, [%rd78+5120], %rd190;
$L__BB9_120:
	ld.shared.u32 	%r73, [%r69+3584];
	setp.eq.s32 	%p72, %r73, 0;
	@%p72 bra 	$L__BB9_122;
	cvt.u64.u32 	%rd192, %r73;
	atom.global.add.u64 	%rd193, [%rd78+7168], %rd192;
$L__BB9_122:
	ld.shared.u32 	%r74, [%r69+4608];
	setp.eq.s32 	%p73, %r74, 0;
	@%p73 bra 	$L__BB9_124;
	cvt.u64.u32 	%rd194, %r74;
	atom.global.add.u64 	%rd195, [%rd78+9216], %rd194;
$L__BB9_124:
	ld.shared.u32 	%r75, [%r69+5632];
	setp.eq.s32 	%p74, %r75, 0;
	@%p74 bra 	$L__BB9_126;
	cvt.u64.u32 	%rd196, %r75;
	atom.global.add.u64 	%rd197, [%rd78+11264], %rd196;
$L__BB9_126:
	ld.shared.u32 	%r76, [%r69+6656];
	setp.eq.s32 	%p75, %r76, 0;
	@%p75 bra 	$L__BB9_128;
	cvt.u64.u32 	%rd198, %r76;
	atom.global.add.u64 	%rd199, [%rd78+13312], %rd198;
$L__BB9_128:
	ld.shared.u32 	%r77, [%r69+7680];
	setp.eq.s32 	%p76, %r77, 0;
	@%p76 bra 	$L__BB9_130;
	cvt.u64.u32 	%rd200, %r77;
	atom.global.add.u64 	%rd201, [%rd78+15360], %rd200;
$L__BB9_130:
	add.s32 	%r358, %r358, 8;
	setp.ne.s32 	%p77, %r358, %r14;
	mov.u32 	%r360, %r14;
	@%p77 bra 	$L__BB9_114;
$L__BB9_131:
	setp.eq.s32 	%p78, %r3, 0;
	@%p78 bra 	$L__BB9_152;
	setp.lt.u32 	%p79, %r4, 3;
	@%p79 bra 	$L__BB9_142;
	shl.b32 	%r314, %r360, 10;
	add.s32 	%r80, %r6, %r314;
	ld.shared.u32 	%r81, [%r80+512];
	setp.eq.s32 	%p80, %r81, 0;
	@%p80 bra 	$L__BB9_135;
	shl.b32 	%r316, %r360, 8;
	add.s32 	%r317, %r316, %r307;
	mul.wide.u32 	%rd202, %r317, 8;
	add.s64 	%rd203, %rd2, %rd202;
	cvt.u64.u32 	%rd204, %r81;
	atom.global.add.u64 	%rd205, [%rd203+1024], %rd204;
$L__BB9_135:
	ld.shared.u32 	%r82, [%r80+1536];
	setp.eq.s32 	%p81, %r82, 0;
	@%p81 bra 	$L__BB9_137;
	shl.b32 	%r319, %r360, 8;
	add.s32 	%r320, %r319, %r307;
	add.s32 	%r321, %r320, 256;
	mul.wide.u32 	%rd206, %r321, 8;
	add.s64 	%rd207, %rd2, %rd206;
	cvt.u64.u32 	%rd208, %r82;
	atom.global.add.u64 	%rd209, [%rd207+1024], %rd208;
$L__BB9_137:
	ld.shared.u32 	%r83, [%r80+2560];
	setp.eq.s32 	%p82, %r83, 0;
	@%p82 bra 	$L__BB9_139;
	shl.b32 	%r323, %r360, 8;
	add.s32 	%r324, %r323, %r307;
	add.s32 	%r325, %r324, 512;
	mul.wide.u32 	%rd210, %r325, 8;
	add.s64 	%rd211, %rd2, %rd210;
	cvt.u64.u32 	%rd212, %r83;
	atom.global.add.u64 	%rd213, [%rd211+1024], %rd212;
$L__BB9_139:
	ld.shared.u32 	%r84, [%r80+3584];
	setp.eq.s32 	%p83, %r84, 0;
	@%p83 bra 	$L__BB9_141;
	shl.b32 	%r327, %r360, 8;
	add.s32 	%r328, %r327, %r307;
	add.s32 	%r329, %r328, 768;
	mul.wide.u32 	%rd214, %r329, 8;
	add.s64 	%rd215, %rd2, %rd214;
	cvt.u64.u32 	%rd216, %r84;
	atom.global.add.u64 	%rd217, [%rd215+1024], %rd216;
$L__BB9_141:
	add.s32 	%r360, %r360, 4;
$L__BB9_142:
	setp.eq.s32 	%p84, %r5, 0;
	@%p84 bra 	$L__BB9_152;
	setp.eq.s32 	%p85, %r54, 0;
	@%p85 bra 	$L__BB9_149;
	shl.b32 	%r330, %r360, 10;
	add.s32 	%r87, %r6, %r330;
	ld.shared.u32 	%r88, [%r87+512];
	setp.eq.s32 	%p86, %r88, 0;
	@%p86 bra 	$L__BB9_146;
	shl.b32 	%r332, %r360, 8;
	add.s32 	%r333, %r332, %r307;
	mul.wide.u32 	%rd218, %r333, 8;
	add.s64 	%rd219, %rd2, %rd218;
	cvt.u64.u32 	%rd220, %r88;
	atom.global.add.u64 	%rd221, [%rd219+1024], %rd220;
$L__BB9_146:
	ld.shared.u32 	%r89, [%r87+1536];
	setp.eq.s32 	%p87, %r89, 0;
	@%p87 bra 	$L__BB9_148;
	shl.b32 	%r335, %r360, 8;
	add.s32 	%r336, %r335, %r307;
	add.s32 	%r337, %r336, 256;
	mul.wide.u32 	%rd222, %r337, 8;
	add.s64 	%rd223, %rd2, %rd222;
	cvt.u64.u32 	%rd224, %r89;
	atom.global.add.u64 	%rd225, [%rd223+1024], %rd224;
$L__BB9_148:
	add.s32 	%r360, %r360, 2;
$L__BB9_149:
	setp.eq.s32 	%p88, %r15, 0;
	@%p88 bra 	$L__BB9_152;
	shl.b32 	%r338, %r360, 10;
	add.s32 	%r339, %r6, %r338;
	ld.shared.u32 	%r92, [%r339+512];
	setp.eq.s32 	%p89, %r92, 0;
	@%p89 bra 	$L__BB9_152;
	shl.b32 	%r341, %r360, 8;
	add.s32 	%r342, %r341, %r307;
	mul.wide.u32 	%rd226, %r342, 8;
	add.s64 	%rd227, %rd2, %rd226;
	cvt.u64.u32 	%rd228, %r92;
	atom.global.add.u64 	%rd229, [%rd227+1024], %rd228;
$L__BB9_152:
	bar.sync 	0;
	add.s64 	%rd230, %rd230, 1;
	setp.ne.s64 	%p90, %rd230, %rd6;
	@%p90 bra 	$L__BB9_2;
$L__BB9_153:
	ret;

}
	// .globl	_ZN3cub18CUB_300001_SM_10006detail10radix_sort33DeviceRadixSortExclusiveSumKernelINS1_5radix10policy_hubImmyE10Policy1000EyEEvPT0_
.visible .entry _ZN3cub18CUB_300001_SM_10006detail10radix_sort33DeviceRadixSortExclusiveSumKernelINS1_5radix10policy_hubImmyE10Policy1000EyEEvPT0_(
	.param .u64 .ptr .align 1 _ZN3cub18CUB_300001_SM_10006detail10radix_sort33DeviceRadixSortExclusiveSumKernelINS1_5radix10policy_hubImmyE10Policy1000EyEEvPT0__param_0
)
{
	.reg .pred 	%p<4>;
	.reg .b32 	%r<28>;
	.reg .b64 	%rd<54>;
	// demoted variable
	.shared .align 16 .b8 _ZZN3cub18CUB_300001_SM_10006detail10radix_sort33DeviceRadixSortExclusiveSumKernelINS1_5radix10policy_hubImmyE10Policy1000EyEEvPT0_E12temp_storage[2336];
	ld.param.u64 	%rd5, [_ZN3cub18CUB_300001_SM_10006detail10radix_sort33DeviceRadixSortExclusiveSumKernelINS1_5radix10policy_hubImmyE10Policy1000EyEEvPT0__param_0];
	cvta.to.global.u64 	%rd6, %rd5;
	mov.u32 	%r3, %ctaid.x;
	shl.b32 	%r4, %r3, 8;
	mov.u32 	%r1, %tid.x;
	setp.gt.u32 	%p1, %r1, 255;
	add.s32 	%r5, %r4, %r1;
	mul.wide.s32 	%rd7, %r5, 8;
	add.s64 	%rd1, %rd6, %rd7;
	@%p1 bra 	$L__BB10_2;
	ld.global.u64 	%rd53, [%rd1];
$L__BB10_2:
	shr.u32 	%r6, %r1, 3;
	add.s32 	%r7, %r6, %r1;
	shl.b32 	%r8, %r7, 3;
	mov.u32 	%r9, _ZZN3cub18CUB_300001_SM_10006detail10radix_sort33DeviceRadixSortExclusiveSumKernelINS1_5radix10policy_hubImmyE10Policy1000EyEEvPT0_E12temp_storage;
	add.s32 	%r10, %r9, %r8;
	add.s32 	%r2, %r10, 16;
	st.shared.u64 	[%r10+16], %rd53;
	bar.sync 	0;
	setp.gt.u32 	%p2, %r1, 31;
	@%p2 bra 	$L__BB10_4;
	mad.lo.s32 	%r27, %r1, 72, %r9;
	ld.shared.u64 	%rd23, [%r27+16];
	ld.shared.u64 	%rd24, [%r27+24];
	ld.shared.u64 	%rd25, [%r27+32];
	ld.shared.u64 	%rd26, [%r27+40];
	ld.shared.u64 	%rd27, [%r27+48];
	ld.shared.u64 	%rd28, [%r27+56];
	ld.shared.u64 	%rd29, [%r27+64];
	ld.shared.u64 	%rd30, [%r27+72];
	add.s64 	%rd31, %rd24, %rd23;
	add.s64 	%rd32, %rd31, %rd25;
	add.s64 	%rd33, %rd32, %rd26;
	add.s64 	%rd34, %rd33, %rd27;
	add.s64 	%rd35, %rd34, %rd28;
	add.s64 	%rd36, %rd35, %rd29;
	add.s64 	%rd10, %rd36, %rd30;
	mov.b32 	%r11, 1;
	mov.b32 	%r24, 0;
	mov.b32 	%r25, -1;
	// begin inline asm
	{  .reg .u64 r0;  .reg .u32 lo;  .reg .u32 hi;  .reg .pred p;  mov.b64 {lo, hi}, %rd10;  shfl.sync.up.b32 lo|p, lo, %r11, %r24, %r25;  shfl.sync.up.b32 hi|p, hi, %r11, %r24, %r25;  mov.b64 r0, {lo, hi};  @p add.u64 r0, r0, %rd10;  mov.u64 %rd8, r0;}
	// end inline asm
	mov.b32 	%r14, 2;
	// begin inline asm
	{  .reg .u64 r0;  .reg .u32 lo;  .reg .u32 hi;  .reg .pred p;  mov.b64 {lo, hi}, %rd8;  shfl.sync.up.b32 lo|p, lo, %r14, %r24, %r25;  shfl.sync.up.b32 hi|p, hi, %r14, %r24, %r25;  mov.b64 r0, {lo, hi};  @p add.u64 r0, r0, %rd8;  mov.u64 %rd11, r0;}
	// end inline asm
	mov.b32 	%r17, 4;
	// begin inline asm
	{  .reg .u64 r0;  .reg .u32 lo;  .reg .u32 hi;  .reg .pred p;  mov.b64 {lo, hi}, %rd11;  shfl.sync.up.b32 lo|p, lo, %r17, %r24, %r25;  shfl.sync.up.b32 hi|p, hi, %r17, %r24, %r25;  mov.b64 r0, {lo, hi};  @p add.u64 r0, r0, %rd11;  mov.u64 %rd14, r0;}
	// end inline asm
	mov.b32 	%r20, 8;
	// begin inline asm
	{  .reg .u64 r0;  .reg .u32 lo;  .reg .u32 hi;  .reg .pred p;  mov.b64 {lo, hi}, %rd14;  shfl.sync.up.b32 lo|p, lo, %r20, %r24, %r25;  shfl.sync.up.b32 hi|p, hi, %r20, %r24, %r25;  mov.b64 r0, {lo, hi};  @p add.u64 r0, r0, %rd14;  mov.u64 %rd17, r0;}
	// end inline asm
	mov.b32 	%r23, 16;
	// begin inline asm
	{  .reg .u64 r0;  .reg .u32 lo;  .reg .u32 hi;  .reg .pred p;  mov.b64 {lo, hi}, %rd17;  shfl.sync.up.b32 lo|p, lo, %r23, %r24, %r25;  shfl.sync.up.b32 hi|p, hi, %r23, %r24, %r25;  mov.b64 r0, {lo, hi};  @p add.u64 r0, r0, %rd17;  mov.u64 %rd20, r0;}
	// end inline asm
	sub.s64 	%rd37, %rd20, %rd10;
	ld.shared.u64 	%rd38, [%r27+16];
	ld.shared.u64 	%rd39, [%r27+24];
	ld.shared.u64 	%rd40, [%r27+32];
	ld.shared.u64 	%rd41, [%r27+40];
	ld.shared.u64 	%rd42, [%r27+48];
	ld.shared.u64 	%rd43, [%r27+56];
	ld.shared.u64 	%rd44, [%r27+64];
	add.s64 	%rd45, %rd38, %rd37;
	add.s64 	%rd46, %rd39, %rd45;
	add.s64 	%rd47, %rd40, %rd46;
	add.s64 	%rd48, %rd41, %rd47;
	add.s64 	%rd49, %rd42, %rd48;
	add.s64 	%rd50, %rd43, %rd49;
	add.s64 	%rd51, %rd44, %rd50;
	st.shared.u64 	[%r27+16], %rd37;
	st.shared.u64 	[%r27+24], %rd45;
	st.shared.u64 	[%r27+32], %rd46;
	st.shared.u64 	[%r27+40], %rd47;
	st.shared.u64 	[%r27+48], %rd48;
	st.shared.u64 	[%r27+56], %rd49;
	st.shared.u64 	[%r27+64], %rd50;
	st.shared.u64 	[%r27+72], %rd51;
$L__BB10_4:
	setp.gt.u32 	%p3, %r1, 255;
	bar.sync 	0;
	@%p3 bra 	$L__BB10_6;
	ld.shared.u64 	%rd52, [%r2];
	st.global.u64 	[%rd1], %rd52;
$L__BB10_6:
	ret;

}
	// .globl	_ZN3cub18CUB_300001_SM_10006detail10radix_sort29DeviceRadixSortOnesweepKernelINS1_5radix10policy_hubImmyE10Policy1000ELNS0_9SortOrderE0EmmyiiNS1_21identity_decomposer_tEEEvPT5_SB_PT3_PKSC_PT1_PKSG_PT2_PKSK_T4_iiT6_
.visible .entry _ZN3cub18CUB_300001_SM_10006detail10radix_sort29DeviceRadixSortOnesweepKernelINS1_5radix10policy_hubImmyE10Policy1000ELNS0_9SortOrderE0EmmyiiNS1_21identity_decomposer_tEEEvPT5_SB_PT3_PKSC_PT1_PKSG_PT2_PKSK_T4_iiT6_(
	.param .u64 .ptr .align 1 _ZN3cub18CUB_300001_SM_10006detail10radix_sort29DeviceRadixSortOnesweepKernelINS1_5radix10policy_hubImmyE10Policy1000ELNS0_9SortOrderE0EmmyiiNS1_21identity_decomposer_tEEEvPT5_SB_PT3_PKSC_PT1_PKSG_PT2_PKSK_T4_iiT6__param_0,
	.param .u64 .ptr .align 1 _ZN3cub18CUB_300001_SM_10006detail10radix_sort29DeviceRadixSortOnesweepKernelINS1_5radix10policy_hubImmyE10Policy1000ELNS0_9SortOrderE0EmmyiiNS1_21identity_decomposer_tEEEvPT5_SB_PT3_PKSC_PT1_PKSG_PT2_PKSK_T4_iiT6__param_1,
	.param .u64 .ptr .align 1 _ZN3cub18CUB_300001_SM_10006detail10radix_sort29DeviceRadixSortOnesweepKernelINS1_5radix10policy_hubImmyE10Policy1000ELNS0_9SortOrderE0EmmyiiNS1_21identity_decomposer_tEEEvPT5_SB_PT3_PKSC_PT1_PKSG_PT2_PKSK_T4_iiT6__param_2,
	.param .u64 .ptr .align 1 _ZN3cub18CUB_300001_SM_10006detail10radix_sort29DeviceRadixSortOnesweepKernelINS1_5radix10policy_hubImmyE10Policy1000ELNS0_9SortOrderE0EmmyiiNS1_21identity_decomposer_tEEEvPT5_SB_PT3_PKSC_PT1_PKSG_PT2_PKSK_T4_iiT6__param_3,
	.param .u64 .ptr .align 1 _ZN3cub18CUB_300001_SM_10006detail10radix_sort29DeviceRadixSortOnesweepKernelINS1_5radix10policy_hubImmyE10Policy1000ELNS0_9SortOrderE0EmmyiiNS1_21identity_decomposer_tEEEvPT5_SB_PT3_PKSC_PT1_PKSG_PT2_PKSK_T4_iiT6__param_4,
	.param .u64 .ptr .align 1 _ZN3cub18CUB_300001_SM_10006detail10radix_sort29DeviceRadixSortOnesweepKernelINS1_5radix10policy_hubImmyE10Policy1000ELNS0_9SortOrderE0EmmyiiNS1_21identity_decomposer_tEEEvPT5_SB_PT3_PKSC_PT1_PKSG_PT2_PKSK_T4_iiT6__param_5,
	.param .u64 .ptr .align 1 _ZN3cub18CUB_300001_SM_10006detail10radix_sort29DeviceRadixSortOnesweepKernelINS1_5radix10policy_hubImmyE10Policy1000ELNS0_9SortOrderE0EmmyiiNS1_21identity_decomposer_tEEEvPT5_SB_PT3_PKSC_PT1_PKSG_PT2_PKSK_T4_iiT6__param_6,
	.param .u64 .ptr .align 1 _ZN3cub18CUB_300001_SM_10006detail10radix_sort29DeviceRadixSortOnesweepKernelINS1_5radix10policy_hubImmyE10Policy1000ELNS0_9SortOrderE0EmmyiiNS1_21identity_decomposer_tEEEvPT5_SB_PT3_PKSC_PT1_PKSG_PT2_PKSK_T4_iiT6__param_7,
	.param .u32 _ZN3cub18CUB_300001_SM_10006detail10radix_sort29DeviceRadixSortOnesweepKernelINS1_5radix10policy_hubImmyE10Policy1000ELNS0_9SortOrderE0EmmyiiNS1_21identity_decomposer_tEEEvPT5_SB_PT3_PKSC_PT1_PKSG_PT2_PKSK_T4_iiT6__param_8,
	.param .u32 _ZN3cub18CUB_300001_SM_10006detail10radix_sort29DeviceRadixSortOnesweepKernelINS1_5radix10policy_hubImmyE10Policy1000ELNS0_9SortOrderE0EmmyiiNS1_21identity_decomposer_tEEEvPT5_SB_PT3_PKSC_PT1_PKSG_PT2_PKSK_T4_iiT6__param_9,
	.param .u32 _ZN3cub18CUB_300001_SM_10006detail10radix_sort29DeviceRadixSortOnesweepKernelINS1_5radix10policy_hubImmyE10Policy1000ELNS0_9SortOrderE0EmmyiiNS1_21identity_decomposer_tEEEvPT5_SB_PT3_PKSC_PT1_PKSG_PT2_PKSK_T4_iiT6__param_10,
	.param .align 1 .b8 _ZN3cub18CUB_300001_SM_10006detail10radix_sort29DeviceRadixSortOnesweepKernelINS1_5radix10policy_hubImmyE10Policy1000ELNS0_9SortOrderE0EmmyiiNS1_21identity_decomposer_tEEEvPT5_SB_PT3_PKSC_PT1_PKSG_PT2_PKSK_T4_iiT6__param_11[1]
)
.maxntid 384
{
	.reg .pred 	%p<160>;
	.reg .b32 	%r<1293>;
	.reg .b64 	%rd<661>;
	// demoted variable
	.shared .align 16 .b8 _ZZN3cub18CUB_300001_SM_10006detail10radix_sort29DeviceRadixSortOnesweepKernelINS1_5radix10policy_hubImmyE10Policy1000ELNS0_9SortOrderE0EmmyiiNS1_21identity_decomposer_tEEEvPT5_SB_PT3_PKSC_PT1_PKSG_PT2_PKSK_T4_iiT6_E1s[38912];
	ld.param.u64 	%rd180, [_ZN3cub18CUB_300001_SM_10006detail10radix_sort29DeviceRadixSortOnesweepKernelINS1_5radix10policy_hubImmyE10Policy1000ELNS0_9SortOrderE0EmmyiiNS1_21identity_decomposer_tEEEvPT5_SB_PT3_PKSC_PT1_PKSG_PT2_PKSK_T4_iiT6__param_0];
	ld.param.u64 	%rd176, [_ZN3cub18CUB_300001_SM_10006detail10radix_sort29DeviceRadixSortOnesweepKernelINS1_5radix10policy_hubImmyE10Policy1000ELNS0_9SortOrderE0EmmyiiNS1_21identity_decomposer_tEEEvPT5_SB_PT3_PKSC_PT1_PKSG_PT2_PKSK_T4_iiT6__param_1];
	ld.param.u64 	%rd181, [_ZN3cub18CUB_300001_SM_10006detail10radix_sort29DeviceRadixSortOnesweepKernelINS1_5radix10policy_hubImmyE10Policy1000ELNS0_9SortOrderE0EmmyiiNS1_21identity_decomposer_tEEEvPT5_SB_PT3_PKSC_PT1_PKSG_PT2_PKSK_T4_iiT6__param_4];
	ld.param.u64 	%rd182, [_ZN3cub18CUB_300001_SM_10006detail10radix_sort29DeviceRadixSortOnesweepKernelINS1_5radix10policy_hubImmyE10Policy1000ELNS0_9SortOrderE0EmmyiiNS1_21identity_decomposer_tEEEvPT5_SB_PT3_PKSC_PT1_PKSG_PT2_PKSK_T4_iiT6__param_5];
	ld.param.u64 	%rd183, [_ZN3cub18CUB_300001_SM_10006detail10radix_sort29DeviceRadixSortOnesweepKernelINS1_5radix10policy_hubImmyE10Policy1000ELNS0_9SortOrderE0EmmyiiNS1_21identity_decomposer_tEEEvPT5_SB_PT3_PKSC_PT1_PKSG_PT2_PKSK_T4_iiT6__param_6];
	ld.param.u32 	%r149, [_ZN3cub18CUB_300001_SM_10006detail10radix_sort29DeviceRadixSortOnesweepKernelINS1_5radix10policy_hubImmyE10Policy1000ELNS0_9SortOrderE0EmmyiiNS1_21identity_decomposer_tEEEvPT5_SB_PT3_PKSC_PT1_PKSG_PT2_PKSK_T4_iiT6__param_8];
	ld.param.u32 	%r151, [_ZN3cub18CUB_300001_SM_10006detail10radix_sort29DeviceRadixSortOnesweepKernelINS1_5radix10policy_hubImmyE10Policy1000ELNS0_9SortOrderE0EmmyiiNS1_21identity_decomposer_tEEEvPT5_SB_PT3_PKSC_PT1_PKSG_PT2_PKSK_T4_iiT6__param_10];
	cvta.to.global.u64 	%rd1, %rd183;
	cvta.to.global.u64 	%rd2, %rd181;
	cvta.to.global.u64 	%rd3, %rd180;
	cvta.to.global.u64 	%rd4, %rd182;
	mov.u32 	%r1, %tid.x;
	shr.u32 	%r2, %r1, 5;
	// begin inline asm
	mov.u32 %r152, %laneid;
	// end inline asm
	setp.ne.s32 	%p1, %r1, 0;
	@%p1 bra 	$L__BB11_2;
	cvta.to.global.u64 	%rd184, %rd176;
	atom.global.add.u32 	%r153, [%rd184], 1;
	st.shared.u32 	[_ZZN3cub18CUB_300001_SM_10006detail10radix_sort29DeviceRadixSortOnesweepKernelINS1_5radix10policy_hubImmyE10Policy1000ELNS0_9SortOrderE0EmmyiiNS1_21identity_decomposer_tEEEvPT5_SB_PT3_PKSC_PT1_PKSG_PT2_PKSK_T4_iiT6_E1s+36864], %r153;
$L__BB11_2:
	bar.sync 	0;
	ld.shared.u32 	%r4, [_ZZN3cub18CUB_300001_SM_10006detail10radix_sort29DeviceRadixSortOnesweepKernelINS1_5radix10policy_hubImmyE10Policy1000ELNS0_9SortOrderE0EmmyiiNS1_21identity_decomposer_tEEEvPT5_SB_PT3_PKSC_PT1_PKSG_PT2_PKSK_T4_iiT6_E1s+36864];
	mul.lo.s32 	%r154, %r4, 4608;
	add.s32 	%r5, %r154, 4608;
	setp.gt.s32 	%p2, %r5, %r149;
	cvt.s64.s32 	%rd5, %r154;
	@%p2 bra 	$L__BB11_4;
	and.b32  	%r155, %r1, 31;
	and.b32  	%r156, %r1, 992;
	mul.lo.s32 	%r157, %r156, 12;
	or.b32  	%r158, %r157, %r155;
	cvt.u64.u32 	%rd185, %r158;
	add.s64 	%rd186, %rd185, %rd5;
	shl.b64 	%rd187, %rd186, 3;
	add.s64 	%rd188, %rd4, %rd187;
	ld.global.u64 	%rd612, [%rd188];
	ld.global.u64 	%rd611, [%rd188+256];
	ld.global.u64 	%rd610, [%rd188+512];
	ld.global.u64 	%rd609, [%rd188+768];
	ld.global.u64 	%rd608, [%rd188+1024];
	ld.global.u64 	%rd607, [%rd188+1280];
	ld.global.u64 	%rd606, [%rd188+1536];
	ld.global.u64 	%rd605, [%rd188+1792];
	ld.global.u64 	%rd604, [%rd188+2048];
	ld.global.u64 	%rd603, [%rd188+2304];
	ld.global.u64 	%rd602, [%rd188+2560];
	ld.global.u64 	%rd601, [%rd188+2816];
	bra.uni 	$L__BB11_28;
$L__BB11_4:
	cvt.u32.u64 	%r159, %rd5;
	sub.s32 	%r6, %r149, %r159;
	and.b32  	%r160, %r1, 31;
	and.b32  	%r161, %r1, 992;
	mul.lo.s32 	%r162, %r161, 12;
	or.b32  	%r7, %r162, %r160;
	setp.ge.s32 	%p3, %r7, %r6;
	cvt.u64.u32 	%rd190, %r7;
	add.s64 	%rd191, %rd190, %rd5;
	shl.b64 	%rd192, %rd191, 3;
	add.s64 	%rd18, %rd4, %rd192;
	mov.b64 	%rd612, -1;
	@%p3 bra 	$L__BB11_6;
	ld.global.u64 	%rd612, [%rd18];
$L__BB11_6:
	add.s32 	%r163, %r7, 32;
	setp.ge.s32 	%p4, %r163, %r6;
	mov.b64 	%rd611, -1;
	@%p4 bra 	$L__BB11_8;
	ld.global.u64 	%rd611, [%rd18+256];
$L__BB11_8:
	add.s32 	%r164, %r7, 64;
	setp.ge.s32 	%p5, %r164, %r6;
	mov.b64 	%rd610, -1;
	@%p5 bra 	$L__BB11_10;
	ld.global.u64 	%rd610, [%rd18+512];
$L__BB11_10:
	add.s32 	%r165, %r7, 96;
	setp.ge.s32 	%p6, %r165, %r6;
	mov.b64 	%rd609, -1;
	@%p6 bra 	$L__BB11_12;
	ld.global.u64 	%rd609, [%rd18+768];
$L__BB11_12:
	add.s32 	%r166, %r7, 128;
	setp.ge.s32 	%p7, %r166, %r6;
	mov.b64 	%rd608, -1;
	@%p7 bra 	$L__BB11_14;
	ld.global.u64 	%rd608, [%rd18+1024];
$L__BB11_14:
	add.s32 	%r167, %r7, 160;
	setp.ge.s32 	%p8, %r167, %r6;
	mov.b64 	%rd607, -1;
	@%p8 bra 	$L__BB11_16;
	ld.global.u64 	%rd607, [%rd18+1280];
$L__BB11_16:
	add.s32 	%r168, %r7, 192;
	setp.ge.s32 	%p9, %r168, %r6;
	mov.b64 	%rd606, -1;
	@%p9 bra 	$L__BB11_18;
	ld.global.u64 	%rd606, [%rd18+1536];
$L__BB11_18:
	add.s32 	%r169, %r7, 224;
	setp.ge.s32 	%p10, %r169, %r6;
	mov.b64 	%rd605, -1;
	@%p10 bra 	$L__BB11_20;
	ld.global.u64 	%rd605, [%rd18+1792];
$L__BB11_20:
	add.s32 	%r170, %r7, 256;
	setp.ge.s32 	%p11, %r170, %r6;
	mov.b64 	%rd604, -1;
	@%p11 bra 	$L__BB11_22;
	ld.global.u64 	%rd604, [%rd18+2048];
$L__BB11_22:
	add.s32 	%r171, %r7, 288;
	setp.ge.s32 	%p12, %r171, %r6;
	mov.b64 	%rd603, -1;
	@%p12 bra 	$L__BB11_24;
	ld.global.u64 	%rd603, [%rd18+2304];
$L__BB11_24:
	add.s32 	%r172, %r7, 320;
	setp.ge.s32 	%p13, %r172, %r6;
	mov.b64 	%rd602, -1;
	@%p13 bra 	$L__BB11_26;
	ld.global.u64 	%rd602, [%rd18+2560];
$L__BB11_26:
	add.s32 	%r173, %r7, 352;
	setp.ge.s32 	%p14, %r173, %r6;
	mov.b64 	%rd601, -1;
	@%p14 bra 	$L__BB11_28;
	ld.global.u64 	%rd601, [%rd18+2816];
$L__BB11_28:
	mov.b32 	%r174, -1;
	shl.b32 	%r175, %r174, %r151;
	not.b32 	%r8, %r175;
	shl.b32 	%r176, %r2, 10;
	mov.u32 	%r177, _ZZN3cub18CUB_300001_SM_10006detail10radix_sort29DeviceRadixSortOnesweepKernelINS1_5radix10policy_hubImmyE10Policy1000ELNS0_9SortOrderE0EmmyiiNS1_21identity_decomposer_tEEEvPT5_SB_PT3_PKSC_PT1_PKSG_PT2_PKSK_T4_iiT6_E1s;
	add.s32 	%r9, %r177, %r176;
	setp.gt.s32 	%p15, %r152, 255;
	@%p15 bra 	$L__BB11_41;
	max.s32 	%r178, %r152, 224;
	sub.s32 	%r179, %r178, %r152;
	add.s32 	%r180, %r179, 31;
	shr.u32 	%r181, %r180, 5;
	add.s32 	%r10, %r181, 1;
	and.b32  	%r11, %r10, 15;
	setp.lt.u32 	%p16, %r180, 480;
	mov.u32 	%r1267, %r152;
	@%p16 bra 	$L__BB11_32;
	and.b32  	%r182, %r10, 268435440;
	neg.s32 	%r1265, %r182;
	shl.b32 	%r184, %r152, 2;
	add.s32 	%r185, %r176, %r184;
	add.s32 	%r187, %r185, %r177;
	add.s32 	%r1264, %r187, 1024;
	mov.u32 	%r1267, %r152;
$L__BB11_31:
	.pragma "nounroll";
	mov.b32 	%r188, 0;
	st.shared.u32 	[%r1264+-1024], %r188;
	st.shared.u32 	[%r1264+-896], %r188;
	st.shared.u32 	[%r1264+-768], %r188;
	st.shared.u32 	[%r1264+-640], %r188;
	st.shared.u32 	[%r1264+-512], %r188;
	st.shared.u32 	[%r1264+-384], %r188;
	st.shared.u32 	[%r1264+-256], %r188;
	st.shared.u32 	[%r1264+-128], %r188;
	st.shared.u32 	[%r1264], %r188;
	st.shared.u32 	[%r1264+128], %r188;
	st.shared.u32 	[%r1264+256], %r188;
	st.shared.u32 	[%r1264+384], %r188;
	st.shared.u32 	[%r1264+512], %r188;
	st.shared.u32 	[%r1264+640], %r188;
	st.shared.u32 	[%r1264+768], %r188;
	st.shared.u32 	[%r1264+896], %r188;
	add.s32 	%r1267, %r1267, 512;
	add.s32 	%r1265, %r1265, 16;
	add.s32 	%r1264, %r1264, 2048;
	setp.ne.s32 	%p17, %r1265, 0;
	@%p17 bra 	$L__BB11_31;
$L__BB11_32:
	setp.eq.s32 	%p18, %r11, 0;
	@%p18 bra 	$L__BB11_41;
	and.b32  	%r21, %r10, 7;
	setp.lt.u32 	%p19, %r11, 8;
	@%p19 bra 	$L__BB11_35;
	shl.b32 	%r189, %r1267, 2;
	add.s32 	%r190, %r9, %r189;
	mov.b32 	%r191, 0;
	st.shared.u32 	[%r190], %r191;
	st.shared.u32 	[%r190+128], %r191;
	st.shared.u32 	[%r190+256], %r191;
	st.shared.u32 	[%r190+384], %r191;
	st.shared.u32 	[%r190+512], %r191;
	st.shared.u32 	[%r190+640], %r191;
	st.shared.u32 	[%r190+768], %r191;
	st.shared.u32 	[%r190+896], %r191;
	add.s32 	%r1267, %r1267, 256;
$L__BB11_35:
	setp.eq.s32 	%p20, %r21, 0;
	@%p20 bra 	$L__BB11_41;
	and.b32  	%r24, %r10, 3;
	setp.lt.u32 	%p21, %r21, 4;
	@%p21 bra 	$L__BB11_38;
	shl.b32 	%r192, %r1267, 2;
	add.s32 	%r193, %r9, %r192;
	mov.b32 	%r194, 0;
	st.shared.u32 	[%r193], %r194;
	st.shared.u32 	[%r193+128], %r194;
	st.shared.u32 	[%r193+256], %r194;
	st.shared.u32 	[%r193+384], %r194;
	add.s32 	%r1267, %r1267, 128;
$L__BB11_38:
	setp.eq.s32 	%p22, %r24, 0;
	@%p22 bra 	$L__BB11_41;
	shl.b32 	%r196, %r1267, 2;
	add.s32 	%r197, %r176, %r196;
	add.s32 	%r1271, %r177, %r197;
	neg.s32 	%r1270, %r24;
$L__BB11_40:
	.pragma "nounroll";
	mov.b32 	%r199, 0;
	st.shared.u32 	[%r1271], %r199;
	add.s32 	%r1271, %r1271, 128;
	add.s32 	%r1270, %r1270, 1;
	setp.ne.s32 	%p23, %r1270, 0;
	@%p23 bra 	$L__BB11_40;
$L__BB11_41:
	ld.param.u32 	%r1263, [_ZN3cub18CUB_300001_SM_10006detail10radix_sort29DeviceRadixSortOnesweepKernelINS1_5radix10policy_hubImmyE10Policy1000ELNS0_9SortOrderE0EmmyiiNS1_21identity_decomposer_tEEEvPT5_SB_PT3_PKSC_PT1_PKSG_PT2_PKSK_T4_iiT6__param_9];
	bar.warp.sync 	-1;
	cvt.u64.u32 	%rd54, %r1263;
	shr.u64 	%rd204, %rd612, %r1263;
	cvt.u32.u64 	%r201, %rd204;
	and.b32  	%r33, %r201, %r8;
	shl.b32 	%r202, %r33, 2;
	add.s32 	%r34, %r9, %r202;
	atom.shared.add.u32 	%r203, [%r34], 1;
	shr.u64 	%rd205, %rd611, %r1263;
	cvt.u32.u64 	%r204, %rd205;
	and.b32  	%r205, %r204, %r8;
	shl.b32 	%r206, %r205, 2;
	add.s32 	%r35, %r9, %r206;
	atom.shared.add.u32 	%r207, [%r35], 1;
	shr.u64 	%rd206, %rd610, %r1263;
	cvt.u32.u64 	%r208, %rd206;
	and.b32  	%r209, %r208, %r8;
	shl.b32 	%r210, %r209, 2;
	add.s32 	%r36, %r9, %r210;
	atom.shared.add.u32 	%r211, [%r36], 1;
	shr.u64 	%rd207, %rd609, %r1263;
	cvt.u32.u64 	%r212, %rd207;
	and.b32  	%r213, %r212, %r8;
	shl.b32 	%r214, %r213, 2;
	add.s32 	%r215, %r9, %r214;
	atom.shared.add.u32 	%r216, [%r215], 1;
	shr.u64 	%rd208, %rd608, %r1263;
	cvt.u32.u64 	%r217, %rd208;
	and.b32  	%r218, %r217, %r8;
	shl.b32 	%r219, %r218, 2;
	add.s32 	%r220, %r9, %r219;
	atom.shared.add.u32 	%r221, [%r220], 1;
	shr.u64 	%rd209, %rd607, %r1263;
	cvt.u32.u64 	%r222, %rd209;
	and.b32  	%r223, %r222, %r8;
	shl.b32 	%r224, %r223, 2;
	add.s32 	%r225, %r9, %r224;
	atom.shared.add.u32 	%r226, [%r225], 1;
	shr.u64 	%rd210, %rd606, %r1263;
	cvt.u32.u64 	%r227, %rd210;
	and.b32  	%r228, %r227, %r8;
	shl.b32 	%r229, %r228, 2;
	add.s32 	%r230, %r9, %r229;
	atom.shared.add.u32 	%r231, [%r230], 1;
	shr.u64 	%rd211, %rd605, %r1263;
	cvt.u32.u64 	%r232, %rd211;
	and.b32  	%r233, %r232, %r8;
	shl.b32 	%r234, %r233, 2;
	add.s32 	%r235, %r9, %r234;
	atom.shared.add.u32 	%r236, [%r235], 1;
	shr.u64 	%rd212, %rd604, %r1263;
	cvt.u32.u64 	%r237, %rd212;
	and.b32  	%r238, %r237, %r8;
	shl.b32 	%r239, %r238, 2;
	add.s32 	%r240, %r9, %r239;
	atom.shared.add.u32 	%r241, [%r240], 1;
	shr.u64 	%rd213, %rd603, %r1263;
	cvt.u32.u64 	%r242, %rd213;
	and.b32  	%r243, %r242, %r8;
	shl.b32 	%r244, %r243, 2;
	add.s32 	%r245, %r9, %r244;
	atom.shared.add.u32 	%r246, [%r245], 1;
	shr.u64 	%rd214, %rd602, %r1263;
	cvt.u32.u64 	%r247, %rd214;
	and.b32  	%r248, %r247, %r8;
	shl.b32 	%r249, %r248, 2;
	add.s32 	%r250, %r9, %r249;
	atom.shared.add.u32 	%r251, [%r250], 1;
	shr.u64 	%rd215, %rd601, %r1263;
	cvt.u32.u64 	%r252, %rd215;
	and.b32  	%r253, %r252, %r8;
	shl.b32 	%r254, %r253, 2;
	add.s32 	%r255, %r9, %r254;
	atom.shared.add.u32 	%r256, [%r255], 1;
	bar.sync 	0;
	setp.gt.u32 	%p24, %r1, 255;
	mov.b32 	%r1272, 0;
	@%p24 bra 	$L__BB11_43;
	shl.b32 	%r257, %r1, 2;
	mov.u32 	%r258, _ZZN3cub18CUB_300001_SM_10006detail10radix_sort29DeviceRadixSortOnesweepKernelINS1_5radix10policy_hubImmyE10Policy1000ELNS0_9SortOrderE0EmmyiiNS1_21identity_decomposer_tEEEvPT5_SB_PT3_PKSC_PT1_PKSG_PT2_PKSK_T4_iiT6_E1s;
	add.s32 	%r259, %r258, %r257;
	ld.shared.u32 	%r260, [%r259];
	mov.b32 	%r261, 0;
	st.shared.u32 	[%r259], %r261;
	ld.shared.u32 	%r262, [%r259+1024];
	st.shared.u32 	[%r259+1024], %r260;
	add.s32 	%r263, %r262, %r260;
	ld.shared.u32 	%r264, [%r259+2048];
	st.shared.u32 	[%r259+2048], %r263;
	add.s32 	%r265, %r264, %r263;
	ld.shared.u32 	%r266, [%r259+3072];
	st.shared.u32 	[%r259+3072], %r265;
	add.s32 	%r267, %r266, %r265;
	ld.shared.u32 	%r268, [%r259+4096];
	st.shared.u32 	[%r259+4096], %r267;
	add.s32 	%r269, %r268, %r267;
	ld.shared.u32 	%r270, [%r259+5120];
	st.shared.u32 	[%r259+5120], %r269;
	add.s32 	%r271, %r270, %r269;
	ld.shared.u32 	%r272, [%r259+6144];
	st.shared.u32 	[%r259+6144], %r271;
	add.s32 	%r273, %r272, %r271;
	ld.shared.u32 	%r274, [%r259+7168];
	st.shared.u32 	[%r259+7168], %r273;
	add.s32 	%r275, %r274, %r273;
	ld.shared.u32 	%r276, [%r259+8192];
	st.shared.u32 	[%r259+8192], %r275;
	add.s32 	%r277, %r276, %r275;
	ld.shared.u32 	%r278, [%r259+9216];
	st.shared.u32 	[%r259+9216], %r277;
	add.s32 	%r279, %r278, %r277;
	ld.shared.u32 	%r280, [%r259+10240];
	st.shared.u32 	[%r259+10240], %r279;
	add.s32 	%r281, %r280, %r279;
	ld.shared.u32 	%r282, [%r259+11264];
	st.shared.u32 	[%r259+11264], %r281;
	add.s32 	%r1272, %r282, %r281;
$L__BB11_43:
	shl.b32 	%r283, %r4, 8;
	add.s32 	%r284, %r283, %r1;
	mul.wide.s32 	%rd216, %r284, 4;
	add.s64 	%rd55, %rd3, %rd216;
	@%p24 bra 	$L__BB11_45;
	or.b32  	%r285, %r1272, 1073741824;
	st.volatile.global.u32 	[%rd55], %r285;
$L__BB11_45:
	ld.param.u64 	%rd589, [_ZN3cub18CUB_300001_SM_10006detail10radix_sort29DeviceRadixSortOnesweepKernelINS1_5radix10policy_hubImmyE10Policy1000ELNS0_9SortOrderE0EmmyiiNS1_21identity_decomposer_tEEEvPT5_SB_PT3_PKSC_PT1_PKSG_PT2_PKSK_T4_iiT6__param_7];
	setp.lt.u32 	%p26, %r1, 256;
	setp.eq.s32 	%p27, %r1272, 4608;
	and.pred  	%p28, %p26, %p27;
	selp.u32 	%r286, 1, 0, %p28;
	{ 
	.reg .pred 	%p1; 
	.reg .pred 	%p2; 
	setp.ne.u32 	%p1, %r286, 0; 
	bar.red.or.pred 	%p2, 0, %p1; 
	selp.u32 	%r287, 1, 0, %p2; 
	}
	setp.eq.s32 	%p29, %r287, 0;
	and.b32  	%r288, %r1, 992;
	and.b32  	%r289, %r1, 31;
	mul.lo.s32 	%r290, %r288, 12;
	or.b32  	%r291, %r290, %r289;
	cvt.u64.u32 	%rd56, %r291;
	mul.lo.s32 	%r292, %r4, 4608;
	cvt.s64.s32 	%rd217, %r292;
	add.s64 	%rd218, %rd56, %rd217;
	cvta.to.global.u64 	%rd219, %rd589;
	shl.b64 	%rd220, %rd218, 3;
	add.s64 	%rd57, %rd219, %rd220;
	cvt.u64.u32 	%rd58, %r1;
	@%p29 bra 	$L__BB11_135;
	shl.b32 	%r293, %r1, 3;
	mov.u32 	%r294, _ZZN3cub18CUB_300001_SM_10006detail10radix_sort29DeviceRadixSortOnesweepKernelINS1_5radix10policy_hubImmyE10Policy1000ELNS0_9SortOrderE0EmmyiiNS1_21identity_decomposer_tEEEvPT5_SB_PT3_PKSC_PT1_PKSG_PT2_PKSK_T4_iiT6_E1s;
	add.s32 	%r295, %r294, %r293;
	add.s32 	%r39, %r295, 36864;
	@%p24 bra 	$L__BB11_54;
	ld.param.u64 	%rd587, [_ZN3cub18CUB_300001_SM_10006detail10radix_sort29DeviceRadixSortOnesweepKernelINS1_5radix10policy_hubImmyE10Policy1000ELNS0_9SortOrderE0EmmyiiNS1_21identity_decomposer_tEEEvPT5_SB_PT3_PKSC_PT1_PKSG_PT2_PKSK_T4_iiT6__param_3];
	cvta.to.global.u64 	%rd221, %rd587;
	shl.b64 	%rd222, %rd58, 3;
	add.s64 	%rd223, %rd221, %rd222;
	ld.global.u64 	%rd224, [%rd223];
	setp.gt.u32 	%p31, %r1, %r33;
	selp.b64 	%rd225, 4608, 0, %p31;
	sub.s64 	%rd613, %rd224, %rd225;
	st.shared.u64 	[%r39], %rd613;
	setp.lt.s32 	%p32, %r4, 1;
	mov.u32 	%r1276, %r1272;
	@%p32 bra 	$L__BB11_53;
	mov.b32 	%r1274, -1;
	mov.u32 	%r1273, %r4;
	mov.u32 	%r1276, %r1272;
$L__BB11_49:
	add.s32 	%r43, %r1273, -1;
	shl.b32 	%r297, %r43, 8;
	add.s32 	%r298, %r297, %r1;
	mul.wide.s32 	%rd226, %r298, 4;
	add.s64 	%rd60, %rd3, %rd226;
$L__BB11_50:
	membar.cta;
	ld.volatile.global.u32 	%r44, [%rd60];
	setp.eq.s32 	%p33, %r44, 0;
	@%p33 bra 	$L__BB11_50;
	and.b32  	%r299, %r44, 1073741823;
	add.s32 	%r1276, %r299, %r1276;
	setp.gt.s32 	%p34, %r44, -1;
	vote.sync.ballot.b32 	%r1274, %p34, %r1274;
	setp.gt.u32 	%p36, %r1273, 1;
	and.pred  	%p37, %p34, %p36;
	mov.u32 	%r1273, %r43;
	@%p37 bra 	$L__BB11_49;
	ld.shared.u64 	%rd613, [%r39];
$L__BB11_53:
	or.b32  	%r300, %r1276, -2147483648;
	st.volatile.global.u32 	[%rd55], %r300;
	sub.s32 	%r301, %r1276, %r1272;
	cvt.s64.s32 	%rd227, %r301;
	add.s64 	%rd228, %rd613, %rd227;
	st.shared.u64 	[%r39], %rd228;
$L__BB11_54:
	ld.param.u64 	%rd583, [_ZN3cub18CUB_300001_SM_10006detail10radix_sort29DeviceRadixSortOnesweepKernelINS1_5radix10policy_hubImmyE10Policy1000ELNS0_9SortOrderE0EmmyiiNS1_21identity_decomposer_tEEEvPT5_SB_PT3_PKSC_PT1_PKSG_PT2_PKSK_T4_iiT6__param_2];
	setp.lt.s32 	%p39, %r5, %r149;
	setp.eq.s64 	%p40, %rd583, 0;
	or.pred  	%p41, %p40, %p39;
	or.pred  	%p42, %p24, %p41;
	@%p42 bra 	$L__BB11_56;
	ld.param.u64 	%rd584, [_ZN3cub18CUB_300001_SM_10006detail10radix_sort29DeviceRadixSortOnesweepKernelINS1_5radix10policy_hubImmyE10Policy1000ELNS0_9SortOrderE0EmmyiiNS1_21identity_decomposer_tEEEvPT5_SB_PT3_PKSC_PT1_PKSG_PT2_PKSK_T4_iiT6__param_2];
	ld.shared.u64 	%rd229, [%r39];
	setp.gt.u32 	%p43, %r1, %r33;
	selp.b64 	%rd230, 4608, 0, %p43;
	cvt.s64.s32 	%rd231, %r1272;
	add.s64 	%rd232, %rd230, %rd231;
	add.s64 	%rd233, %rd232, %rd229;
	cvta.to.global.u64 	%rd234, %rd584;
	shl.b64 	%rd235, %rd58, 3;
	add.s64 	%rd236, %rd234, %rd235;
	st.global.u64 	[%rd236], %rd233;
$L__BB11_56:
	setp.gt.s32 	%p44, %r5, %r149;
	bar.sync 	0;
	shl.b32 	%r302, %r33, 3;
	mov.u32 	%r303, _ZZN3cub18CUB_300001_SM_10006detail10radix_sort29DeviceRadixSortOnesweepKernelINS1_5radix10policy_hubImmyE10Policy1000ELNS0_9SortOrderE0EmmyiiNS1_21identity_decomposer_tEEEvPT5_SB_PT3_PKSC_PT1_PKSG_PT2_PKSK_T4_iiT6_E1s;
	add.s32 	%r304, %r303, %r302;
	ld.shared.u64 	%rd63, [%r304+36864];
	@%p44 bra 	$L__BB11_58;
	add.s64 	%rd237, %rd63, %rd56;
	shl.b64 	%rd238, %rd237, 3;
	add.s64 	%rd239, %rd2, %rd238;
	st.global.u64 	[%rd239], %rd612;
	st.global.u64 	[%rd239+256], %rd611;
	st.global.u64 	[%rd239+512], %rd610;
	st.global.u64 	[%rd239+768], %rd609;
	st.global.u64 	[%rd239+1024], %rd608;
	st.global.u64 	[%rd239+1280], %rd607;
	st.global.u64 	[%rd239+1536], %rd606;
	st.global.u64 	[%rd239+1792], %rd605;
	st.global.u64 	[%rd239+2048], %rd604;
	st.global.u64 	[%rd239+2304], %rd603;
	st.global.u64 	[%rd239+2560], %rd602;
	st.global.u64 	[%rd239+2816], %rd601;
	bra.uni 	$L__BB11_82;
$L__BB11_58:
	cvt.u32.u64 	%r305, %rd56;
	mad.lo.s32 	%r48, %r4, -4608, %r149;
	setp.ge.s32 	%p45, %r305, %r48;
	add.s64 	%rd240, %rd63, %rd56;
	shl.b64 	%rd241, %rd240, 3;
	add.s64 	%rd64, %rd2, %rd241;
	@%p45 bra 	$L__BB11_60;
	st.global.u64 	[%rd64], %rd612;
$L__BB11_60:
	cvt.u32.u64 	%r306, %rd56;
	add.s32 	%r307, %r306, 32;
	setp.ge.s32 	%p46, %r307, %r48;
	@%p46 bra 	$L__BB11_62;
	st.global.u64 	[%rd64+256], %rd611;
$L__BB11_62:
	cvt.u32.u64 	%r308, %rd56;
	add.s32 	%r309, %r308, 64;
	setp.ge.s32 	%p47, %r309, %r48;
	@%p47 bra 	$L__BB11_64;
	st.global.u64 	[%rd64+512], %rd610;
$L__BB11_64:
	cvt.u32.u64 	%r310, %rd56;
	add.s32 	%r311, %r310, 96;
	setp.ge.s32 	%p48, %r311, %r48;
	@%p48 bra 	$L__BB11_66;
	st.global.u64 	[%rd64+768], %rd609;
$L__BB11_66:
	cvt.u32.u64 	%r312, %rd56;
	add.s32 	%r313, %r312, 128;
	setp.ge.s32 	%p49, %r313, %r48;
	@%p49 bra 	$L__BB11_68;
	st.global.u64 	[%rd64+1024], %rd608;
$L__BB11_68:
	cvt.u32.u64 	%r314, %rd56;
	add.s32 	%r315, %r314, 160;
	setp.ge.s32 	%p50, %r315, %r48;
	@%p50 bra 	$L__BB11_70;
	st.global.u64 	[%rd64+1280], %rd607;
$L__BB11_70:
	cvt.u32.u64 	%r316, %rd56;
	add.s32 	%r317, %r316, 192;
	setp.ge.s32 	%p51, %r317, %r48;
	@%p51 bra 	$L__BB11_72;
	st.global.u64 	[%rd64+1536], %rd606;
$L__BB11_72:
	cvt.u32.u64 	%r318, %rd56;
	add.s32 	%r319, %r318, 224;
	setp.ge.s32 	%p52, %r319, %r48;
	@%p52 bra 	$L__BB11_74;
	st.global.u64 	[%rd64+1792], %rd605;
$L__BB11_74:
	cvt.u32.u64 	%r320, %rd56;
	add.s32 	%r321, %r320, 256;
	setp.ge.s32 	%p53, %r321, %r48;
	@%p53 bra 	$L__BB11_76;
	st.global.u64 	[%rd64+2048], %rd604;
$L__BB11_76:
	cvt.u32.u64 	%r322, %rd56;
	add.s32 	%r323, %r322, 288;
	setp.ge.s32 	%p54, %r323, %r48;
	@%p54 bra 	$L__BB11_78;
	st.global.u64 	[%rd64+2304], %rd603;
$L__BB11_78:
	cvt.u32.u64 	%r324, %rd56;
	add.s32 	%r325, %r324, 320;
	setp.ge.s32 	%p55, %r325, %r48;
	@%p55 bra 	$L__BB11_80;
	st.global.u64 	[%rd64+2560], %rd602;
$L__BB11_80:
	cvt.u32.u64 	%r326, %rd56;
	add.s32 	%r327, %r326, 352;
	setp.ge.s32 	%p56, %r327, %r48;
	@%p56 bra 	$L__BB11_82;
	st.global.u64 	[%rd64+2816], %rd601;
$L__BB11_82:
	@%p44 bra 	$L__BB11_84;
	ld.global.u64 	%rd636, [%rd57];
	ld.global.u64 	%rd635, [%rd57+256];
	ld.global.u64 	%rd634, [%rd57+512];
	ld.global.u64 	%rd633, [%rd57+768];
	ld.global.u64 	%rd632, [%rd57+1024];
	ld.global.u64 	%rd631, [%rd57+1280];
	ld.global.u64 	%rd630, [%rd57+1536];
	ld.global.u64 	%rd629, [%rd57+1792];
	ld.global.u64 	%rd628, [%rd57+2048];
	ld.global.u64 	%rd627, [%rd57+2304];
	ld.global.u64 	%rd626, [%rd57+2560];
	ld.global.u64 	%rd625, [%rd57+2816];
	bra.uni 	$L__BB11_108;
$L__BB11_84:
	cvt.u32.u64 	%r328, %rd56;
	mul.lo.s32 	%r329, %r4, 4608;
	sub.s32 	%r49, %r149, %r329;
	setp.ge.s32 	%p58, %r328, %r49;
	@%p58 bra 	$L__BB11_86;
	ld.global.u64 	%rd636, [%rd57];
$L__BB11_86:
	cvt.u32.u64 	%r330, %rd56;
	add.s32 	%r331, %r330, 32;
	setp.ge.s32 	%p59, %r331, %r49;
	@%p59 bra 	$L__BB11_88;
	ld.global.u64 	%rd635, [%rd57+256];
$L__BB11_88:
	cvt.u32.u64 	%r332, %rd56;
	add.s32 	%r333, %r332, 64;
	setp.ge.s32 	%p60, %r333, %r49;
	@%p60 bra 	$L__BB11_90;
	ld.global.u64 	%rd634, [%rd57+512];
$L__BB11_90:
	cvt.u32.u64 	%r334, %rd56;
	add.s32 	%r335, %r334, 96;
	setp.ge.s32 	%p61, %r335, %r49;
	@%p61 bra 	$L__BB11_92;
	ld.global.u64 	%rd633, [%rd57+768];
$L__BB11_92:
	cvt.u32.u64 	%r336, %rd56;
	add.s32 	%r337, %r336, 128;
	setp.ge.s32 	%p62, %r337, %r49;
	@%p62 bra 	$L__BB11_94;
	ld.global.u64 	%rd632, [%rd57+1024];
$L__BB11_94:
	cvt.u32.u64 	%r338, %rd56;
	add.s32 	%r339, %r338, 160;
	setp.ge.s32 	%p63, %r339, %r49;
	@%p63 bra 	$L__BB11_96;
	ld.global.u64 	%rd631, [%rd57+1280];
$L__BB11_96:
	cvt.u32.u64 	%r340, %rd56;
	add.s32 	%r341, %r340, 192;
	setp.ge.s32 	%p64, %r341, %r49;
	@%p64 bra 	$L__BB11_98;
	ld.global.u64 	%rd630, [%rd57+1536];
$L__BB11_98:
	cvt.u32.u64 	%r342, %rd56;
	add.s32 	%r343, %r342, 224;
	setp.ge.s32 	%p65, %r343, %r49;
	@%p65 bra 	$L__BB11_100;
	ld.global.u64 	%rd629, [%rd57+1792];
$L__BB11_100:
	cvt.u32.u64 	%r344, %rd56;
	add.s32 	%r345, %r344, 256;
	setp.ge.s32 	%p66, %r345, %r49;
	@%p66 bra 	$L__BB11_102;
	ld.global.u64 	%rd628, [%rd57+2048];
$L__BB11_102:
	cvt.u32.u64 	%r346, %rd56;
	add.s32 	%r347, %r346, 288;
	setp.ge.s32 	%p67, %r347, %r49;
	@%p67 bra 	$L__BB11_104;
	ld.global.u64 	%rd627, [%rd57+2304];
$L__BB11_104:
	cvt.u32.u64 	%r348, %rd56;
	add.s32 	%r349, %r348, 320;
	setp.ge.s32 	%p68, %r349, %r49;
	@%p68 bra 	$L__BB11_106;
	ld.global.u64 	%rd626, [%rd57+2560];
$L__BB11_106:
	cvt.u32.u64 	%r350, %rd56;
	add.s32 	%r351, %r350, 352;
	setp.ge.s32 	%p69, %r351, %r49;
	@%p69 bra 	$L__BB11_108;
	ld.global.u64 	%rd625, [%rd57+2816];
$L__BB11_108:
	@%p44 bra 	$L__BB11_110;
	add.s64 	%rd254, %rd63, %rd56;
	shl.b64 	%rd255, %rd254, 3;
	add.s64 	%rd256, %rd1, %rd255;
	st.global.u64 	[%rd256], %rd636;
	st.global.u64 	[%rd256+256], %rd635;
	st.global.u64 	[%rd256+512], %rd634;
	st.global.u64 	[%rd256+768], %rd633;
	st.global.u64 	[%rd256+1024], %rd632;
	st.global.u64 	[%rd256+1280], %rd631;
	st.global.u64 	[%rd256+1536], %rd630;
	st.global.u64 	[%rd256+1792], %rd629;
	st.global.u64 	[%rd256+2048], %rd628;
	st.global.u64 	[%rd256+2304], %rd627;
	st.global.u64 	[%rd256+2560], %rd626;
	st.global.u64 	[%rd256+2816], %rd625;
	bra.uni 	$L__BB11_134;
$L__BB11_110:
	cvt.u32.u64 	%r352, %rd56;
	mad.lo.s32 	%r50, %r4, -4608, %r149;
	setp.ge.s32 	%p71, %r352, %r50;
	add.s64 	%rd257, %rd63, %rd56;
	shl.b64 	%rd258, %rd257, 3;
	add.s64 	%rd112, %rd1, %rd258;
	@%p71 bra 	$L__BB11_112;
	st.global.u64 	[%rd112], %rd636;
$L__BB11_112:
	cvt.u32.u64 	%r353, %rd56;
	add.s32 	%r354, %r353, 32;
	setp.ge.s32 	%p72, %r354, %r50;
	@%p72 bra 	$L__BB11_114;
	st.global.u64 	[%rd112+256], %rd635;
$L__BB11_114:
	cvt.u32.u64 	%r355, %rd56;
	add.s32 	%r356, %r355, 64;
	setp.ge.s32 	%p73, %r356, %r50;
	@%p73 bra 	$L__BB11_116;
	st.global.u64 	[%rd112+512], %rd634;
$L__BB11_116:
	cvt.u32.u64 	%r357, %rd56;
	add.s32 	%r358, %r357, 96;
	setp.ge.s32 	%p74, %r358, %r50;
	@%p74 bra 	$L__BB11_118;
	st.global.u64 	[%rd112+768], %rd633;
$L__BB11_118:
	cvt.u32.u64 	%r359, %rd56;
	add.s32 	%r360, %r359, 128;
	setp.ge.s32 	%p75, %r360, %r50;
	@%p75 bra 	$L__BB11_120;
	st.global.u64 	[%rd112+1024], %rd632;
$L__BB11_120:
	cvt.u32.u64 	%r361, %rd56;
	add.s32 	%r362, %r361, 160;
	setp.ge.s32 	%p76, %r362, %r50;
	@%p76 bra 	$L__BB11_122;
	st.global.u64 	[%rd112+1280], %rd631;
$L__BB11_122:
	cvt.u32.u64 	%r363, %rd56;
	add.s32 	%r364, %r363, 192;
	setp.ge.s32 	%p77, %r364, %r50;
	@%p77 bra 	$L__BB11_124;
	st.global.u64 	[%rd112+1536], %rd630;
$L__BB11_124:
	cvt.u32.u64 	%r365, %rd56;
	add.s32 	%r366, %r365, 224;
	setp.ge.s32 	%p78, %r366, %r50;
	@%p78 bra 	$L__BB11_126;
	st.global.u64 	[%rd112+1792], %rd629;
$L__BB11_126:
	cvt.u32.u64 	%r367, %rd56;
	add.s32 	%r368, %r367, 256;
	setp.ge.s32 	%p79, %r368, %r50;
	@%p79 bra 	$L__BB11_128;
	st.global.u64 	[%rd112+2048], %rd628;
$L__BB11_128:
	cvt.u32.u64 	%r369, %rd56;
	add.s32 	%r370, %r369, 288;
	setp.ge.s32 	%p80, %r370, %r50;
	@%p80 bra 	$L__BB11_130;
	st.global.u64 	[%rd112+2304], %rd627;
$L__BB11_130:
	cvt.u32.u64 	%r371, %rd56;
	add.s32 	%r372, %r371, 320;
	setp.ge.s32 	%p81, %r372, %r50;
	@%p81 bra 	$L__BB11_132;
	st.global.u64 	[%rd112+2560], %rd626;
$L__BB11_132:
	cvt.u32.u64 	%r373, %rd56;
	add.s32 	%r374, %r373, 352;
	setp.ge.s32 	%p82, %r374, %r50;
	@%p82 bra 	$L__BB11_134;
	st.global.u64 	[%rd112+2816], %rd625;
$L__BB11_134:
	// begin inline asm
	exit;
	// end inline asm
$L__BB11_135:
	mul.hi.u32 	%r375, %r1, 357913942;
	add.s32 	%r376, %r375, %r1;
	shl.b32 	%r377, %r376, 2;
	mov.u32 	%r378, _ZZN3cub18CUB_300001_SM_10006detail10radix_sort29DeviceRadixSortOnesweepKernelINS1_5radix10policy_hubImmyE10Policy1000ELNS0_9SortOrderE0EmmyiiNS1_21identity_decomposer_tEEEvPT5_SB_PT3_PKSC_PT1_PKSG_PT2_PKSK_T4_iiT6_E1s;
	add.s32 	%r379, %r378, %r377;
	add.s32 	%r51, %r379, 13328;
	st.shared.u32 	[%r379+13328], %r1272;
	bar.sync 	0;
	setp.gt.u32 	%p83, %r1, 31;
	@%p83 bra 	$L__BB11_137;
	mov.u32 	%r410, _ZZN3cub18CUB_300001_SM_10006detail10radix_sort29DeviceRadixSortOnesweepKernelINS1_5radix10policy_hubImmyE10Policy1000ELNS0_9SortOrderE0EmmyiiNS1_21identity_decomposer_tEEEvPT5_SB_PT3_PKSC_PT1_PKSG_PT2_PKSK_T4_iiT6_E1s;
	mad.lo.s32 	%r411, %r1, 52, %r410;
	ld.shared.u32 	%r412, [%r411+13328];
	ld.shared.u32 	%r413, [%r411+13332];
	ld.shared.u32 	%r414, [%r411+13336];
	ld.shared.u32 	%r415, [%r411+13340];
	ld.shared.u32 	%r416, [%r411+13344];
	ld.shared.u32 	%r417, [%r411+13348];
	ld.shared.u32 	%r418, [%r411+13352];
	ld.shared.u32 	%r419, [%r411+13356];
	ld.shared.u32 	%r420, [%r411+13360];
	ld.shared.u32 	%r421, [%r411+13364];
	ld.shared.u32 	%r422, [%r411+13368];
	ld.shared.u32 	%r423, [%r411+13372];
	add.s32 	%r424, %r413, %r412;
	add.s32 	%r425, %r424, %r414;
	add.s32 	%r426, %r425, %r415;
	add.s32 	%r427, %r426, %r416;
	add.s32 	%r428, %r427, %r417;
	add.s32 	%r429, %r428, %r418;
	add.s32 	%r430, %r429, %r419;
	add.s32 	%r431, %r430, %r420;
	add.s32 	%r432, %r431, %r421;
	add.s32 	%r433, %r432, %r422;
	add.s32 	%r384, %r433, %r423;
	mov.b32 	%r382, 1;
	mov.b32 	%r407, 0;
	mov.b32 	%r409, -1;
	// begin inline asm
	{  .reg .s32 r0;  .reg .pred p;  shfl.sync.up.b32 r0|p, %r384, %r382, %r407, %r409;  @p add.s32 r0, r0, %r384;  mov.s32 %r380, r0;}
	// end inline asm
	mov.b32 	%r388, 2;
	// begin inline asm
	{  .reg .s32 r0;  .reg .pred p;  shfl.sync.up.b32 r0|p, %r380, %r388, %r407, %r409;  @p add.s32 r0, r0, %r380;  mov.s32 %r386, r0;}
	// end inline asm
	mov.b32 	%r394, 4;
	// begin inline asm
	{  .reg .s32 r0;  .reg .pred p;  shfl.sync.up.b32 r0|p, %r386, %r394, %r407, %r409;  @p add.s32 r0, r0, %r386;  mov.s32 %r392, r0;}
	// end inline asm
	mov.b32 	%r400, 8;
	// begin inline asm
	{  .reg .s32 r0;  .reg .pred p;  shfl.sync.up.b32 r0|p, %r392, %r400, %r407, %r409;  @p add.s32 r0, r0, %r392;  mov.s32 %r398, r0;}
	// end inline asm
	mov.b32 	%r406, 16;
	// begin inline asm
	{  .reg .s32 r0;  .reg .pred p;  shfl.sync.up.b32 r0|p, %r398, %r406, %r407, %r409;  @p add.s32 r0, r0, %r398;  mov.s32 %r404, r0;}
	// end inline asm
	sub.s32 	%r434, %r404, %r384;
	add.s32 	%r435, %r412, %r434;
	add.s32 	%r436, %r413, %r435;
	add.s32 	%r437, %r414, %r436;
	add.s32 	%r438, %r415, %r437;
	add.s32 	%r439, %r416, %r438;
	add.s32 	%r440, %r417, %r439;
	add.s32 	%r441, %r418, %r440;
	add.s32 	%r442, %r419, %r441;
	add.s32 	%r443, %r420, %r442;
	add.s32 	%r444, %r421, %r443;
	add.s32 	%r445, %r422, %r444;
	st.shared.u32 	[%r411+13328], %r434;
	st.shared.u32 	[%r411+13332], %r435;
	st.shared.u32 	[%r411+13336], %r436;
	st.shared.u32 	[%r411+13340], %r437;
	st.shared.u32 	[%r411+13344], %r438;
	st.shared.u32 	[%r411+13348], %r439;
	st.shared.u32 	[%r411+13352], %r440;
	st.shared.u32 	[%r411+13356], %r441;
	st.shared.u32 	[%r411+13360], %r442;
	st.shared.u32 	[%r411+13364], %r443;
	st.shared.u32 	[%r411+13368], %r444;
	st.shared.u32 	[%r411+13372], %r445;
$L__BB11_137:
	bar.sync 	0;
	ld.shared.u32 	%r52, [%r51];
	@%p24 bra 	$L__BB11_139;
	shl.b32 	%r446, %r1, 2;
	mov.u32 	%r447, _ZZN3cub18CUB_300001_SM_10006detail10radix_sort29DeviceRadixSortOnesweepKernelINS1_5radix10policy_hubImmyE10Policy1000ELNS0_9SortOrderE0EmmyiiNS1_21identity_decomposer_tEEEvPT5_SB_PT3_PKSC_PT1_PKSG_PT2_PKSK_T4_iiT6_E1s;
	add.s32 	%r448, %r447, %r446;
	ld.shared.u32 	%r449, [%r448];
	add.s32 	%r450, %r449, %r52;
	st.shared.u32 	[%r448], %r450;
	ld.shared.u32 	%r451, [%r448+1024];
	add.s32 	%r452, %r451, %r52;
	st.shared.u32 	[%r448+1024], %r452;
	ld.shared.u32 	%r453, [%r448+2048];
	add.s32 	%r454, %r453, %r52;
	st.shared.u32 	[%r448+2048], %r454;
	ld.shared.u32 	%r455, [%r448+3072];
	add.s32 	%r456, %r455, %r52;
	st.shared.u32 	[%r448+3072], %r456;
	ld.shared.u32 	%r457, [%r448+4096];
	add.s32 	%r458, %r457, %r52;
	st.shared.u32 	[%r448+4096], %r458;
	ld.shared.u32 	%r459, [%r448+5120];
	add.s32 	%r460, %r459, %r52;
	st.shared.u32 	[%r448+5120], %r460;
	ld.shared.u32 	%r461, [%r448+6144];
	add.s32 	%r462, %r461, %r52;
	st.shared.u32 	[%r448+6144], %r462;
	ld.shared.u32 	%r463, [%r448+7168];
	add.s32 	%r464, %r463, %r52;
	st.shared.u32 	[%r448+7168], %r464;
	ld.shared.u32 	%r465, [%r448+8192];
	add.s32 	%r466, %r465, %r52;
	st.shared.u32 	[%r448+8192], %r466;
	ld.shared.u32 	%r467, [%r448+9216];
	add.s32 	%r468, %r467, %r52;
	st.shared.u32 	[%r448+9216], %r468;
	ld.shared.u32 	%r469, [%r448+10240];
	add.s32 	%r470, %r469, %r52;
	st.shared.u32 	[%r448+10240], %r470;
	ld.shared.u32 	%r471, [%r448+11264];
	add.s32 	%r472, %r471, %r52;
	st.shared.u32 	[%r448+11264], %r472;
$L__BB11_139:
	bar.sync 	0;
	// begin inline asm
	mov.u32 %r473, %lanemask_le;
	// end inline asm
	mov.b32 	%r476, 1;
	// begin inline asm
	{
    .reg .pred p;
    and.b32 %r474, %r33, %r476;    setp.ne.u32 p, %r474, 0;
    vote.ballot.sync.b32 %r474, p, 0xffffffff;
    @!p not.b32 %r474, %r474;
}

	// end inline asm
	mov.b32 	%r479, 2;
	// begin inline asm
	{
    .reg .pred p;
    and.b32 %r477, %r33, %r479;    setp.ne.u32 p, %r477, 0;
    vote.ballot.sync.b32 %r477, p, 0xffffffff;
    @!p not.b32 %r477, %r477;
}

	// end inline asm
	and.b32  	%r499, %r477, %r474;
	mov.b32 	%r482, 4;
	// begin inline asm
	{
    .reg .pred p;
    and.b32 %r480, %r33, %r482;    setp.ne.u32 p, %r480, 0;
    vote.ballot.sync.b32 %r480, p, 0xffffffff;
    @!p not.b32 %r480, %r480;
}

	// end inline asm
	and.b32  	%r500, %r480, %r499;
	mov.b32 	%r485, 8;
	// begin inline asm
	{
    .reg .pred p;
    and.b32 %r483, %r33, %r485;    setp.ne.u32 p, %r483, 0;
    vote.ballot.sync.b32 %r483, p, 0xffffffff;
    @!p not.b32 %r483, %r483;
}

	// end inline asm
	and.b32  	%r501, %r483, %r500;
	mov.b32 	%r488, 16;
	// begin inline asm
	{
    .reg .pred p;
    and.b32 %r486, %r33, %r488;    setp.ne.u32 p, %r486, 0;
    vote.ballot.sync.b32 %r486, p, 0xffffffff;
    @!p not.b32 %r486, %r486;
}

	// end inline asm
	and.b32  	%r502, %r486, %r501;
	mov.b32 	%r491, 32;
	// begin inline asm
	{
    .reg .pred p;
    and.b32 %r489, %r33, %r491;    setp.ne.u32 p, %r489, 0;
    vote.ballot.sync.b32 %r489, p, 0xffffffff;
    @!p not.b32 %r489, %r489;
}

	// end inline asm
	and.b32  	%r503, %r489, %r502;
	mov.b32 	%r494, 64;
	// begin inline asm
	{
    .reg .pred p;
    and.b32 %r492, %r33, %r494;    setp.ne.u32 p, %r492, 0;
    vote.ballot.sync.b32 %r492, p, 0xffffffff;
    @!p not.b32 %r492, %r492;
}

	// end inline asm
	and.b32  	%r504, %r492, %r503;
	mov.b32 	%r497, 128;
	// begin inline asm
	{
    .reg .pred p;
    and.b32 %r495, %r33, %r497;    setp.ne.u32 p, %r495, 0;
    vote.ballot.sync.b32 %r495, p, 0xffffffff;
    @!p not.b32 %r495, %r495;
}

	// end inline asm
	and.b32  	%r505, %r495, %r504;
	clz.b32 	%r506, %r505;
	sub.s32 	%r54, 31, %r506;
	and.b32  	%r507, %r473, %r505;
	popc.b32 	%r55, %r507;
	setp.ne.s32 	%p85, %r152, %r54;
	mov.b32 	%r1277, 0;
	@%p85 bra 	$L__BB11_141;
	atom.shared.add.u32 	%r1277, [%r34], %r55;
$L__BB11_141:
	shfl.sync.idx.b32	%r533|%p86, %r1277, %r54, 31, -1;
	add.s32 	%r58, %r55, %r533;
	cvt.u32.u64 	%r534, %rd54;
	shr.u64 	%rd259, %rd611, %r534;
	cvt.u32.u64 	%r535, %rd259;
	and.b32  	%r530, %r535, %r8;
	mov.b32 	%r510, 1;
	// begin inline asm
	{
    .reg .pred p;
    and.b32 %r508, %r530, %r510;    setp.ne.u32 p, %r508, 0;
    vote.ballot.sync.b32 %r508, p, 0xffffffff;
    @!p not.b32 %r508, %r508;
}

	// end inline asm
	mov.b32 	%r513, 2;
	// begin inline asm
	{
    .reg .pred p;
    and.b32 %r511, %r530, %r513;    setp.ne.u32 p, %r511, 0;
    vote.ballot.sync.b32 %r511, p, 0xffffffff;
    @!p not.b32 %r511, %r511;
}

	// end inline asm
	and.b32  	%r536, %r511, %r508;
	mov.b32 	%r516, 4;
	// begin inline asm
	{
    .reg .pred p;
    and.b32 %r514, %r530, %r516;    setp.ne.u32 p, %r514, 0;
    vote.ballot.sync.b32 %r514, p, 0xffffffff;
    @!p not.b32 %r514, %r514;
}

	// end inline asm
	and.b32  	%r537, %r514, %r536;
	mov.b32 	%r519, 8;
	// begin inline asm
	{
    .reg .pred p;
    and.b32 %r517, %r530, %r519;    setp.ne.u32 p, %r517, 0;
    vote.ballot.sync.b32 %r517, p, 0xffffffff;
    @!p not.b32 %r517, %r517;
}

	// end inline asm
	and.b32  	%r538, %r517, %r537;
	mov.b32 	%r522, 16;
	// begin inline asm
	{
    .reg .pred p;
    and.b32 %r520, %r530, %r522;    setp.ne.u32 p, %r520, 0;
    vote.ballot.sync.b32 %r520, p, 0xffffffff;
    @!p not.b32 %r520, %r520;
}

	// end inline asm
	and.b32  	%r539, %r520, %r538;
	mov.b32 	%r525, 32;
	// begin inline asm
	{
    .reg .pred p;
    and.b32 %r523, %r530, %r525;    setp.ne.u32 p, %r523, 0;
    vote.ballot.sync.b32 %r523, p, 0xffffffff;
    @!p not.b32 %r523, %r523;
}

	// end inline asm
	and.b32  	%r540, %r523, %r539;
	mov.b32 	%r528, 64;
	// begin inline asm
	{
    .reg .pred p;
    and.b32 %r526, %r530, %r528;    setp.ne.u32 p, %r526, 0;
    vote.ballot.sync.b32 %r526, p, 0xffffffff;
    @!p not.b32 %r526, %r526;
}

	// end inline asm
	and.b32  	%r541, %r526, %r540;
	mov.b32 	%r531, 128;
	// begin inline asm
	{
    .reg .pred p;
    and.b32 %r529, %r530, %r531;    setp.ne.u32 p, %r529, 0;
    vote.ballot.sync.b32 %r529, p, 0xffffffff;
    @!p not.b32 %r529, %r529;
}

	// end inline asm
	and.b32  	%r542, %r529, %r541;
	clz.b32 	%r543, %r542;
	sub.s32 	%r59, 31, %r543;
	and.b32  	%r544, %r473, %r542;
	popc.b32 	%r60, %r544;
	setp.ne.s32 	%p87, %r152, %r59;
	mov.b32 	%r1278, 0;
	@%p87 bra 	$L__BB11_143;
	atom.shared.add.u32 	%r1278, [%r35], %r60;
$L__BB11_143:
	shfl.sync.idx.b32	%r570|%p88, %r1278, %r59, 31, -1;
	add.s32 	%r63, %r60, %r570;
	shr.u64 	%rd260, %rd610, %r534;
	cvt.u32.u64 	%r572, %rd260;
	and.b32  	%r567, %r572, %r8;
	mov.b32 	%r547, 1;
	// begin inline asm
	{
    .reg .pred p;
    and.b32 %r545, %r567, %r547;    setp.ne.u32 p, %r545, 0;
    vote.ballot.sync.b32 %r545, p, 0xffffffff;
    @!p not.b32 %r545, %r545;
}

	// end inline asm
	mov.b32 	%r550, 2;
	// begin inline asm
	{
    .reg .pred p;
    and.b32 %r548, %r567, %r550;    setp.ne.u32 p, %r548, 0;
    vote.ballot.sync.b32 %r548, p, 0xffffffff;
    @!p not.b32 %r548, %r548;
}

	// end inline asm
	and.b32  	%r573, %r548, %r545;
	mov.b32 	%r553, 4;
	// begin inline asm
	{
    .reg .pred p;
    and.b32 %r551, %r567, %r553;    setp.ne.u32 p, %r551, 0;
    vote.ballot.sync.b32 %r551, p, 0xffffffff;
    @!p not.b32 %r551, %r551;
}

	// end inline asm
	and.b32  	%r574, %r551, %r573;
	mov.b32 	%r556, 8;
	// begin inline asm
	{
    .reg .pred p;
    and.b32 %r554, %r567, %r556;    setp.ne.u32 p, %r554, 0;
    vote.ballot.sync.b32 %r554, p, 0xffffffff;
    @!p not.b32 %r554, %r554;
}

	// end inline asm
	and.b32  	%r575, %r554, %r574;
	mov.b32 	%r559, 16;
	// begin inline asm
	{
    .reg .pred p;
    and.b32 %r557, %r567, %r559;    setp.ne.u32 p, %r557, 0;
    vote.ballot.sync.b32 %r557, p, 0xffffffff;
    @!p not.b32 %r557, %r557;
}

	// end inline asm
	and.b32  	%r576, %r557, %r575;
	mov.b32 	%r562, 32;
	// begin inline asm
	{
    .reg .pred p;
    and.b32 %r560, %r567, %r562;    setp.ne.u32 p, %r560, 0;
    vote.ballot.sync.b32 %r560, p, 0xffffffff;
    @!p not.b32 %r560, %r560;
}

	// end inline asm
	and.b32  	%r577, %r560, %r576;
	mov.b32 	%r565, 64;
	// begin inline asm
	{
    .reg .pred p;
    and.b32 %r563, %r567, %r565;    setp.ne.u32 p, %r563, 0;
    vote.ballot.sync.b32 %r563, p, 0xffffffff;
    @!p not.b32 %r563, %r563;
}

	// end inline asm
	and.b32  	%r578, %r563, %r577;
	mov.b32 	%r568, 128;
	// begin inline asm
	{
    .reg .pred p;
    and.b32 %r566, %r567, %r568;    setp.ne.u32 p, %r566, 0;
    vote.ballot.sync.b32 %r566, p, 0xffffffff;
    @!p not.b32 %r566, %r566;
}

	// end inline asm
	and.b32  	%r579, %r566, %r578;
	clz.b32 	%r580, %r579;
	sub.s32 	%r64, 31, %r580;
	and.b32  	%r581, %r473, %r579;
	popc.b32 	%r65, %r581;
	setp.ne.s32 	%p89, %r152, %r64;
	mov.b32 	%r1279, 0;
	@%p89 bra 	$L__BB11_145;
	atom.shared.add.u32 	%r1279, [%r36], %r65;
$L__BB11_145:
	shfl.sync.idx.b32	%r607|%p90, %r1279, %r64, 31, -1;
	add.s32 	%r68, %r65, %r607;
	shr.u64 	%rd261, %rd609, %r534;
	cvt.u32.u64 	%r609, %rd261;
	and.b32  	%r604, %r609, %r8;
	mov.b32 	%r584, 1;
	// begin inline asm
	{
    .reg .pred p;
    and.b32 %r582, %r604, %r584;    setp.ne.u32 p, %r582, 0;
    vote.ballot.sync.b32 %r582, p, 0xffffffff;
    @!p not.b32 %r582, %r582;
}

	// end inline asm
	mov.b32 	%r587, 2;
	// begin inline asm
	{
    .reg .pred p;
    and.b32 %r585, %r604, %r587;    setp.ne.u32 p, %r585, 0;
    vote.ballot.sync.b32 %r585, p, 0xffffffff;
    @!p not.b32 %r585, %r585;
}

	// end inline asm
	and.b32  	%r610, %r585, %r582;
	mov.b32 	%r590, 4;
	// begin inline asm
	{
    .reg .pred p;
    and.b32 %r588, %r604, %r590;    setp.ne.u32 p, %r588, 0;
    vote.ballot.sync.b32 %r588, p, 0xffffffff;
    @!p not.b32 %r588, %r588;
}

	// end inline asm
	and.b32  	%r611, %r588, %r610;
	mov.b32 	%r593, 8;
	// begin inline asm
	{
    .reg .pred p;
    and.b32 %r591, %r604, %r593;    setp.ne.u32 p, %r591, 0;
    vote.ballot.sync.b32 %r591, p, 0xffffffff;
    @!p not.b32 %r591, %r591;
}

	// end inline asm
	and.b32  	%r612, %r591, %r611;
	mov.b32 	%r596, 16;
	// begin inline asm
	{
    .reg .pred p;
    and.b32 %r594, %r604, %r596;    setp.ne.u32 p, %r594, 0;
    vote.ballot.sync.b32 %r594, p, 0xffffffff;
    @!p not.b32 %r594, %r594;
}

	// end inline asm
	and.b32  	%r613, %r594, %r612;
	mov.b32 	%r599, 32;
	// begin inline asm
	{
    .reg .pred p;
    and.b32 %r597, %r604, %r599;    setp.ne.u32 p, %r597, 0;
    vote.ballot.sync.b32 %r597, p, 0xffffffff;
    @!p not.b32 %r597, %r597;
}

	// end inline asm
	and.b32  	%r614, %r597, %r613;
	mov.b32 	%r602, 64;
	// begin inline asm
	{
    .reg .pred p;
    and.b32 %r600, %r604, %r602;    setp.ne.u32 p, %r600, 0;
    vote.ballot.sync.b32 %r600, p, 0xffffffff;
    @!p not.b32 %r600, %r600;
}

	// end inline asm
	and.b32  	%r615, %r600, %r614;
	mov.b32 	%r605, 128;
	// begin inline asm
	{
    .reg .pred p;
    and.b32 %r603, %r604, %r605;    setp.ne.u32 p, %r603, 0;
    vote.ballot.sync.b32 %r603, p, 0xffffffff;
    @!p not.b32 %r603, %r603;
}

	// end inline asm
	and.b32  	%r616, %r603, %r615;
	clz.b32 	%r617, %r616;
	sub.s32 	%r69, 31, %r617;
	and.b32  	%r618, %r473, %r616;
	popc.b32 	%r70, %r618;
	setp.ne.s32 	%p91, %r152, %r69;
	mov.b32 	%r1280, 0;
	@%p91 bra 	$L__BB11_147;
	shl.b32 	%r619, %r1, 5;
	and.b32  	%r620, %r619, 31744;
	mov.u32 	%r621, _ZZN3cub18CUB_300001_SM_10006detail10radix_sort29DeviceRadixSortOnesweepKernelINS1_5radix10policy_hubImmyE10Policy1000ELNS0_9SortOrderE0EmmyiiNS1_21identity_decomposer_tEEEvPT5_SB_PT3_PKSC_PT1_PKSG_PT2_PKSK_T4_iiT6_E1s;
	add.s32 	%r622, %r621, %r620;
	shr.u64 	%rd262, %rd609, %r534;
	cvt.u32.u64 	%r624, %rd262;
	and.b32  	%r625, %r624, %r8;
	shl.b32 	%r626, %r625, 2;
	add.s32 	%r627, %r622, %r626;
	atom.shared.add.u32 	%r1280, [%r627], %r70;
$L__BB11_147:
	shfl.sync.idx.b32	%r653|%p92, %r1280, %r69, 31, -1;
	add.s32 	%r73, %r70, %r653;
	shr.u64 	%rd263, %rd608, %r534;
	cvt.u32.u64 	%r655, %rd263;
	and.b32  	%r650, %r655, %r8;
	mov.b32 	%r630, 1;
	// begin inline asm
	{
    .reg .pred p;
    and.b32 %r628, %r650, %r630;    setp.ne.u32 p, %r628, 0;
    vote.ballot.sync.b32 %r628, p, 0xffffffff;
    @!p not.b32 %r628, %r628;
}

	// end inline asm
	mov.b32 	%r633, 2;
	// begin inline asm
	{
    .reg .pred p;
    and.b32 %r631, %r650, %r633;    setp.ne.u32 p, %r631, 0;
    vote.ballot.sync.b32 %r631, p, 0xffffffff;
    @!p not.b32 %r631, %r631;
}

	// end inline asm
	and.b32  	%r656, %r631, %r628;
	mov.b32 	%r636, 4;
	// begin inline asm
	{
    .reg .pred p;
    and.b32 %r634, %r650, %r636;    setp.ne.u32 p, %r634, 0;
    vote.ballot.sync.b32 %r634, p, 0xffffffff;
    @!p not.b32 %r634, %r634;
}

	// end inline asm
	and.b32  	%r657, %r634, %r656;
	mov.b32 	%r639, 8;
	// begin inline asm
	{
    .reg .pred p;
    and.b32 %r637, %r650, %r639;    setp.ne.u32 p, %r637, 0;
    vote.ballot.sync.b32 %r637, p, 0xffffffff;
    @!p not.b32 %r637, %r637;
}

	// end inline asm
	and.b32  	%r658, %r637, %r657;
	mov.b32 	%r642, 16;
	// begin inline asm
	{
    .reg .pred p;
    and.b32 %r640, %r650, %r642;    setp.ne.u32 p, %r640, 0;
    vote.ballot.sync.b32 %r640, p, 0xffffffff;
    @!p not.b32 %r640, %r640;
}

	// end inline asm
	and.b32  	%r659, %r640, %r658;
	mov.b32 	%r645, 32;
	// begin inline asm
	{
    .reg .pred p;
    and.b32 %r643, %r650, %r645;    setp.ne.u32 p, %r643, 0;
    vote.ballot.sync.b32 %r643, p, 0xffffffff;
    @!p not.b32 %r643, %r643;
}

	// end inline asm
	and.b32  	%r660, %r643, %r659;
	mov.b32 	%r648, 64;
	// begin inline asm
	{
    .reg .pred p;
    and.b32 %r646, %r650, %r648;    setp.ne.u32 p, %r646, 0;
    vote.ballot.sync.b32 %r646, p, 0xffffffff;
    @!p not.b32 %r646, %r646;
}

	// end inline asm
	and.b32  	%r661, %r646, %r660;
	mov.b32 	%r651, 128;
	// begin inline asm
	{
    .reg .pred p;
    and.b32 %r649, %r650, %r651;    setp.ne.u32 p, %r649, 0;
    vote.ballot.sync.b32 %r649, p, 0xffffffff;
    @!p not.b32 %r649, %r649;
}

	// end inline asm
	and.b32  	%r662, %r649, %r661;
	clz.b32 	%r663, %r662;
	sub.s32 	%r74, 31, %r663;
	and.b32  	%r664, %r473, %r662;
	popc.b32 	%r75, %r664;
	setp.ne.s32 	%p93, %r152, %r74;
	mov.b32 	%r1281, 0;
	@%p93 bra 	$L__BB11_149;
	shl.b32 	%r665, %r1, 5;
	and.b32  	%r666, %r665, 31744;
	mov.u32 	%r667, _ZZN3cub18CUB_300001_SM_10006detail10radix_sort29DeviceRadixSortOnesweepKernelINS1_5radix10policy_hubImmyE10Policy1000ELNS0_9SortOrderE0EmmyiiNS1_21identity_decomposer_tEEEvPT5_SB_PT3_PKSC_PT1_PKSG_PT2_PKSK_T4_iiT6_E1s;
	add.s32 	%r668, %r667, %r666;
	shr.u64 	%rd264, %rd608, %r534;
	cvt.u32.u64 	%r670, %rd264;
	and.b32  	%r671, %r670, %r8;
	shl.b32 	%r672, %r671, 2;
	add.s32 	%r673, %r668, %r672;
	atom.shared.add.u32 	%r1281, [%r673], %r75;
$L__BB11_149:
	shfl.sync.idx.b32	%r699|%p94, %r1281, %r74, 31, -1;
	add.s32 	%r78, %r75, %r699;
	shr.u64 	%rd265, %rd607, %r534;
	cvt.u32.u64 	%r701, %rd265;
	and.b32  	%r696, %r701, %r8;
	mov.b32 	%r676, 1;
	// begin inline asm
	{
    .reg .pred p;
    and.b32 %r674, %r696, %r676;    setp.ne.u32 p, %r674, 0;
    vote.ballot.sync.b32 %r674, p, 0xffffffff;
    @!p not.b32 %r674, %r674;
}

	// end inline asm
	mov.b32 	%r679, 2;
	// begin inline asm
	{
    .reg .pred p;
    and.b32 %r677, %r696, %r679;    setp.ne.u32 p, %r677, 0;
    vote.ballot.sync.b32 %r677, p, 0xffffffff;
    @!p not.b32 %r677, %r677;
}

	// end inline asm
	and.b32  	%r702, %r677, %r674;
	mov.b32 	%r682, 4;
	// begin inline asm
	{
    .reg .pred p;
    and.b32 %r680, %r696, %r682;    setp.ne.u32 p, %r680, 0;
    vote.ballot.sync.b32 %r680, p, 0xffffffff;
    @!p not.b32 %r680, %r680;
}

	// end inline asm
	and.b32  	%r703, %r680, %r702;
	mov.b32 	%r685, 8;
	// begin inline asm
	{
    .reg .pred p;
    and.b32 %r683, %r696, %r685;    setp.ne.u32 p, %r683, 0;
    vote.ballot.sync.b32 %r683, p, 0xffffffff;
    @!p not.b32 %r683, %r683;
}

	// end inline asm
	and.b32  	%r704, %r683, %r703;
	mov.b32 	%r688, 16;
	// begin inline asm
	{
    .reg .pred p;
    and.b32 %r686, %r696, %r688;    setp.ne.u32 p, %r686, 0;
    vote.ballot.sync.b32 %r686, p, 0xffffffff;
    @!p not.b32 %r686, %r686;
}

	// end inline asm
	and.b32  	%r705, %r686, %r704;
	mov.b32 	%r691, 32;
	// begin inline asm
	{
    .reg .pred p;
    and.b32 %r689, %r696, %r691;    setp.ne.u32 p, %r689, 0;
    vote.ballot.sync.b32 %r689, p, 0xffffffff;
    @!p not.b32 %r689, %r689;
}

	// end inline asm
	and.b32  	%r706, %r689, %r705;
	mov.b32 	%r694, 64;
	// begin inline asm
	{
    .reg .pred p;
    and.b32 %r692, %r696, %r694;    setp.ne.u32 p, %r692, 0;
    vote.ballot.sync.b32 %r692, p, 0xffffffff;
    @!p not.b32 %r692, %r692;
}

	// end inline asm
	and.b32  	%r707, %r692, %r706;
	mov.b32 	%r697, 128;
	// begin inline asm
	{
    .reg .pred p;
    and.b32 %r695, %r696, %r697;    setp.ne.u32 p, %r695, 0;
    vote.ballot.sync.b32 %r695, p, 0xffffffff;
    @!p not.b32 %r695, %r695;
}

	// end inline asm
	and.b32  	%r708, %r695, %r707;
	clz.b32 	%r709, %r708;
	sub.s32 	%r79, 31, %r709;
	and.b32  	%r710, %r473, %r708;
	popc.b32 	%r80, %r710;
	setp.ne.s32 	%p95, %r152, %r79;
	mov.b32 	%r1282, 0;
	@%p95 bra 	$L__BB11_151;
	shl.b32 	%r711, %r1, 5;
	and.b32  	%r712, %r711, 31744;
	mov.u32 	%r713, _ZZN3cub18CUB_300001_SM_10006detail10radix_sort29DeviceRadixSortOnesweepKernelINS1_5radix10policy_hubImmyE10Policy1000ELNS0_9SortOrderE0EmmyiiNS1_21identity_decomposer_tEEEvPT5_SB_PT3_PKSC_PT1_PKSG_PT2_PKSK_T4_iiT6_E1s;
	add.s32 	%r714, %r713, %r712;
	shr.u64 	%rd266, %rd607, %r534;
	cvt.u32.u64 	%r716, %rd266;
	and.b32  	%r717, %r716, %r8;
	shl.b32 	%r718, %r717, 2;
	add.s32 	%r719, %r714, %r718;
	atom.shared.add.u32 	%r1282, [%r719], %r80;
$L__BB11_151:
	shfl.sync.idx.b32	%r745|%p96, %r1282, %r79, 31, -1;
	add.s32 	%r83, %r80, %r745;
	shr.u64 	%rd267, %rd606, %r534;
	cvt.u32.u64 	%r747, %rd267;
	and.b32  	%r742, %r747, %r8;
	mov.b32 	%r722, 1;
	// begin inline asm
	{
    .reg .pred p;
    and.b32 %r720, %r742, %r722;    setp.ne.u32 p, %r720, 0;
    vote.ballot.sync.b32 %r720, p, 0xffffffff;
    @!p not.b32 %r720, %r720;
}

	// end inline asm
	mov.b32 	%r725, 2;
	// begin inline asm
	{
    .reg .pred p;
    and.b32 %r723, %r742, %r725;    setp.ne.u32 p, %r723, 0;
    vote.ballot.sync.b32 %r723, p, 0xffffffff;
    @!p not.b32 %r723, %r723;
}

	// end inline asm
	and.b32  	%r748, %r723, %r720;
	mov.b32 	%r728, 4;
	// begin inline asm
	{
    .reg .pred p;
    and.b32 %r726, %r742, %r728;    setp.ne.u32 p, %r726, 0;
    vote.ballot.sync.b32 %r726, p, 0xffffffff;
    @!p not.b32 %r726, %r726;
}

	// end inline asm
	and.b32  	%r749, %r726, %r748;
	mov.b32 	%r731, 8;
	// begin inline asm
	{
    .reg .pred p;
    and.b32 %r729, %r742, %r731;    setp.ne.u32 p, %r729, 0;
    vote.ballot.sync.b32 %r729, p, 0xffffffff;
    @!p not.b32 %r729, %r729;
}

	// end inline asm
	and.b32  	%r750, %r729, %r749;
	mov.b32 	%r734, 16;
	// begin inline asm
	{
    .reg .pred p;
    and.b32 %r732, %r742, %r734;    setp.ne.u32 p, %r732, 0;
    vote.ballot.sync.b32 %r732, p, 0xffffffff;
    @!p not.b32 %r732, %r732;
}

	// end inline asm
	and.b32  	%r751, %r732, %r750;
	mov.b32 	%r737, 32;
	// begin inline asm
	{
    .reg .pred p;
    and.b32 %r735, %r742, %r737;    setp.ne.u32 p, %r735, 0;
    vote.ballot.sync.b32 %r735, p, 0xffffffff;
    @!p not.b32 %r735, %r735;
}

	// end inline asm
	and.b32  	%r752, %r735, %r751;
	mov.b32 	%r740, 64;
	// begin inline asm
	{
    .reg .pred p;
    and.b32 %r738, %r742, %r740;    setp.ne.u32 p, %r738, 0;
    vote.ballot.sync.b32 %r738, p, 0xffffffff;
    @!p not.b32 %r738, %r738;
}

	// end inline asm
	and.b32  	%r753, %r738, %r752;
	mov.b32 	%r743, 128;
	// begin inline asm
	{
    .reg .pred p;
    and.b32 %r741, %r742, %r743;    setp.ne.u32 p, %r741, 0;
    vote.ballot.sync.b32 %r741, p, 0xffffffff;
    @!p not.b32 %r741, %r741;
}

	// end inline asm
	and.b32  	%r754, %r741, %r753;
	clz.b32 	%r755, %r754;
	sub.s32 	%r84, 31, %r755;
	and.b32  	%r756, %r473, %r754;
	popc.b32 	%r85, %r756;
	setp.ne.s32 	%p97, %r152, %r84;
	mov.b32 	%r1283, 0;
	@%p97 bra 	$L__BB11_153;
	shl.b32 	%r757, %r1, 5;
	and.b32  	%r758, %r757, 31744;
	mov.u32 	%r759, _ZZN3cub18CUB_300001_SM_10006detail10radix_sort29DeviceRadixSortOnesweepKernelINS1_5radix10policy_hubImmyE10Policy1000ELNS0_9SortOrderE0EmmyiiNS1_21identity_decomposer_tEEEvPT5_SB_PT3_PKSC_PT1_PKSG_PT2_PKSK_T4_iiT6_E1s;
	add.s32 	%r760, %r759, %r758;
	shr.u64 	%rd268, %rd606, %r534;
	cvt.u32.u64 	%r762, %rd268;
	and.b32  	%r763, %r762, %r8;
	shl.b32 	%r764, %r763, 2;
	add.s32 	%r765, %r760, %r764;
	atom.shared.add.u32 	%r1283, [%r765], %r85;
$L__BB11_153:
	shfl.sync.idx.b32	%r791|%p98, %r1283, %r84, 31, -1;
	add.s32 	%r88, %r85, %r791;
	shr.u64 	%rd269, %rd605, %r534;
	cvt.u32.u64 	%r793, %rd269;
	and.b32  	%r788, %r793, %r8;
	mov.b32 	%r768, 1;
	// begin inline asm
	{
    .reg .pred p;
    and.b32 %r766, %r788, %r768;    setp.ne.u32 p, %r766, 0;
    vote.ballot.sync.b32 %r766, p, 0xffffffff;
    @!p not.b32 %r766, %r766;
}

	// end inline asm
	mov.b32 	%r771, 2;
	// begin inline asm
	{
    .reg .pred p;
    and.b32 %r769, %r788, %r771;    setp.ne.u32 p, %r769, 0;
    vote.ballot.sync.b32 %r769, p, 0xffffffff;
    @!p not.b32 %r769, %r769;
}

	// end inline asm
	and.b32  	%r794, %r769, %r766;
	mov.b32 	%r774, 4;
	// begin inline asm
	{
    .reg .pred p;
    and.b32 %r772, %r788, %r774;    setp.ne.u32 p, %r772, 0;
    vote.ballot.sync.b32 %r772, p, 0xffffffff;
    @!p not.b32 %r772, %r772;
}

	// end inline asm
	and.b32  	%r795, %r772, %r794;
	mov.b32 	%r777, 8;
	// begin inline asm
	{
    .reg .pred p;
    and.b32 %r775, %r788, %r777;    setp.ne.u32 p, %r775, 0;
    vote.ballot.sync.b32 %r775, p, 0xffffffff;
    @!p not.b32 %r775, %r775;
}

	// end inline asm
	and.b32  	%r796, %r775, %r795;
	mov.b32 	%r780, 16;
	// begin inline asm
	{
    .reg .pred p;
    and.b32 %r778, %r788, %r780;    setp.ne.u32 p, %r778, 0;
    vote.ballot.sync.b32 %r778, p, 0xffffffff;
    @!p not.b32 %r778, %r778;
}

	// end inline asm
	and.b32  	%r797, %r778, %r796;
	mov.b32 	%r783, 32;
	// begin inline asm
	{
    .reg .pred p;
    and.b32 %r781, %r788, %r783;    setp.ne.u32 p, %r781, 0;
    vote.ballot.sync.b32 %r781, p, 0xffffffff;
    @!p not.b32 %r781, %r781;
}

	// end inline asm
	and.b32  	%r798, %r781, %r797;
	mov.b32 	%r786, 64;
	// begin inline asm
	{
    .reg .pred p;
    and.b32 %r784, %r788, %r786;    setp.ne.u32 p, %r784, 0;
    vote.ballot.sync.b32 %r784, p, 0xffffffff;
    @!p not.b32 %r784, %r784;
}

	// end inline asm
	and.b32  	%r799, %r784, %r798;
	mov.b32 	%r789, 128;
	// begin inline asm
	{
    .reg .pred p;
    and.b32 %r787, %r788, %r789;    setp.ne.u32 p, %r787, 0;
    vote.ballot.sync.b32 %r787, p, 0xffffffff;
    @!p not.b32 %r787, %r787;
}

	// end inline asm
	and.b32  	%r800, %r787, %r799;
	clz.b32 	%r801, %r800;
	sub.s32 	%r89, 31, %r801;
	and.b32  	%r802, %r473, %r800;
	popc.b32 	%r90, %r802;
	setp.ne.s32 	%p99, %r152, %r89;
	mov.b32 	%r1284, 0;
	@%p99 bra 	$L__BB11_155;
	shl.b32 	%r803, %r1, 5;
	and.b32  	%r804, %r803, 31744;
	mov.u32 	%r805, _ZZN3cub18CUB_300001_SM_10006detail10radix_sort29DeviceRadixSortOnesweepKernelINS1_5radix10policy_hubImmyE10Policy1000ELNS0_9SortOrderE0EmmyiiNS1_21identity_decomposer_tEEEvPT5_SB_PT3_PKSC_PT1_PKSG_PT2_PKSK_T4_iiT6_E1s;
	add.s32 	%r806, %r805, %r804;
	shr.u64 	%rd270, %rd605, %r534;
	cvt.u32.u64 	%r808, %rd270;
	and.b32  	%r809, %r808, %r8;
	shl.b32 	%r810, %r809, 2;
	add.s32 	%r811, %r806, %r810;
	atom.shared.add.u32 	%r1284, [%r811], %r90;
$L__BB11_155:
	shfl.sync.idx.b32	%r837|%p100, %r1284, %r89, 31, -1;
	add.s32 	%r93, %r90, %r837;
	shr.u64 	%rd271, %rd604, %r534;
	cvt.u32.u64 	%r839, %rd271;
	and.b32  	%r834, %r839, %r8;
	mov.b32 	%r814, 1;
	// begin inline asm
	{
    .reg .pred p;
    and.b32 %r812, %r834, %r814;    setp.ne.u32 p, %r812, 0;
    vote.ballot.sync.b32 %r812, p, 0xffffffff;
    @!p not.b32 %r812, %r812;
}

	// end inline asm
	mov.b32 	%r817, 2;
	// begin inline asm
	{
    .reg .pred p;
    and.b32 %r815, %r834, %r817;    setp.ne.u32 p, %r815, 0;
    vote.ballot.sync.b32 %r815, p, 0xffffffff;
    @!p not.b32 %r815, %r815;
}

	// end inline asm
	and.b32  	%r840, %r815, %r812;
	mov.b32 	%r820, 4;
	// begin inline asm
	{
    .reg .pred p;
    and.b32 %r818, %r834, %r820;    setp.ne.u32 p, %r818, 0;
    vote.ballot.sync.b32 %r818, p, 0xffffffff;
    @!p not.b32 %r818, %r818;
}

	// end inline asm
	and.b32  	%r841, %r818, %r840;
	mov.b32 	%r823, 8;
	// begin inline asm
	{
    .reg .pred p;
    and.b32 %r821, %r834, %r823;    setp.ne.u32 p, %r821, 0;
    vote.ballot.sync.b32 %r821, p, 0xffffffff;
    @!p not.b32 %r821, %r821;
}

	// end inline asm
	and.b32  	%r842, %r821, %r841;
	mov.b32 	%r826, 16;
	// begin inline asm
	{
    .reg .pred p;
    and.b32 %r824, %r834, %r826;    setp.ne.u32 p, %r824, 0;
    vote.ballot.sync.b32 %r824, p, 0xffffffff;
    @!p not.b32 %r824, %r824;
}

	// end inline asm
	and.b32  	%r843, %r824, %r842;
	mov.b32 	%r829, 32;
	// begin inline asm
	{
    .reg .pred p;
    and.b32 %r827, %r834, %r829;    setp.ne.u32 p, %r827, 0;
    vote.ballot.sync.b32 %r827, p, 0xffffffff;
    @!p not.b32 %r827, %r827;
}

	// end inline asm
	and.b32  	%r844, %r827, %r843;
	mov.b32 	%r832, 64;
	// begin inline asm
	{
    .reg .pred p;
    and.b32 %r830, %r834, %r832;    setp.ne.u32 p, %r830, 0;
    vote.ballot.sync.b32 %r830, p, 0xffffffff;
    @!p not.b32 %r830, %r830;
}

	// end inline asm
	and.b32  	%r845, %r830, %r844;
	mov.b32 	%r835, 128;
	// begin inline asm
	{
    .reg .pred p;
    and.b32 %r833, %r834, %r835;    setp.ne.u32 p, %r833, 0;
    vote.ballot.sync.b32 %r833, p, 0xffffffff;
    @!p not.b32 %r833, %r833;
}

	// end inline asm
	and.b32  	%r846, %r833, %r845;
	clz.b32 	%r847, %r846;
	sub.s32 	%r94, 31, %r847;
	and.b32  	%r848, %r473, %r846;
	popc.b32 	%r95, %r848;
	setp.ne.s32 	%p101, %r152, %r94;
	mov.b32 	%r1285, 0;
	@%p101 bra 	$L__BB11_157;
	shl.b32 	%r849, %r1, 5;
	and.b32  	%r850, %r849, 31744;
	mov.u32 	%r851, _ZZN3cub18CUB_300001_SM_10006detail10radix_sort29DeviceRadixSortOnesweepKernelINS1_5radix10policy_hubImmyE10Policy1000ELNS0_9SortOrderE0EmmyiiNS1_21identity_decomposer_tEEEvPT5_SB_PT3_PKSC_PT1_PKSG_PT2_PKSK_T4_iiT6_E1s;
	add.s32 	%r852, %r851, %r850;
	shr.u64 	%rd272, %rd604, %r534;
	cvt.u32.u64 	%r854, %rd272;
	and.b32  	%r855, %r854, %r8;
	shl.b32 	%r856, %r855, 2;
	add.s32 	%r857, %r852, %r856;
	atom.shared.add.u32 	%r1285, [%r857], %r95;
$L__BB11_157:
	shfl.sync.idx.b32	%r883|%p102, %r1285, %r94, 31, -1;
	add.s32 	%r98, %r95, %r883;
	shr.u64 	%rd273, %rd603, %r534;
	cvt.u32.u64 	%r885, %rd273;
	and.b32  	%r880, %r885, %r8;
	mov.b32 	%r860, 1;
	// begin inline asm
	{
    .reg .pred p;
    and.b32 %r858, %r880, %r860;    setp.ne.u32 p, %r858, 0;
    vote.ballot.sync.b32 %r858, p, 0xffffffff;
    @!p not.b32 %r858, %r858;
}

	// end inline asm
	mov.b32 	%r863, 2;
	// begin inline asm
	{
    .reg .pred p;
    and.b32 %r861, %r880, %r863;    setp.ne.u32 p, %r861, 0;
    vote.ballot.sync.b32 %r861, p, 0xffffffff;
    @!p not.b32 %r861, %r861;
}

	// end inline asm
	and.b32  	%r886, %r861, %r858;
	mov.b32 	%r866, 4;
	// begin inline asm
	{
    .reg .pred p;
    and.b32 %r864, %r880, %r866;    setp.ne.u32 p, %r864, 0;
    vote.ballot.sync.b32 %r864, p, 0xffffffff;
    @!p not.b32 %r864, %r864;
}

	// end inline asm
	and.b32  	%r887, %r864, %r886;
	mov.b32 	%r869, 8;
	// begin inline asm
	{
    .reg .pred p;
    and.b32 %r867, %r880, %r869;    setp.ne.u32 p, %r867, 0;
    vote.ballot.sync.b32 %r867, p, 0xffffffff;
    @!p not.b32 %r867, %r867;
}

	// end inline asm
	and.b32  	%r888, %r867, %r887;
	mov.b32 	%r872, 16;
	// begin inline asm
	{
    .reg .pred p;
    and.b32 %r870, %r880, %r872;    setp.ne.u32 p, %r870, 0;
    vote.ballot.sync.b32 %r870, p, 0xffffffff;
    @!p not.b32 %r870, %r870;
}

	// end inline asm
	and.b32  	%r889, %r870, %r888;
	mov.b32 	%r875, 32;
	// begin inline asm
	{
    .reg .pred p;
    and.b32 %r873, %r880, %r875;    setp.ne.u32 p, %r873, 0;
    vote.ballot.sync.b32 %r873, p, 0xffffffff;
    @!p not.b32 %r873, %r873;
}

	// end inline asm
	and.b32  	%r890, %r873, %r889;
	mov.b32 	%r878, 64;
	// begin inline asm
	{
    .reg .pred p;
    and.b32 %r876, %r880, %r878;    setp.ne.u32 p, %r876, 0;
    vote.ballot.sync.b32 %r876, p, 0xffffffff;
    @!p not.b32 %r876, %r876;
}

	// end inline asm
	and.b32  	%r891, %r876, %r890;
	mov.b32 	%r881, 128;
	// begin inline asm
	{
    .reg .pred p;
    and.b32 %r879, %r880, %r881;    setp.ne.u32 p, %r879, 0;
    vote.ballot.sync.b32 %r879, p, 0xffffffff;
    @!p not.b32 %r879, %r879;
}

	// end inline asm
	and.b32  	%r892, %r879, %r891;
	clz.b32 	%r893, %r892;
	sub.s32 	%r99, 31, %r893;
	and.b32  	%r894, %r473, %r892;
	popc.b32 	%r100, %r894;
	setp.ne.s32 	%p103, %r152, %r99;
	mov.b32 	%r1286, 0;
	@%p103 bra 	$L__BB11_159;
	shl.b32 	%r895, %r1, 5;
	and.b32  	%r896, %r895, 31744;
	mov.u32 	%r897, _ZZN3cub18CUB_300001_SM_10006detail10radix_sort29DeviceRadixSortOnesweepKernelINS1_5radix10policy_hubImmyE10Policy1000ELNS0_9SortOrderE0EmmyiiNS1_21identity_decomposer_tEEEvPT5_SB_PT3_PKSC_PT1_PKSG_PT2_PKSK_T4_iiT6_E1s;
	add.s32 	%r898, %r897, %r896;
	shr.u64 	%rd274, %rd603, %r534;
	cvt.u32.u64 	%r900, %rd274;
	and.b32  	%r901, %r900, %r8;
	shl.b32 	%r902, %r901, 2;
	add.s32 	%r903, %r898, %r902;
	atom.shared.add.u32 	%r1286, [%r903], %r100;
$L__BB11_159:
	shfl.sync.idx.b32	%r929|%p104, %r1286, %r99, 31, -1;
	add.s32 	%r103, %r100, %r929;
	shr.u64 	%rd275, %rd602, %r534;
	cvt.u32.u64 	%r931, %rd275;
	and.b32  	%r926, %r931, %r8;
	mov.b32 	%r906, 1;
	// begin inline asm
	{
    .reg .pred p;
    and.b32 %r904, %r926, %r906;    setp.ne.u32 p, %r904, 0;
    vote.ballot.sync.b32 %r904, p, 0xffffffff;
    @!p not.b32 %r904, %r904;
}

	// end inline asm
	mov.b32 	%r909, 2;
	// begin inline asm
	{
    .reg .pred p;
    and.b32 %r907, %r926, %r909;    setp.ne.u32 p, %r907, 0;
    vote.ballot.sync.b32 %r907, p, 0xffffffff;
    @!p not.b32 %r907, %r907;
}

	// end inline asm
	and.b32  	%r932, %r907, %r904;
	mov.b32 	%r912, 4;
	// begin inline asm
	{
    .reg .pred p;
    and.b32 %r910, %r926, %r912;    setp.ne.u32 p, %r910, 0;
    vote.ballot.sync.b32 %r910, p, 0xffffffff;
    @!p not.b32 %r910, %r910;
}

	// end inline asm
	and.b32  	%r933, %r910, %r932;
	mov.b32 	%r915, 8;
	// begin inline asm
	{
    .reg .pred p;
    and.b32 %r913, %r926, %r915;    setp.ne.u32 p, %r913, 0;
    vote.ballot.sync.b32 %r913, p, 0xffffffff;
    @!p not.b32 %r913, %r913;
}

	// end inline asm
	and.b32  	%r934, %r913, %r933;
	mov.b32 	%r918, 16;
	// begin inline asm
	{
    .reg .pred p;
    and.b32 %r916, %r926, %r918;    setp.ne.u32 p, %r916, 0;
    vote.ballot.sync.b32 %r916, p, 0xffffffff;
    @!p not.b32 %r916, %r916;
}

	// end inline asm
	and.b32  	%r935, %r916, %r934;
	mov.b32 	%r921, 32;
	// begin inline asm
	{
    .reg .pred p;
    and.b32 %r919, %r926, %r921;    setp.ne.u32 p, %r919, 0;
    vote.ballot.sync.b32 %r919, p, 0xffffffff;
    @!p not.b32 %r919, %r919;
}

	// end inline asm
	and.b32  	%r936, %r919, %r935;
	mov.b32 	%r924, 64;
	// begin inline asm
	{
    .reg .pred p;
    and.b32 %r922, %r926, %r924;    setp.ne.u32 p, %r922, 0;
    vote.ballot.sync.b32 %r922, p, 0xffffffff;
    @!p not.b32 %r922, %r922;
}

	// end inline asm
	and.b32  	%r937, %r922, %r936;
	mov.b32 	%r927, 128;
	// begin inline asm
	{
    .reg .pred p;
    and.b32 %r925, %r926, %r927;    setp.ne.u32 p, %r925, 0;
    vote.ballot.sync.b32 %r925, p, 0xffffffff;
    @!p not.b32 %r925, %r925;
}

	// end inline asm
	and.b32  	%r938, %r925, %r937;
	clz.b32 	%r939, %r938;
	sub.s32 	%r104, 31, %r939;
	and.b32  	%r940, %r473, %r938;
	popc.b32 	%r105, %r940;
	setp.ne.s32 	%p105, %r152, %r104;
	mov.b32 	%r1287, 0;
	@%p105 bra 	$L__BB11_161;
	shl.b32 	%r941, %r1, 5;
	and.b32  	%r942, %r941, 31744;
	mov.u32 	%r943, _ZZN3cub18CUB_300001_SM_10006detail10radix_sort29DeviceRadixSortOnesweepKernelINS1_5radix10policy_hubImmyE10Policy1000ELNS0_9SortOrderE0EmmyiiNS1_21identity_decomposer_tEEEvPT5_SB_PT3_PKSC_PT1_PKSG_PT2_PKSK_T4_iiT6_E1s;
	add.s32 	%r944, %r943, %r942;
	shr.u64 	%rd276, %rd602, %r534;
	cvt.u32.u64 	%r946, %rd276;
	and.b32  	%r947, %r946, %r8;
	shl.b32 	%r948, %r947, 2;
	add.s32 	%r949, %r944, %r948;
	atom.shared.add.u32 	%r1287, [%r949], %r105;
$L__BB11_161:
	shfl.sync.idx.b32	%r975|%p106, %r1287, %r104, 31, -1;
	add.s32 	%r108, %r105, %r975;
	shr.u64 	%rd277, %rd601, %r534;
	cvt.u32.u64 	%r977, %rd277;
	and.b32  	%r972, %r977, %r8;
	mov.b32 	%r952, 1;
	// begin inline asm
	{
    .reg .pred p;
    and.b32 %r950, %r972, %r952;    setp.ne.u32 p, %r950, 0;
    vote.ballot.sync.b32 %r950, p, 0xffffffff;
    @!p not.b32 %r950, %r950;
}

	// end inline asm
	mov.b32 	%r955, 2;
	// begin inline asm
	{
    .reg .pred p;
    and.b32 %r953, %r972, %r955;    setp.ne.u32 p, %r953, 0;
    vote.ballot.sync.b32 %r953, p, 0xffffffff;
    @!p not.b32 %r953, %r953;
}

	// end inline asm
	and.b32  	%r978, %r953, %r950;
	mov.b32 	%r958, 4;
	// begin inline asm
	{
    .reg .pred p;
    and.b32 %r956, %r972, %r958;    setp.ne.u32 p, %r956, 0;
    vote.ballot.sync.b32 %r956, p, 0xffffffff;
    @!p not.b32 %r956, %r956;
}

	// end inline asm
	and.b32  	%r979, %r956, %r978;
	mov.b32 	%r961, 8;
	// begin inline asm
	{
    .reg .pred p;
    and.b32 %r959, %r972, %r961;    setp.ne.u32 p, %r959, 0;
    vote.ballot.sync.b32 %r959, p, 0xffffffff;
    @!p not.b32 %r959, %r959;
}

	// end inline asm
	and.b32  	%r980, %r959, %r979;
	mov.b32 	%r964, 16;
	// begin inline asm
	{
    .reg .pred p;
    and.b32 %r962, %r972, %r964;    setp.ne.u32 p, %r962, 0;
    vote.ballot.sync.b32 %r962, p, 0xffffffff;
    @!p not.b32 %r962, %r962;
}

	// end inline asm
	and.b32  	%r981, %r962, %r980;
	mov.b32 	%r967, 32;
	// begin inline asm
	{
    .reg .pred p;
    and.b32 %r965, %r972, %r967;    setp.ne.u32 p, %r965, 0;
    vote.ballot.sync.b32 %r965, p, 0xffffffff;
    @!p not.b32 %r965, %r965;
}

	// end inline asm
	and.b32  	%r982, %r965, %r981;
	mov.b32 	%r970, 64;
	// begin inline asm
	{
    .reg .pred p;
    and.b32 %r968, %r972, %r970;    setp.ne.u32 p, %r968, 0;
    vote.ballot.sync.b32 %r968, p, 0xffffffff;
    @!p not.b32 %r968, %r968;
}

	// end inline asm
	and.b32  	%r983, %r968, %r982;
	mov.b32 	%r973, 128;
	// begin inline asm
	{
    .reg .pred p;
    and.b32 %r971, %r972, %r973;    setp.ne.u32 p, %r971, 0;
    vote.ballot.sync.b32 %r971, p, 0xffffffff;
    @!p not.b32 %r971, %r971;
}

	// end inline asm
	and.b32  	%r984, %r971, %r983;
	clz.b32 	%r985, %r984;
	sub.s32 	%r109, 31, %r985;
	and.b32  	%r986, %r473, %r984;
	popc.b32 	%r110, %r986;
	setp.ne.s32 	%p107, %r152, %r109;
	mov.b32 	%r1288, 0;
	@%p107 bra 	$L__BB11_163;
	shl.b32 	%r987, %r1, 5;
	and.b32  	%r988, %r987, 31744;
	mov.u32 	%r989, _ZZN3cub18CUB_300001_SM_10006detail10radix_sort29DeviceRadixSortOnesweepKernelINS1_5radix10policy_hubImmyE10Policy1000ELNS0_9SortOrderE0EmmyiiNS1_21identity_decomposer_tEEEvPT5_SB_PT3_PKSC_PT1_PKSG_PT2_PKSK_T4_iiT6_E1s;
	add.s32 	%r990, %r989, %r988;
	shr.u64 	%rd278, %rd601, %r534;
	cvt.u32.u64 	%r992, %rd278;
	and.b32  	%r993, %r992, %r8;
	shl.b32 	%r994, %r993, 2;
	add.s32 	%r995, %r990, %r994;
	atom.shared.add.u32 	%r1288, [%r995], %r110;
$L__BB11_163:
	shfl.sync.idx.b32	%r996|%p109, %r1288, %r109, 31, -1;
	add.s32 	%r997, %r110, %r996;
	bar.sync 	0;
	shl.b32 	%r998, %r58, 3;
	mov.u32 	%r999, _ZZN3cub18CUB_300001_SM_10006detail10radix_sort29DeviceRadixSortOnesweepKernelINS1_5radix10policy_hubImmyE10Policy1000ELNS0_9SortOrderE0EmmyiiNS1_21identity_decomposer_tEEEvPT5_SB_PT3_PKSC_PT1_PKSG_PT2_PKSK_T4_iiT6_E1s;
	add.s32 	%r113, %r999, %r998;
	st.shared.u64 	[%r113+-8], %rd612;
	shl.b32 	%r1000, %r63, 3;
	add.s32 	%r114, %r999, %r1000;
	st.shared.u64 	[%r114+-8], %rd611;
	shl.b32 	%r1001, %r68, 3;
	add.s32 	%r115, %r999, %r1001;
	st.shared.u64 	[%r115+-8], %rd610;
	shl.b32 	%r1002, %r73, 3;
	add.s32 	%r116, %r999, %r1002;
	st.shared.u64 	[%r116+-8], %rd609;
	shl.b32 	%r1003, %r78, 3;
	add.s32 	%r117, %r999, %r1003;
	st.shared.u64 	[%r117+-8], %rd608;
	shl.b32 	%r1004, %r83, 3;
	add.s32 	%r118, %r999, %r1004;
	st.shared.u64 	[%r118+-8], %rd607;
	shl.b32 	%r1005, %r88, 3;
	add.s32 	%r119, %r999, %r1005;
	st.shared.u64 	[%r119+-8], %rd606;
	shl.b32 	%r1006, %r93, 3;
	add.s32 	%r120, %r999, %r1006;
	st.shared.u64 	[%r120+-8], %rd605;
	shl.b32 	%r1007, %r98, 3;
	add.s32 	%r121, %r999, %r1007;
	st.shared.u64 	[%r121+-8], %rd604;
	shl.b32 	%r1008, %r103, 3;
	add.s32 	%r122, %r999, %r1008;
	st.shared.u64 	[%r122+-8], %rd603;
	shl.b32 	%r1009, %r108, 3;
	add.s32 	%r123, %r999, %r1009;
	st.shared.u64 	[%r123+-8], %rd602;
	shl.b32 	%r1010, %r997, 3;
	add.s32 	%r124, %r999, %r1010;
	st.shared.u64 	[%r124+-8], %rd601;
	shl.b32 	%r1011, %r1, 3;
	add.s32 	%r1012, %r999, %r1011;
	add.s32 	%r125, %r1012, 36864;
	@%p24 bra 	$L__BB11_171;
	ld.param.u64 	%rd588, [_ZN3cub18CUB_300001_SM_10006detail10radix_sort29DeviceRadixSortOnesweepKernelINS1_5radix10policy_hubImmyE10Policy1000ELNS0_9SortOrderE0EmmyiiNS1_21identity_decomposer_tEEEvPT5_SB_PT3_PKSC_PT1_PKSG_PT2_PKSK_T4_iiT6__param_3];
	cvta.to.global.u64 	%rd279, %rd588;
	shl.b64 	%rd280, %rd58, 3;
	add.s64 	%rd281, %rd279, %rd280;
	ld.global.u64 	%rd282, [%rd281];
	cvt.s64.s32 	%rd283, %r52;
	sub.s64 	%rd637, %rd282, %rd283;
	st.shared.u64 	[%r125], %rd637;
	setp.lt.s32 	%p110, %r4, 1;
	mov.u32 	%r1292, %r1272;
	@%p110 bra 	$L__BB11_170;
	mov.b32 	%r1290, -1;
	mov.u32 	%r1289, %r4;
	mov.u32 	%r1292, %r1272;
$L__BB11_166:
	add.s32 	%r129, %r1289, -1;
	shl.b32 	%r1014, %r129, 8;
	add.s32 	%r1015, %r1014, %r1;
	mul.wide.s32 	%rd284, %r1015, 4;
	add.s64 	%rd114, %rd3, %rd284;
$L__BB11_167:
	membar.cta;
	ld.volatile.global.u32 	%r130, [%rd114];
	setp.eq.s32 	%p111, %r130, 0;
	@%p111 bra 	$L__BB11_167;
	and.b32  	%r1016, %r130, 1073741823;
	add.s32 	%r1292, %r1016, %r1292;
	setp.gt.s32 	%p112, %r130, -1;
	vote.sync.ballot.b32 	%r1290, %p112, %r1290;
	setp.gt.u32 	%p114, %r1289, 1;
	and.pred  	%p115, %p112, %p114;
	mov.u32 	%r1289, %r129;
	@%p115 bra 	$L__BB11_166;
	ld.shared.u64 	%rd637, [%r125];
$L__BB11_170:
	or.b32  	%r1017, %r1292, -2147483648;
	st.volatile.global.u32 	[%rd55], %r1017;
	sub.s32 	%r1018, %r1292, %r1272;
	cvt.s64.s32 	%rd285, %r1018;
	add.s64 	%rd286, %rd637, %rd285;
	st.shared.u64 	[%r125], %rd286;
$L__BB11_171:
	ld.param.u64 	%rd585, [_ZN3cub18CUB_300001_SM_10006detail10radix_sort29DeviceRadixSortOnesweepKernelINS1_5radix10policy_hubImmyE10Policy1000ELNS0_9SortOrderE0EmmyiiNS1_21identity_decomposer_tEEEvPT5_SB_PT3_PKSC_PT1_PKSG_PT2_PKSK_T4_iiT6__param_2];
	setp.gt.u32 	%p116, %r1, 255;
	setp.lt.s32 	%p117, %r5, %r149;
	setp.eq.s64 	%p118, %rd585, 0;
	or.pred  	%p119, %p118, %p117;
	or.pred  	%p120, %p116, %p119;
	@%p120 bra 	$L__BB11_173;
	ld.param.u64 	%rd586, [_ZN3cub18CUB_300001_SM_10006detail10radix_sort29DeviceRadixSortOnesweepKernelINS1_5radix10policy_hubImmyE10Policy1000ELNS0_9SortOrderE0EmmyiiNS1_21identity_decomposer_tEEEvPT5_SB_PT3_PKSC_PT1_PKSG_PT2_PKSK_T4_iiT6__param_2];
	ld.shared.u64 	%rd287, [%r125];
	cvt.s64.s32 	%rd288, %r1272;
	cvt.s64.s32 	%rd289, %r52;
	add.s64 	%rd290, %rd289, %rd288;
	add.s64 	%rd291, %rd290, %rd287;
	cvta.to.global.u64 	%rd292, %rd586;
	shl.b64 	%rd293, %rd58, 3;
	add.s64 	%rd294, %rd292, %rd293;
	st.global.u64 	[%rd294], %rd291;
$L__BB11_173:
	setp.gt.s32 	%p121, %r5, %r149;
	bar.sync 	0;
	@%p121 bra 	$L__BB11_175;
	ld.shared.u64 	%rd295, [%r125+-36864];
	shr.u64 	%rd296, %rd295, %r534;
	cvt.u32.u64 	%r1020, %rd296;
	and.b32  	%r1021, %r1020, %r8;
	shl.b32 	%r1022, %r1021, 3;
	add.s32 	%r1024, %r999, 36864;
	add.s32 	%r1025, %r1024, %r1022;
	ld.shared.u64 	%rd297, [%r1025];
	add.s64 	%rd298, %rd297, %rd58;
	shl.b64 	%rd299, %rd298, 3;
	add.s64 	%rd300, %rd2, %rd299;
	st.global.u64 	[%rd300], %rd295;
	bar.warp.sync 	-1;
	ld.shared.u64 	%rd301, [%r125+-33792];
	shr.u64 	%rd302, %rd301, %r534;
	cvt.u32.u64 	%r1026, %rd302;
	and.b32  	%r1027, %r1026, %r8;
	shl.b32 	%r1028, %r1027, 3;
	add.s32 	%r1029, %r1024, %r1028;
	ld.shared.u64 	%rd303, [%r1029];
	add.s64 	%rd304, %rd303, %rd58;
	shl.b64 	%rd305, %rd304, 3;
	add.s64 	%rd306, %rd2, %rd305;
	st.global.u64 	[%rd306+3072], %rd301;
	bar.warp.sync 	-1;
	ld.shared.u64 	%rd307, [%r125+-30720];
	shr.u64 	%rd308, %rd307, %r534;
	cvt.u32.u64 	%r1030, %rd308;
	and.b32  	%r1031, %r1030, %r8;
	shl.b32 	%r1032, %r1031, 3;
	add.s32 	%r1033, %r1024, %r1032;
	ld.shared.u64 	%rd309, [%r1033];
	add.s64 	%rd310, %rd309, %rd58;
	shl.b64 	%rd311, %rd310, 3;
	add.s64 	%rd312, %rd2, %rd311;
	st.global.u64 	[%rd312+6144], %rd307;
	bar.warp.sync 	-1;
	ld.shared.u64 	%rd313, [%r125+-27648];
	shr.u64 	%rd314, %rd313, %r534;
	cvt.u32.u64 	%r1034, %rd314;
	and.b32  	%r1035, %r1034, %r8;
	shl.b32 	%r1036, %r1035, 3;
	add.s32 	%r1037, %r1024, %r1036;
	ld.shared.u64 	%rd315, [%r1037];
	add.s64 	%rd316, %rd315, %rd58;
	shl.b64 	%rd317, %rd316, 3;
	add.s64 	%rd318, %rd2, %rd317;
	st.global.u64 	[%rd318+9216], %rd313;
	bar.warp.sync 	-1;
	ld.shared.u64 	%rd319, [%r125+-24576];
	shr.u64 	%rd320, %rd319, %r534;
	cvt.u32.u64 	%r1038, %rd320;
	and.b32  	%r1039, %r1038, %r8;
	shl.b32 	%r1040, %r1039, 3;
	add.s32 	%r1041, %r1024, %r1040;
	ld.shared.u64 	%rd321, [%r1041];
	add.s64 	%rd322, %rd321, %rd58;
	shl.b64 	%rd323, %rd322, 3;
	add.s64 	%rd324, %rd2, %rd323;
	st.global.u64 	[%rd324+12288], %rd319;
	bar.warp.sync 	-1;
	ld.shared.u64 	%rd325, [%r125+-21504];
	shr.u64 	%rd326, %rd325, %r534;
	cvt.u32.u64 	%r1042, %rd326;
	and.b32  	%r1043, %r1042, %r8;
	shl.b32 	%r1044, %r1043, 3;
	add.s32 	%r1045, %r1024, %r1044;
	ld.shared.u64 	%rd327, [%r1045];
	add.s64 	%rd328, %rd327, %rd58;
	shl.b64 	%rd329, %rd328, 3;
	add.s64 	%rd330, %rd2, %rd329;
	st.global.u64 	[%rd330+15360], %rd325;
	bar.warp.sync 	-1;
	ld.shared.u64 	%rd331, [%r125+-18432];
	shr.u64 	%rd332, %rd331, %r534;
	cvt.u32.u64 	%r1046, %rd332;
	and.b32  	%r1047, %r1046, %r8;
	shl.b32 	%r1048, %r1047, 3;
	add.s32 	%r1049, %r1024, %r1048;
	ld.shared.u64 	%rd333, [%r1049];
	add.s64 	%rd334, %rd333, %rd58;
	shl.b64 	%rd335, %rd334, 3;
	add.s64 	%rd336, %rd2, %rd335;
	st.global.u64 	[%rd336+18432], %rd331;
	bar.warp.sync 	-1;
	ld.shared.u64 	%rd337, [%r125+-15360];
	shr.u64 	%rd338, %rd337, %r534;
	cvt.u32.u64 	%r1050, %rd338;
	and.b32  	%r1051, %r1050, %r8;
	shl.b32 	%r1052, %r1051, 3;
	add.s32 	%r1053, %r1024, %r1052;
	ld.shared.u64 	%rd339, [%r1053];
	add.s64 	%rd340, %rd339, %rd58;
	shl.b64 	%rd341, %rd340, 3;
	add.s64 	%rd342, %rd2, %rd341;
	st.global.u64 	[%rd342+21504], %rd337;
	bar.warp.sync 	-1;
	ld.shared.u64 	%rd343, [%r125+-12288];
	shr.u64 	%rd344, %rd343, %r534;
	cvt.u32.u64 	%r1054, %rd344;
	and.b32  	%r1055, %r1054, %r8;
	shl.b32 	%r1056, %r1055, 3;
	add.s32 	%r1057, %r1024, %r1056;
	ld.shared.u64 	%rd345, [%r1057];
	add.s64 	%rd346, %rd345, %rd58;
	shl.b64 	%rd347, %rd346, 3;
	add.s64 	%rd348, %rd2, %rd347;
	st.global.u64 	[%rd348+24576], %rd343;
	bar.warp.sync 	-1;
	ld.shared.u64 	%rd349, [%r125+-9216];
	shr.u64 	%rd350, %rd349, %r534;
	cvt.u32.u64 	%r1058, %rd350;
	and.b32  	%r1059, %r1058, %r8;
	shl.b32 	%r1060, %r1059, 3;
	add.s32 	%r1061, %r1024, %r1060;
	ld.shared.u64 	%rd351, [%r1061];
	add.s64 	%rd352, %rd351, %rd58;
	shl.b64 	%rd353, %rd352, 3;
	add.s64 	%rd354, %rd2, %rd353;
	st.global.u64 	[%rd354+27648], %rd349;
	bar.warp.sync 	-1;
	ld.shared.u64 	%rd355, [%r125+-6144];
	shr.u64 	%rd356, %rd355, %r534;
	cvt.u32.u64 	%r1062, %rd356;
	and.b32  	%r1063, %r1062, %r8;
	shl.b32 	%r1064, %r1063, 3;
	add.s32 	%r1065, %r1024, %r1064;
	ld.shared.u64 	%rd357, [%r1065];
	add.s64 	%rd358, %rd357, %rd58;
	shl.b64 	%rd359, %rd358, 3;
	add.s64 	%rd360, %rd2, %rd359;
	st.global.u64 	[%rd360+30720], %rd355;
	bar.warp.sync 	-1;
	ld.shared.u64 	%rd361, [%r125+-3072];
	shr.u64 	%rd362, %rd361, %r534;
	cvt.u32.u64 	%r1066, %rd362;
	and.b32  	%r1067, %r1066, %r8;
	shl.b32 	%r1068, %r1067, 3;
	add.s32 	%r1069, %r1024, %r1068;
	ld.shared.u64 	%rd363, [%r1069];
	add.s64 	%rd364, %rd363, %rd58;
	shl.b64 	%rd365, %rd364, 3;
	add.s64 	%rd366, %rd2, %rd365;
	st.global.u64 	[%rd366+33792], %rd361;
	bar.warp.sync 	-1;
	bra.uni 	$L__BB11_200;
$L__BB11_175:
	mad.lo.s32 	%r134, %r4, -4608, %r149;
	setp.ge.s32 	%p122, %r1, %r134;
	@%p122 bra 	$L__BB11_177;
	ld.shared.u64 	%rd367, [%r125+-36864];
	shr.u64 	%rd368, %rd367, %r534;
	cvt.u32.u64 	%r1071, %rd368;
	and.b32  	%r1072, %r1071, %r8;
	shl.b32 	%r1073, %r1072, 3;
	add.s32 	%r1075, %r999, %r1073;
	ld.shared.u64 	%rd369, [%r1075+36864];
	add.s64 	%rd370, %rd369, %rd58;
	shl.b64 	%rd371, %rd370, 3;
	add.s64 	%rd372, %rd2, %rd371;
	st.global.u64 	[%rd372], %rd367;
$L__BB11_177:
	bar.warp.sync 	-1;
	add.s32 	%r1076, %r1, 384;
	setp.ge.s32 	%p123, %r1076, %r134;
	@%p123 bra 	$L__BB11_179;
	ld.shared.u64 	%rd373, [%r125+-33792];
	shr.u64 	%rd374, %rd373, %r534;
	cvt.u32.u64 	%r1078, %rd374;
	and.b32  	%r1079, %r1078, %r8;
	shl.b32 	%r1080, %r1079, 3;
	add.s32 	%r1082, %r999, %r1080;
	ld.shared.u64 	%rd375, [%r1082+36864];
	add.s64 	%rd376, %rd375, %rd58;
	shl.b64 	%rd377, %rd376, 3;
	add.s64 	%rd378, %rd2, %rd377;
	st.global.u64 	[%rd378+3072], %rd373;
$L__BB11_179:
	bar.warp.sync 	-1;
	add.s32 	%r1083, %r1, 768;
	setp.ge.s32 	%p124, %r1083, %r134;
	@%p124 bra 	$L__BB11_181;
	ld.shared.u64 	%rd379, [%r125+-30720];
	shr.u64 	%rd380, %rd379, %r534;
	cvt.u32.u64 	%r1085, %rd380;
	and.b32  	%r1086, %r1085, %r8;
	shl.b32 	%r1087, %r1086, 3;
	add.s32 	%r1089, %r999, %r1087;
	ld.shared.u64 	%rd381, [%r1089+36864];
	add.s64 	%rd382, %rd381, %rd58;
	shl.b64 	%rd383, %rd382, 3;
	add.s64 	%rd384, %rd2, %rd383;
	st.global.u64 	[%rd384+6144], %rd379;
$L__BB11_181:
	bar.warp.sync 	-1;
	add.s32 	%r1090, %r1, 1152;
	setp.ge.s32 	%p125, %r1090, %r134;
	@%p125 bra 	$L__BB11_183;
	ld.shared.u64 	%rd385, [%r125+-27648];
	shr.u64 	%rd386, %rd385, %r534;
	cvt.u32.u64 	%r1092, %rd386;
	and.b32  	%r1093, %r1092, %r8;
	shl.b32 	%r1094, %r1093, 3;
	add.s32 	%r1096, %r999, %r1094;
	ld.shared.u64 	%rd387, [%r1096+36864];
	add.s64 	%rd388, %rd387, %rd58;
	shl.b64 	%rd389, %rd388, 3;
	add.s64 	%rd390, %rd2, %rd389;
	st.global.u64 	[%rd390+9216], %rd385;
$L__BB11_183:
	bar.warp.sync 	-1;
	add.s32 	%r1097, %r1, 1536;
	setp.ge.s32 	%p126, %r1097, %r134;
	@%p126 bra 	$L__BB11_185;
	ld.shared.u64 	%rd391, [%r125+-24576];
	shr.u64 	%rd392, %rd391, %r534;
	cvt.u32.u64 	%r1099, %rd392;
	and.b32  	%r1100, %r1099, %r8;
	shl.b32 	%r1101, %r1100, 3;
	add.s32 	%r1103, %r999, %r1101;
	ld.shared.u64 	%rd393, [%r1103+36864];
	add.s64 	%rd394, %rd393, %rd58;
	shl.b64 	%rd395, %rd394, 3;
	add.s64 	%rd396, %rd2, %rd395;
	st.global.u64 	[%rd396+12288], %rd391;
$L__BB11_185:
	bar.warp.sync 	-1;
	add.s32 	%r1104, %r1, 1920;
	setp.ge.s32 	%p127, %r1104, %r134;
	@%p127 bra 	$L__BB11_187;
	ld.shared.u64 	%rd397, [%r125+-21504];
	shr.u64 	%rd398, %rd397, %r534;
	cvt.u32.u64 	%r1106, %rd398;
	and.b32  	%r1107, %r1106, %r8;
	shl.b32 	%r1108, %r1107, 3;
	add.s32 	%r1110, %r999, %r1108;
	ld.shared.u64 	%rd399, [%r1110+36864];
	add.s64 	%rd400, %rd399, %rd58;
	shl.b64 	%rd401, %rd400, 3;
	add.s64 	%rd402, %rd2, %rd401;
	st.global.u64 	[%rd402+15360], %rd397;
$L__BB11_187:
	bar.warp.sync 	-1;
	add.s32 	%r1111, %r1, 2304;
	setp.ge.s32 	%p128, %r1111, %r134;
	@%p128 bra 	$L__BB11_189;
	ld.shared.u64 	%rd403, [%r125+-18432];
	shr.u64 	%rd404, %rd403, %r534;
	cvt.u32.u64 	%r1113, %rd404;
	and.b32  	%r1114, %r1113, %r8;
	shl.b32 	%r1115, %r1114, 3;
	add.s32 	%r1117, %r999, %r1115;
	ld.shared.u64 	%rd405, [%r1117+36864];
	add.s64 	%rd406, %rd405, %rd58;
	shl.b64 	%rd407, %rd406, 3;
	add.s64 	%rd408, %rd2, %rd407;
	st.global.u64 	[%rd408+18432], %rd403;
$L__BB11_189:
	bar.warp.sync 	-1;
	add.s32 	%r1118, %r1, 2688;
	setp.ge.s32 	%p129, %r1118, %r134;
	@%p129 bra 	$L__BB11_191;
	ld.shared.u64 	%rd409, [%r125+-15360];
	shr.u64 	%rd410, %rd409, %r534;
	cvt.u32.u64 	%r1120, %rd410;
	and.b32  	%r1121, %r1120, %r8;
	shl.b32 	%r1122, %r1121, 3;
	add.s32 	%r1124, %r999, %r1122;
	ld.shared.u64 	%rd411, [%r1124+36864];
	add.s64 	%rd412, %rd411, %rd58;
	shl.b64 	%rd413, %rd412, 3;
	add.s64 	%rd414, %rd2, %rd413;
	st.global.u64 	[%rd414+21504], %rd409;
$L__BB11_191:
	bar.warp.sync 	-1;
	or.b32  	%r1125, %r1, 3072;
	setp.ge.s32 	%p130, %r1125, %r134;
	@%p130 bra 	$L__BB11_193;
	ld.shared.u64 	%rd415, [%r125+-12288];
	shr.u64 	%rd416, %rd415, %r534;
	cvt.u32.u64 	%r1127, %rd416;
	and.b32  	%r1128, %r1127, %r8;
	shl.b32 	%r1129, %r1128, 3;
	add.s32 	%r1131, %r999, %r1129;
	ld.shared.u64 	%rd417, [%r1131+36864];
	add.s64 	%rd418, %rd417, %rd58;
	shl.b64 	%rd419, %rd418, 3;
	add.s64 	%rd420, %rd2, %rd419;
	st.global.u64 	[%rd420+24576], %rd415;
$L__BB11_193:
	bar.warp.sync 	-1;
	add.s32 	%r1132, %r1, 3456;
	setp.ge.s32 	%p131, %r1132, %r134;
	@%p131 bra 	$L__BB11_195;
	ld.shared.u64 	%rd421, [%r125+-9216];
	shr.u64 	%rd422, %rd421, %r534;
	cvt.u32.u64 	%r1134, %rd422;
	and.b32  	%r1135, %r1134, %r8;
	shl.b32 	%r1136, %r1135, 3;
	add.s32 	%r1138, %r999, %r1136;
	ld.shared.u64 	%rd423, [%r1138+36864];
	add.s64 	%rd424, %rd423, %rd58;
	shl.b64 	%rd425, %rd424, 3;
	add.s64 	%rd426, %rd2, %rd425;
	st.global.u64 	[%rd426+27648], %rd421;
$L__BB11_195:
	bar.warp.sync 	-1;
	add.s32 	%r1139, %r1, 3840;
	setp.ge.s32 	%p132, %r1139, %r134;
	@%p132 bra 	$L__BB11_197;
	ld.shared.u64 	%rd427, [%r125+-6144];
	shr.u64 	%rd428, %rd427, %r534;
	cvt.u32.u64 	%r1141, %rd428;
	and.b32  	%r1142, %r1141, %r8;
	shl.b32 	%r1143, %r1142, 3;
	add.s32 	%r1145, %r999, %r1143;
	ld.shared.u64 	%rd429, [%r1145+36864];
	add.s64 	%rd430, %rd429, %rd58;
	shl.b64 	%rd431, %rd430, 3;
	add.s64 	%rd432, %rd2, %rd431;
	st.global.u64 	[%rd432+30720], %rd427;
$L__BB11_197:
	bar.warp.sync 	-1;
	add.s32 	%r1146, %r1, 4224;
	setp.ge.s32 	%p133, %r1146, %r134;
	@%p133 bra 	$L__BB11_199;
	ld.shared.u64 	%rd433, [%r125+-3072];
	shr.u64 	%rd434, %rd433, %r534;
	cvt.u32.u64 	%r1148, %rd434;
	and.b32  	%r1149, %r1148, %r8;
	shl.b32 	%r1150, %r1149, 3;
	add.s32 	%r1152, %r999, %r1150;
	ld.shared.u64 	%rd435, [%r1152+36864];
	add.s64 	%rd436, %rd435, %rd58;
	shl.b64 	%rd437, %rd436, 3;
	add.s64 	%rd438, %rd2, %rd437;
	st.global.u64 	[%rd438+33792], %rd433;
$L__BB11_199:
	bar.warp.sync 	-1;
$L__BB11_200:
	setp.gt.s32 	%p134, %r5, %r149;
	ld.shared.u64 	%rd439, [%r125+-36864];
	shr.u64 	%rd440, %rd439, %r534;
	cvt.u32.u64 	%r1154, %rd440;
	and.b32  	%r135, %r1154, %r8;
	ld.shared.u64 	%rd441, [%r125+-33792];
	shr.u64 	%rd442, %rd441, %r534;
	cvt.u32.u64 	%r1155, %rd442;
	and.b32  	%r136, %r1155, %r8;
	ld.shared.u64 	%rd443, [%r125+-30720];
	shr.u64 	%rd444, %rd443, %r534;
	cvt.u32.u64 	%r1156, %rd444;
	and.b32  	%r137, %r1156, %r8;
	ld.shared.u64 	%rd445, [%r125+-27648];
	shr.u64 	%rd446, %rd445, %r534;
	cvt.u32.u64 	%r1157, %rd446;
	and.b32  	%r138, %r1157, %r8;
	ld.shared.u64 	%rd447, [%r125+-24576];
	shr.u64 	%rd448, %rd447, %r534;
	cvt.u32.u64 	%r1158, %rd448;
	and.b32  	%r139, %r1158, %r8;
	ld.shared.u64 	%rd449, [%r125+-21504];
	shr.u64 	%rd450, %rd449, %r534;
	cvt.u32.u64 	%r1159, %rd450;
	and.b32  	%r140, %r1159, %r8;
	ld.shared.u64 	%rd451, [%r125+-18432];
	shr.u64 	%rd452, %rd451, %r534;
	cvt.u32.u64 	%r1160, %rd452;
	and.b32  	%r141, %r1160, %r8;
	ld.shared.u64 	%rd453, [%r125+-15360];
	shr.u64 	%rd454, %rd453, %r534;
	cvt.u32.u64 	%r1161, %rd454;
	and.b32  	%r142, %r1161, %r8;
	ld.shared.u64 	%rd455, [%r125+-12288];
	shr.u64 	%rd456, %rd455, %r534;
	cvt.u32.u64 	%r1162, %rd456;
	and.b32  	%r143, %r1162, %r8;
	ld.shared.u64 	%rd457, [%r125+-9216];
	shr.u64 	%rd458, %rd457, %r534;
	cvt.u32.u64 	%r1163, %rd458;
	and.b32  	%r144, %r1163, %r8;
	ld.shared.u64 	%rd459, [%r125+-6144];
	shr.u64 	%rd460, %rd459, %r534;
	cvt.u32.u64 	%r1164, %rd460;
	and.b32  	%r145, %r1164, %r8;
	ld.shared.u64 	%rd461, [%r125+-3072];
	shr.u64 	%rd462, %rd461, %r534;
	cvt.u32.u64 	%r1165, %rd462;
	and.b32  	%r146, %r1165, %r8;
	@%p134 bra 	$L__BB11_202;
	ld.global.u64 	%rd649, [%rd57];
	ld.global.u64 	%rd650, [%rd57+256];
	ld.global.u64 	%rd651, [%rd57+512];
	ld.global.u64 	%rd652, [%rd57+768];
	ld.global.u64 	%rd653, [%rd57+1024];
	ld.global.u64 	%rd654, [%rd57+1280];
	ld.global.u64 	%rd655, [%rd57+1536];
	ld.global.u64 	%rd656, [%rd57+1792];
	ld.global.u64 	%rd657, [%rd57+2048];
	ld.global.u64 	%rd658, [%rd57+2304];
	ld.global.u64 	%rd659, [%rd57+2560];
	ld.global.u64 	%rd660, [%rd57+2816];
	bra.uni 	$L__BB11_226;
$L__BB11_202:
	cvt.u32.u64 	%r1166, %rd56;
	mul.lo.s32 	%r1167, %r4, 4608;
	sub.s32 	%r147, %r149, %r1167;
	setp.ge.s32 	%p135, %r1166, %r147;
	@%p135 bra 	$L__BB11_204;
	ld.global.u64 	%rd649, [%rd57];
$L__BB11_204:
	add.s32 	%r1169, %r1166, 32;
	setp.ge.s32 	%p136, %r1169, %r147;
	@%p136 bra 	$L__BB11_206;
	ld.global.u64 	%rd650, [%rd57+256];
$L__BB11_206:
	add.s32 	%r1171, %r1166, 64;
	setp.ge.s32 	%p137, %r1171, %r147;
	@%p137 bra 	$L__BB11_208;
	ld.global.u64 	%rd651, [%rd57+512];
$L__BB11_208:
	add.s32 	%r1173, %r1166, 96;
	setp.ge.s32 	%p138, %r1173, %r147;
	@%p138 bra 	$L__BB11_210;
	ld.global.u64 	%rd652, [%rd57+768];
$L__BB11_210:
	add.s32 	%r1175, %r1166, 128;
	setp.ge.s32 	%p139, %r1175, %r147;
	@%p139 bra 	$L__BB11_212;
	ld.global.u64 	%rd653, [%rd57+1024];
$L__BB11_212:
	add.s32 	%r1177, %r1166, 160;
	setp.ge.s32 	%p140, %r1177, %r147;
	@%p140 bra 	$L__BB11_214;
	ld.global.u64 	%rd654, [%rd57+1280];
$L__BB11_214:
	add.s32 	%r1179, %r1166, 192;
	setp.ge.s32 	%p141, %r1179, %r147;
	@%p141 bra 	$L__BB11_216;
	ld.global.u64 	%rd655, [%rd57+1536];
$L__BB11_216:
	add.s32 	%r1181, %r1166, 224;
	setp.ge.s32 	%p142, %r1181, %r147;
	@%p142 bra 	$L__BB11_218;
	ld.global.u64 	%rd656, [%rd57+1792];
$L__BB11_218:
	cvt.u32.u64 	%r1182, %rd56;
	add.s32 	%r1183, %r1182, 256;
	setp.ge.s32 	%p143, %r1183, %r147;
	@%p143 bra 	$L__BB11_220;
	ld.global.u64 	%rd657, [%rd57+2048];
$L__BB11_220:
	cvt.u32.u64 	%r1184, %rd56;
	add.s32 	%r1185, %r1184, 288;
	setp.ge.s32 	%p144, %r1185, %r147;
	@%p144 bra 	$L__BB11_222;
	ld.global.u64 	%rd658, [%rd57+2304];
$L__BB11_222:
	cvt.u32.u64 	%r1186, %rd56;
	add.s32 	%r1187, %r1186, 320;
	setp.ge.s32 	%p145, %r1187, %r147;
	@%p145 bra 	$L__BB11_224;
	ld.global.u64 	%rd659, [%rd57+2560];
$L__BB11_224:
	cvt.u32.u64 	%r1188, %rd56;
	add.s32 	%r1189, %r1188, 352;
	setp.ge.s32 	%p146, %r1189, %r147;
	@%p146 bra 	$L__BB11_226;
	ld.global.u64 	%rd660, [%rd57+2816];
$L__BB11_226:
	setp.gt.s32 	%p147, %r5, %r149;
	bar.sync 	0;
	st.shared.u64 	[%r113+-8], %rd649;
	st.shared.u64 	[%r114+-8], %rd650;
	st.shared.u64 	[%r115+-8], %rd651;
	st.shared.u64 	[%r116+-8], %rd652;
	st.shared.u64 	[%r117+-8], %rd653;
	st.shared.u64 	[%r118+-8], %rd654;
	st.shared.u64 	[%r119+-8], %rd655;
	st.shared.u64 	[%r120+-8], %rd656;
	st.shared.u64 	[%r121+-8], %rd657;
	st.shared.u64 	[%r122+-8], %rd658;
	st.shared.u64 	[%r123+-8], %rd659;
	st.shared.u64 	[%r124+-8], %rd660;
	bar.sync 	0;
	@%p147 bra 	$L__BB11_228;
	ld.shared.u64 	%rd475, [%r125+-36864];
	shl.b32 	%r1190, %r135, 3;
	mov.u32 	%r1191, _ZZN3cub18CUB_300001_SM_10006detail10radix_sort29DeviceRadixSortOnesweepKernelINS1_5radix10policy_hubImmyE10Policy1000ELNS0_9SortOrderE0EmmyiiNS1_21identity_decomposer_tEEEvPT5_SB_PT3_PKSC_PT1_PKSG_PT2_PKSK_T4_iiT6_E1s;
	add.s32 	%r1192, %r1191, 36864;
	add.s32 	%r1193, %r1192, %r1190;
	ld.shared.u64 	%rd476, [%r1193];
	add.s64 	%rd477, %rd476, %rd58;
	shl.b64 	%rd478, %rd477, 3;
	add.s64 	%rd479, %rd1, %rd478;
	st.global.u64 	[%rd479], %rd475;
	bar.warp.sync 	-1;
	ld.shared.u64 	%rd480, [%r125+-33792];
	shl.b32 	%r1194, %r136, 3;
	add.s32 	%r1195, %r1192, %r1194;
	ld.shared.u64 	%rd481, [%r1195];
	add.s64 	%rd482, %rd481, %rd58;
	shl.b64 	%rd483, %rd482, 3;
	add.s64 	%rd484, %rd1, %rd483;
	st.global.u64 	[%rd484+3072], %rd480;
	bar.warp.sync 	-1;
	ld.shared.u64 	%rd485, [%r125+-30720];
	shl.b32 	%r1196, %r137, 3;
	add.s32 	%r1197, %r1192, %r1196;
	ld.shared.u64 	%rd486, [%r1197];
	add.s64 	%rd487, %rd486, %rd58;
	shl.b64 	%rd488, %rd487, 3;
	add.s64 	%rd489, %rd1, %rd488;
	st.global.u64 	[%rd489+6144], %rd485;
	bar.warp.sync 	-1;
	ld.shared.u64 	%rd490, [%r125+-27648];
	shl.b32 	%r1198, %r138, 3;
	add.s32 	%r1199, %r1192, %r1198;
	ld.shared.u64 	%rd491, [%r1199];
	add.s64 	%rd492, %rd491, %rd58;
	shl.b64 	%rd493, %rd492, 3;
	add.s64 	%rd494, %rd1, %rd493;
	st.global.u64 	[%rd494+9216], %rd490;
	bar.warp.sync 	-1;
	ld.shared.u64 	%rd495, [%r125+-24576];
	shl.b32 	%r1200, %r139, 3;
	add.s32 	%r1201, %r1192, %r1200;
	ld.shared.u64 	%rd496, [%r1201];
	add.s64 	%rd497, %rd496, %rd58;
	shl.b64 	%rd498, %rd497, 3;
	add.s64 	%rd499, %rd1, %rd498;
	st.global.u64 	[%rd499+12288], %rd495;
	bar.warp.sync 	-1;
	ld.shared.u64 	%rd500, [%r125+-21504];
	shl.b32 	%r1202, %r140, 3;
	add.s32 	%r1203, %r1192, %r1202;
	ld.shared.u64 	%rd501, [%r1203];
	add.s64 	%rd502, %rd501, %rd58;
	shl.b64 	%rd503, %rd502, 3;
	add.s64 	%rd504, %rd1, %rd503;
	st.global.u64 	[%rd504+15360], %rd500;
	bar.warp.sync 	-1;
	ld.shared.u64 	%rd505, [%r125+-18432];
	shl.b32 	%r1204, %r141, 3;
	add.s32 	%r1205, %r1192, %r1204;
	ld.shared.u64 	%rd506, [%r1205];
	add.s64 	%rd507, %rd506, %rd58;
	shl.b64 	%rd508, %rd507, 3;
	add.s64 	%rd509, %rd1, %rd508;
	st.global.u64 	[%rd509+18432], %rd505;
	bar.warp.sync 	-1;
	ld.shared.u64 	%rd510, [%r125+-15360];
	shl.b32 	%r1206, %r142, 3;
	add.s32 	%r1207, %r1192, %r1206;
	ld.shared.u64 	%rd511, [%r1207];
	add.s64 	%rd512, %rd511, %rd58;
	shl.b64 	%rd513, %rd512, 3;
	add.s64 	%rd514, %rd1, %rd513;
	st.global.u64 	[%rd514+21504], %rd510;
	bar.warp.sync 	-1;
	ld.shared.u64 	%rd515, [%r125+-12288];
	shl.b32 	%r1208, %r143, 3;
	add.s32 	%r1209, %r1192, %r1208;
	ld.shared.u64 	%rd516, [%r1209];
	add.s64 	%rd517, %rd516, %rd58;
	shl.b64 	%rd518, %rd517, 3;
	add.s64 	%rd519, %rd1, %rd518;
	st.global.u64 	[%rd519+24576], %rd515;
	bar.warp.sync 	-1;
	ld.shared.u64 	%rd520, [%r125+-9216];
	shl.b32 	%r1210, %r144, 3;
	add.s32 	%r1211, %r1192, %r1210;
	ld.shared.u64 	%rd521, [%r1211];
	add.s64 	%rd522, %rd521, %rd58;
	shl.b64 	%rd523, %rd522, 3;
	add.s64 	%rd524, %rd1, %rd523;
	st.global.u64 	[%rd524+27648], %rd520;
	bar.warp.sync 	-1;
	ld.shared.u64 	%rd525, [%r125+-6144];
	shl.b32 	%r1212, %r145, 3;
	add.s32 	%r1213, %r1192, %r1212;
	ld.shared.u64 	%rd526, [%r1213];
	add.s64 	%rd527, %rd526, %rd58;
	shl.b64 	%rd528, %rd527, 3;
	add.s64 	%rd529, %rd1, %rd528;
	st.global.u64 	[%rd529+30720], %rd525;
	bar.warp.sync 	-1;
	ld.shared.u64 	%rd530, [%r125+-3072];
	shl.b32 	%r1214, %r146, 3;
	add.s32 	%r1215, %r1192, %r1214;
	ld.shared.u64 	%rd531, [%r1215];
	add.s64 	%rd532, %rd531, %rd58;
	shl.b64 	%rd533, %rd532, 3;
	add.s64 	%rd534, %rd1, %rd533;
	st.global.u64 	[%rd534+33792], %rd530;
	bar.warp.sync 	-1;
	bra.uni 	$L__BB11_253;
$L__BB11_228:
	mad.lo.s32 	%r148, %r4, -4608, %r149;
	shl.b32 	%r1216, %r135, 3;
	mov.u32 	%r1217, _ZZN3cub18CUB_300001_SM_10006detail10radix_sort29DeviceRadixSortOnesweepKernelINS1_5radix10policy_hubImmyE10Policy1000ELNS0_9SortOrderE0EmmyiiNS1_21identity_decomposer_tEEEvPT5_SB_PT3_PKSC_PT1_PKSG_PT2_PKSK_T4_iiT6_E1s;
	add.s32 	%r1218, %r1217, %r1216;
	ld.shared.u64 	%rd164, [%r1218+36864];
	setp.ge.s32 	%p148, %r1, %r148;
	@%p148 bra 	$L__BB11_230;
	ld.shared.u64 	%rd535, [%r125+-36864];
	add.s64 	%rd536, %rd164, %rd58;
	shl.b64 	%rd537, %rd536, 3;
	add.s64 	%rd538, %rd1, %rd537;
	st.global.u64 	[%rd538], %rd535;
$L__BB11_230:
	bar.warp.sync 	-1;
	shl.b32 	%r1219, %r136, 3;
	add.s32 	%r1221, %r1217, %r1219;
	ld.shared.u64 	%rd165, [%r1221+36864];
	add.s32 	%r1222, %r1, 384;
	setp.ge.s32 	%p149, %r1222, %r148;
	@%p149 bra 	$L__BB11_232;
	ld.shared.u64 	%rd539, [%r125+-33792];
	add.s64 	%rd540, %rd165, %rd58;
	shl.b64 	%rd541, %rd540, 3;
	add.s64 	%rd542, %rd1, %rd541;
	st.global.u64 	[%rd542+3072], %rd539;
$L__BB11_232:
	bar.warp.sync 	-1;
	shl.b32 	%r1223, %r137, 3;
	add.s32 	%r1225, %r1217, %r1223;
	ld.shared.u64 	%rd166, [%r1225+36864];
	add.s32 	%r1226, %r1, 768;
	setp.ge.s32 	%p150, %r1226, %r148;
	@%p150 bra 	$L__BB11_234;
	ld.shared.u64 	%rd543, [%r125+-30720];
	add.s64 	%rd544, %rd166, %rd58;
	shl.b64 	%rd545, %rd544, 3;
	add.s64 	%rd546, %rd1, %rd545;
	st.global.u64 	[%rd546+6144], %rd543;
$L__BB11_234:
	bar.warp.sync 	-1;
	shl.b32 	%r1227, %r138, 3;
	add.s32 	%r1229, %r1217, %r1227;
	ld.shared.u64 	%rd167, [%r1229+36864];
	add.s32 	%r1230, %r1, 1152;
	setp.ge.s32 	%p151, %r1230, %r148;
	@%p151 bra 	$L__BB11_236;
	ld.shared.u64 	%rd547, [%r125+-27648];
	add.s64 	%rd548, %rd167, %rd58;
	shl.b64 	%rd549, %rd548, 3;
	add.s64 	%rd550, %rd1, %rd549;
	st.global.u64 	[%rd550+9216], %rd547;
$L__BB11_236:
	bar.warp.sync 	-1;
	shl.b32 	%r1231, %r139, 3;
	add.s32 	%r1233, %r1217, %r1231;
	ld.shared.u64 	%rd168, [%r1233+36864];
	add.s32 	%r1234, %r1, 1536;
	setp.ge.s32 	%p152, %r1234, %r148;
	@%p152 bra 	$L__BB11_238;
	ld.shared.u64 	%rd551, [%r125+-24576];
	add.s64 	%rd552, %rd168, %rd58;
	shl.b64 	%rd553, %rd552, 3;
	add.s64 	%rd554, %rd1, %rd553;
	st.global.u64 	[%rd554+12288], %rd551;
$L__BB11_238:
	bar.warp.sync 	-1;
	shl.b32 	%r1235, %r140, 3;
	add.s32 	%r1237, %r1217, %r1235;
	ld.shared.u64 	%rd169, [%r1237+36864];
	add.s32 	%r1238, %r1, 1920;
	setp.ge.s32 	%p153, %r1238, %r148;
	@%p153 bra 	$L__BB11_240;
	ld.shared.u64 	%rd555, [%r125+-21504];
	add.s64 	%rd556, %rd169, %rd58;
	shl.b64 	%rd557, %rd556, 3;
	add.s64 	%rd558, %rd1, %rd557;
	st.global.u64 	[%rd558+15360], %rd555;
$L__BB11_240:
	bar.warp.sync 	-1;
	shl.b32 	%r1239, %r141, 3;
	add.s32 	%r1241, %r1217, %r1239;
	ld.shared.u64 	%rd170, [%r1241+36864];
	add.s32 	%r1242, %r1, 2304;
	setp.ge.s32 	%p154, %r1242, %r148;
	@%p154 bra 	$L__BB11_242;
	ld.shared.u64 	%rd559, [%r125+-18432];
	add.s64 	%rd560, %rd170, %rd58;
	shl.b64 	%rd561, %rd560, 3;
	add.s64 	%rd562, %rd1, %rd561;
	st.global.u64 	[%rd562+18432], %rd559;
$L__BB11_242:
	bar.warp.sync 	-1;
	shl.b32 	%r1243, %r142, 3;
	add.s32 	%r1245, %r1217, %r1243;
	ld.shared.u64 	%rd171, [%r1245+36864];
	add.s32 	%r1246, %r1, 2688;
	setp.ge.s32 	%p155, %r1246, %r148;
	@%p155 bra 	$L__BB11_244;
	ld.shared.u64 	%rd563, [%r125+-15360];
	add.s64 	%rd564, %rd171, %rd58;
	shl.b64 	%rd565, %rd564, 3;
	add.s64 	%rd566, %rd1, %rd565;
	st.global.u64 	[%rd566+21504], %rd563;
$L__BB11_244:
	bar.warp.sync 	-1;
	shl.b32 	%r1247, %r143, 3;
	add.s32 	%r1249, %r1217, %r1247;
	ld.shared.u64 	%rd172, [%r1249+36864];
	or.b32  	%r1250, %r1, 3072;
	setp.ge.s32 	%p156, %r1250, %r148;
	@%p156 bra 	$L__BB11_246;
	ld.shared.u64 	%rd567, [%r125+-12288];
	add.s64 	%rd568, %rd172, %rd58;
	shl.b64 	%rd569, %rd568, 3;
	add.s64 	%rd570, %rd1, %rd569;
	st.global.u64 	[%rd570+24576], %rd567;
$L__BB11_246:
	bar.warp.sync 	-1;
	shl.b32 	%r1251, %r144, 3;
	add.s32 	%r1253, %r1217, %r1251;
	ld.shared.u64 	%rd173, [%r1253+36864];
	add.s32 	%r1254, %r1, 3456;
	setp.ge.s32 	%p157, %r1254, %r148;
	@%p157 bra 	$L__BB11_248;
	ld.shared.u64 	%rd571, [%r125+-9216];
	add.s64 	%rd572, %rd173, %rd58;
	shl.b64 	%rd573, %rd572, 3;
	add.s64 	%rd574, %rd1, %rd573;
	st.global.u64 	[%rd574+27648], %rd571;
$L__BB11_248:
	bar.warp.sync 	-1;
	shl.b32 	%r1255, %r145, 3;
	add.s32 	%r1257, %r1217, %r1255;
	ld.shared.u64 	%rd174, [%r1257+36864];
	add.s32 	%r1258, %r1, 3840;
	setp.ge.s32 	%p158, %r1258, %r148;
	@%p158 bra 	$L__BB11_250;
	ld.shared.u64 	%rd575, [%r125+-6144];
	add.s64 	%rd576, %rd174, %rd58;
	shl.b64 	%rd577, %rd576, 3;
	add.s64 	%rd578, %rd1, %rd577;
	st.global.u64 	[%rd578+30720], %rd575;
$L__BB11_250:
	bar.warp.sync 	-1;
	shl.b32 	%r1259, %r146, 3;
	add.s32 	%r1261, %r1217, %r1259;
	ld.shared.u64 	%rd579, [%r1261+36864];
	add.s64 	%rd175, %rd579, %rd58;
	add.s32 	%r1262, %r1, 4224;
	setp.ge.s32 	%p159, %r1262, %r148;
	@%p159 bra 	$L__BB11_252;
	ld.shared.u64 	%rd580, [%r125+-3072];
	shl.b64 	%rd581, %rd175, 3;
	add.s64 	%rd582, %rd1, %rd581;
	st.global.u64 	[%rd582+33792], %rd580;
$L__BB11_252:
	bar.warp.sync 	-1;
$L__BB11_253:
	ret;

}


// ===== COMPILED SASS (sm_100) =====

	.target	sm_100

	.elftype	@"ET_EXEC"


//--------------------- .note.nv.tkinfo           --------------------------
	.section	.note.nv.tkinfo,"",@"SHT_NOTE"
	.sectionflags	@"SHF_NOTE_NV_TKINFO"
	.tkinfo
        /*0018*/ 	.word	0x00000002
        /*0030*/ 	.string	""
        /*0030*/ 	.string	"ptxas"
        /*0030*/ 	.string	"Cuda compilation tools, release 13.0, V13.0.88"
        /*0030*/ 	.string	"Build cuda_13.0.r13.0/compiler.36424714_0"
        /*0030*/ 	.string	"-arch sm_100 -m 64 "



//--------------------- .note.nv.cuinfo           --------------------------
	.section	.note.nv.cuinfo,"",@"SHT_NOTE"
	.sectionflags	@"SHF_NOTE_NV_CUINFO"
        /*0018*/ 	.short	0x0002
        /*001a*/ 	.short	0x0064
        /*001c*/ 	.short	0x0082
	.zero		2


//--------------------- .nv.info                  --------------------------
	.section	.nv.info,"",@"SHT_CUDA_INFO"
	.align	4


	//----- nvinfo : EIATTR_REGCOUNT
	.align		4
        /*0000*/ 	.byte	0x04, 0x2f
        /*0002*/ 	.short	(.L_46 - .L_45)
	.align		4
.L_45:
        /*0004*/ 	.word	index@(_Z14parallelSearchPKmPKjiiPiS3_S3_)
        /*0008*/ 	.word	0x0000000e


	//----- nvinfo : EIATTR_FRAME_SIZE
	.align		4
.L_46:
        /*000c*/ 	.byte	0x04, 0x11
        /*000e*/ 	.short	(.L_48 - .L_47)
	.align		4
.L_47:
        /*0010*/ 	.word	index@(_Z14parallelSearchPKmPKjiiPiS3_S3_)
        /*0014*/ 	.word	0x00000000


	//----- nvinfo : EIATTR_REGCOUNT
	.align		4
.L_48:
        /*0018*/ 	.byte	0x04, 0x2f
        /*001a*/ 	.short	(.L_50 - .L_49)
	.align		4
.L_49:
        /*001c*/ 	.word	index@(_Z20computeRollingHashesPKmS0_PmS0_iii)
        /*0020*/ 	.word	0x00000014


	//----- nvinfo : EIATTR_FRAME_SIZE
	.align		4
.L_50:
        /*0024*/ 	.byte	0x04, 0x11
        /*0026*/ 	.short	(.L_52 - .L_51)
	.align		4
.L_51:
        /*0028*/ 	.word	index@(_Z20computeRollingHashesPKmS0_PmS0_iii)
        /*002c*/ 	.word	0x00000000


	//----- nvinfo : EIATTR_REGCOUNT
	.align		4
.L_52:
        /*0030*/ 	.byte	0x04, 0x2f
        /*0032*/ 	.short	(.L_54 - .L_53)
	.align		4
.L_53:
        /*0034*/ 	.word	index@(_ZN3cub18CUB_300001_SM_10006detail11EmptyKernelIvEEvv)
        /*0038*/ 	.word	0x00000004


	//----- nvinfo : EIATTR_FRAME_SIZE
	.align		4
.L_54:
        /*003c*/ 	.byte	0x04, 0x11
        /*003e*/ 	.short	(.L_56 - .L_55)
	.align		4
.L_55:
        /*0040*/ 	.word	index@(_ZN3cub18CUB_300001_SM_10006detail11EmptyKernelIvEEvv)
        /*0044*/ 	.word	0x00000000


	//----- nvinfo : EIATTR_REGCOUNT
	.align		4
.L_56:
        /*0048*/ 	.byte	0x04, 0x2f
        /*004a*/ 	.short	(.L_58 - .L_57)
	.align		4
.L_57:
        /*004c*/ 	.word	index@(_ZN3cub18CUB_300001_SM_10006detail8for_each13static_kernelINS2_12policy_hub_t12policy_500_tElN6thrust24THRUST_300001_SM_1000_NS8cuda_cub10__tabulate7functorINS7_10device_ptrIjEENS7_6system6detail7generic6detail22compute_sequence_valueIjvEElEEEEvT0_T1_)
        /*0050*/ 	.word	0x0000000a


	//----- nvinfo : EIATTR_FRAME_SIZE
	.align		4
.L_58:
        /*0054*/ 	.byte	0x04, 0x11
        /*0056*/ 	.short	(.L_60 - .L_59)
	.align		4
.L_59:
        /*0058*/ 	.word	index@(_ZN3cub18CUB_300001_SM_10006detail8for_each13static_kernelINS2_12policy_hub_t12policy_500_tElN6thrust24THRUST_300001_SM_1000_NS8cuda_cub10__tabulate7functorINS7_10device_ptrIjEENS7_6system6detail7generic6detail22compute_sequence_valueIjvEElEEEEvT0_T1_)
        /*005c*/ 	.word	0x00000000


	//----- nvinfo : EIATTR_REGCOUNT
	.align		4
.L_60:
        /*0060*/ 	.byte	0x04, 0x2f
        /*0062*/ 	.short	(.L_62 - .L_61)
	.align		4
.L_61:
        /*0064*/ 	.word	index@(_ZN3cub18CUB_300001_SM_10006detail10radix_sort31DeviceRadixSortSingleTileKernelINS1_5radix10policy_hubImjyE10Policy1000ELNS0_9SortOrderE0EmjyNS1_21identity_decomposer_tEEEvPKT1_PSA_PKT2_PSE_T3_iiT4_)
        /*0068*/ 	.word	0x0000007b


	//----- nvinfo : EIATTR_FRAME_SIZE
	.align		4
.L_62:
        /*006c*/ 	.byte	0x04, 0x11
        /*006e*/ 	.short	(.L_64 - .L_63)
	.align		4
.L_63:
        /*0070*/ 	.word	index@(_ZN3cub18CUB_300001_SM_10006detail10radix_sort31DeviceRadixSortSingleTileKernelINS1_5radix10policy_hubImjyE10Policy1000ELNS0_9SortOrderE0EmjyNS1_21identity_decomposer_tEEEvPKT1_PSA_PKT2_PSE_T3_iiT4_)
        /*0074*/ 	.word	0x00000000


	//----- nvinfo : EIATTR_REGCOUNT
	.align		4
.L_64:
        /*0078*/ 	.byte	0x04, 0x2f
        /*007a*/ 	.short	(.L_66 - .L_65)
	.align		4
.L_65:
        /*007c*/ 	.word	index@(_ZN3cub18CUB_300001_SM_10006detail10radix_sort30DeviceRadixSortHistogramKernelINS1_5radix10policy_hubImjyE10Policy1000ELNS0_9SortOrderE0EmyNS1_21identity_decomposer_tEEEvPT2_PKT1_SA_iiT3_)
        /*0080*/ 	.word	0x00000030


	//----- nvinfo : EIATTR_FRAME_SIZE
	.align		4
.L_66:
        /*0084*/ 	.byte	0x04, 0x11
        /*0086*/ 	.short	(.L_68 - .L_67)
	.align		4
.L_67:
        /*0088*/ 	.word	index@(_ZN3cub18CUB_300001_SM_10006detail10radix_sort30DeviceRadixSortHistogramKernelINS1_5radix10policy_hubImjyE10Policy1000ELNS0_9SortOrderE0EmyNS1_21identity_decomposer_tEEEvPT2_PKT1_SA_iiT3_)
        /*008c*/ 	.word	0x00000000


	//----- nvinfo : EIATTR_REGCOUNT
	.align		4
.L_68:
        /*0090*/ 	.byte	0x04, 0x2f
        /*0092*/ 	.short	(.L_70 - .L_69)
	.align		4
.L_69:
        /*0094*/ 	.word	index@(_ZN3cub18CUB_300001_SM_10006detail10radix_sort33DeviceRadixSortExclusiveSumKernelINS1_5radix10policy_hubImjyE10Policy1000EyEEvPT0_)
        /*0098*/ 	.word	0x00000020


	//----- nvinfo : EIATTR_FRAME_SIZE
	.align		4
.L_70:
        /*009c*/ 	.byte	0x04, 0x11
        /*009e*/ 	.short	(.L_72 - .L_71)
	.align		4
.L_71:
        /*00a0*/ 	.word	index@(_ZN3cub18CUB_300001_SM_10006detail10radix_sort33DeviceRadixSortExclusiveSumKernelINS1_5radix10policy_hubImjyE10Policy1000EyEEvPT0_)
        /*00a4*/ 	.word	0x00000000


	//----- nvinfo : EIATTR_REGCOUNT
	.align		4
.L_72:
        /*00a8*/ 	.byte	0x04, 0x2f
        /*00aa*/ 	.short	(.L_74 - .L_73)
	.align		4
.L_73:
        /*00ac*/ 	.word	index@(_ZN3cub18CUB_300001_SM_10006detail10radix_sort29DeviceRadixSortOnesweepKernelINS1_5radix10policy_hubImjyE10Policy1000ELNS0_9SortOrderE0EmjyiiNS1_21identity_decomposer_tEEEvPT5_SB_PT3_PKSC_PT1_PKSG_PT2_PKSK_T4_iiT6_)
        /*00b0*/ 	.word	0x0000005b


	//----- nvinfo : EIATTR_FRAME_SIZE
	.align		4
.L_74:
        /*00b4*/ 	.byte	0x04, 0x11
        /*00b6*/ 	.short	(.L_76 - .L_75)
	.align		4
.L_75:
        /*00b8*/ 	.word	index@(_ZN3cub18CUB_300001_SM_10006detail10radix_sort29DeviceRadixSortOnesweepKernelINS1_5radix10policy_hubImjyE10Policy1000ELNS0_9SortOrderE0EmjyiiNS1_21identity_decomposer_tEEEvPT5_SB_PT3_PKSC_PT1_PKSG_PT2_PKSK_T4_iiT6_)
        /*00bc*/ 	.word	0x00000000


	//----- nvinfo : EIATTR_REGCOUNT
	.align		4
.L_76:
        /*00c0*/ 	.byte	0x04, 0x2f
        /*00c2*/ 	.short	(.L_78 - .L_77)
	.align		4
.L_77:
        /*00c4*/ 	.word	index@(_ZN3cub18CUB_300001_SM_10006detail10radix_sort31DeviceRadixSortSingleTileKernelINS1_5radix10policy_hubImmyE10Policy1000ELNS0_9SortOrderE0EmmyNS1_21identity_decomposer_tEEEvPKT1_PSA_PKT2_PSE_T3_iiT4_)
        /*00c8*/ 	.word	0x0000007f


	//----- nvinfo : EIATTR_FRAME_SIZE
	.align		4
.L_78:
        /*00cc*/ 	.byte	0x04, 0x11
        /*00ce*/ 	.short	(.L_80 - .L_79)
	.align		4
.L_79:
        /*00d0*/ 	.word	index@(_ZN3cub18CUB_300001_SM_10006detail10radix_sort31DeviceRadixSortSingleTileKernelINS1_5radix10policy_hubImmyE10Policy1000ELNS0_9SortOrderE0EmmyNS1_21identity_decomposer_tEEEvPKT1_PSA_PKT2_PSE_T3_iiT4_)
        /*00d4*/ 	.word	0x00000000


	//----- nvinfo : EIATTR_REGCOUNT
	.align		4
.L_80:
        /*00d8*/ 	.byte	0x04, 0x2f
        /*00da*/ 	.short	(.L_82 - .L_81)
	.align		4
.L_81:
        /*00dc*/ 	.word	index@(_ZN3cub18CUB_300001_SM_10006detail10radix_sort30DeviceRadixSortHistogramKernelINS1_5radix10policy_hubImmyE10Policy1000ELNS0_9SortOrderE0EmyNS1_21identity_decomposer_tEEEvPT2_PKT1_SA_iiT3_)
        /*00e0*/ 	.word	0x00000030


	//----- nvinfo : EIATTR_FRAME_SIZE
	.align		4
.L_82:
        /*00e4*/ 	.byte	0x04, 0x11
        /*00e6*/ 	.short	(.L_84 - .L_83)
	.align		4
.L_83:
        /*00e8*/ 	.word	index@(_ZN3cub18CUB_300001_SM_10006detail10radix_sort30DeviceRadixSortHistogramKernelINS1_5radix10policy_hubImmyE10Policy1000ELNS0_9SortOrderE0EmyNS1_21identity_decomposer_tEEEvPT2_PKT1_SA_iiT3_)
        /*00ec*/ 	.word	0x00000000


	//----- nvinfo : EIATTR_REGCOUNT
	.align		4
.L_84:
        /*00f0*/ 	.byte	0x04, 0x2f
        /*00f2*/ 	.short	(.L_86 - .L_85)
	.align		4
.L_85:
        /*00f4*/ 	.word	index@(_ZN3cub18CUB_300001_SM_10006detail10radix_sort33DeviceRadixSortExclusiveSumKernelINS1_5radix10policy_hubImmyE10Policy1000EyEEvPT0_)
        /*00f8*/ 	.word	0x00000020


	//----- nvinfo : EIATTR_FRAME_SIZE
	.align		4
.L_86:
        /*00fc*/ 	.byte	0x04, 0x11
        /*00fe*/ 	.short	(.L_88 - .L_87)
	.align		4
.L_87:
        /*0100*/ 	.word	index@(_ZN3cub18CUB_300001_SM_10006detail10radix_sort33DeviceRadixSortExclusiveSumKernelINS1_5radix10policy_hubImmyE10Policy1000EyEEvPT0_)
        /*0104*/ 	.word	0x00000000


	//----- nvinfo : EIATTR_REGCOUNT
	.align		4
.L_88:
        /*0108*/ 	.byte	0x04, 0x2f
        /*010a*/ 	.short	(.L_90 - .L_89)
	.align		4
.L_89:
        /*010c*/ 	.word	index@(_ZN3cub18CUB_300001_SM_10006detail10radix_sort29DeviceRadixSortOnesweepKernelINS1_5radix10policy_hubImmyE10Policy1000ELNS0_9SortOrderE0EmmyiiNS1_21identity_decomposer_tEEEvPT5_SB_PT3_PKSC_PT1_PKSG_PT2_PKSK_T4_iiT6_)
        /*0110*/ 	.word	0x0000004f


	//----- nvinfo : EIATTR_FRAME_SIZE
	.align		4
.L_90:
        /*0114*/ 	.byte	0x04, 0x11
        /*0116*/ 	.short	(.L_92 - .L_91)
	.align		4
.L_91:
        /*0118*/ 	.word	index@(_ZN3cub18CUB_300001_SM_10006detail10radix_sort29DeviceRadixSortOnesweepKernelINS1_5radix10policy_hubImmyE10Policy1000ELNS0_9SortOrderE0EmmyiiNS1_21identity_decomposer_tEEEvPT5_SB_PT3_PKSC_PT1_PKSG_PT2_PKSK_T4_iiT6_)
        /*011c*/ 	.word	0x00000000


	//----- nvinfo : EIATTR_MIN_STACK_SIZE
	.align		4
.L_92:
        /*0120*/ 	.byte	0x04, 0x12
        /*0122*/ 	.short	(.L_94 - .L_93)
	.align		4
.L_93:
        /*0124*/ 	.word	index@(_ZN3cub18CUB_300001_SM_10006detail10radix_sort29DeviceRadixSortOnesweepKernelINS1_5radix10policy_hubImmyE10Policy1000ELNS0_9SortOrderE0EmmyiiNS1_21identity_decomposer_tEEEvPT5_SB_PT3_PKSC_PT1_PKSG_PT2_PKSK_T4_iiT6_)
        /*0128*/ 	.word	0x00000000


	//----- nvinfo : EIATTR_MIN_STACK_SIZE
	.align		4
.L_94:
        /*012c*/ 	.byte	0x04, 0x12
        /*012e*/ 	.short	(.L_96 - .L_95)
	.align		4
.L_95:
        /*0130*/ 	.word	index@(_ZN3cub18CUB_300001_SM_10006detail10radix_sort33DeviceRadixSortExclusiveSumKernelINS1_5radix10policy_hubImmyE10Policy1000EyEEvPT0_)
        /*0134*/ 	.word	0x00000000


	//----- nvinfo : EIATTR_MIN_STACK_SIZE
	.align		4
.L_96:
        /*0138*/ 	.byte	0x04, 0x12
        /*013a*/ 	.short	(.L_98 - .L_97)
	.align		4
.L_97:
        /*013c*/ 	.word	index@(_ZN3cub18CUB_300001_SM_10006detail10radix_sort30DeviceRadixSortHistogramKernelINS1_5radix10policy_hubImmyE10Policy1000ELNS0_9SortOrderE0EmyNS1_21identity_decomposer_tEEEvPT2_PKT1_SA_iiT3_)
        /*0140*/ 	.word	0x00000000


	//----- nvinfo : EIATTR_MIN_STACK_SIZE
	.align		4
.L_98:
        /*0144*/ 	.byte	0x04, 0x12
        /*0146*/ 	.short	(.L_100 - .L_99)
	.align		4
.L_99:
        /*0148*/ 	.word	index@(_ZN3cub18CUB_300001_SM_10006detail10radix_sort31DeviceRadixSortSingleTileKernelINS1_5radix10policy_hubImmyE10Policy1000ELNS0_9SortOrderE0EmmyNS1_21identity_decomposer_tEEEvPKT1_PSA_PKT2_PSE_T3_iiT4_)
        /*014c*/ 	.word	0x00000000


	//----- nvinfo : EIATTR_MIN_STACK_SIZE
	.align		4
.L_100:
        /*0150*/ 	.byte	0x04, 0x12
        /*0152*/ 	.short	(.L_102 - .L_101)
	.align		4
.L_101:
        /*0154*/ 	.word	index@(_ZN3cub18CUB_300001_SM_10006detail10radix_sort29DeviceRadixSortOnesweepKernelINS1_5radix10policy_hubImjyE10Policy1000ELNS0_9SortOrderE0EmjyiiNS1_21identity_decomposer_tEEEvPT5_SB_PT3_PKSC_PT1_PKSG_PT2_PKSK_T4_iiT6_)
        /*0158*/ 	.word	0x00000000


	//----- nvinfo : EIATTR_MIN_STACK_SIZE
	.align		4
.L_102:
        /*015c*/ 	.byte	0x04, 0x12
        /*015e*/ 	.short	(.L_104 - .L_103)
	.align		4
.L_103:
        /*0160*/ 	.word	index@(_ZN3cub18CUB_300001_SM_10006detail10radix_sort33DeviceRadixSortExclusiveSumKernelINS1_5radix10policy_hubImjyE10Policy1000EyEEvPT0_)
        /*0164*/ 	.word	0x00000000


	//----- nvinfo : EIATTR_MIN_STACK_SIZE
	.align		4
.L_104:
        /*0168*/ 	.byte	0x04, 0x12
        /*016a*/ 	.short	(.L_106 - .L_105)
	.align		4
.L_105:
        /*016c*/ 	.word	index@(_ZN3cub18CUB_300001_SM_10006detail10radix_sort30DeviceRadixSortHistogramKernelINS1_5radix10policy_hubImjyE10Policy1000ELNS0_9SortOrderE0EmyNS1_21identity_decomposer_tEEEvPT2_PKT1_SA_iiT3_)
        /*0170*/ 	.word	0x00000000


	//----- nvinfo : EIATTR_MIN_STACK_SIZE
	.align		4
.L_106:
        /*0174*/ 	.byte	0x04, 0x12
        /*0176*/ 	.short	(.L_108 - .L_107)
	.align		4
.L_107:
        /*0178*/ 	.word	index@(_ZN3cub18CUB_300001_SM_10006detail10radix_sort31DeviceRadixSortSingleTileKernelINS1_5radix10policy_hubImjyE10Policy1000ELNS0_9SortOrderE0EmjyNS1_21identity_decomposer_tEEEvPKT1_PSA_PKT2_PSE_T3_iiT4_)
        /*017c*/ 	.word	0x00000000


	//----- nvinfo : EIATTR_MIN_STACK_SIZE
	.align		4
.L_108:
        /*0180*/ 	.byte	0x04, 0x12
        /*0182*/ 	.short	(.L_110 - .L_109)
	.align		4
.L_109:
        /*0184*/ 	.word	index@(_ZN3cub18CUB_300001_SM_10006detail8for_each13static_kernelINS2_12policy_hub_t12policy_500_tElN6thrust24THRUST_300001_SM_1000_NS8cuda_cub10__tabulate7functorINS7_10device_ptrIjEENS7_6system6detail7generic6detail22compute_sequence_valueIjvEElEEEEvT0_T1_)
        /*0188*/ 	.word	0x00000000


	//----- nvinfo : EIATTR_MIN_STACK_SIZE
	.align		4
.L_110:
        /*018c*/ 	.byte	0x04, 0x12
        /*018e*/ 	.short	(.L_112 - .L_111)
	.align		4
.L_111:
        /*0190*/ 	.word	index@(_ZN3cub18CUB_300001_SM_10006detail11EmptyKernelIvEEvv)
        /*0194*/ 	.word	0x00000000


	//----- nvinfo : EIATTR_MIN_STACK_SIZE
	.align		4
.L_112:
        /*0198*/ 	.byte	0x04, 0x12
        /*019a*/ 	.short	(.L_114 - .L_113)
	.align		4
.L_113:
        /*019c*/ 	.word	index@(_Z20computeRollingHashesPKmS0_PmS0_iii)
        /*01a0*/ 	.word	0x00000000


	//----- nvinfo : EIATTR_MIN_STACK_SIZE
	.align		4
.L_114:
        /*01a4*/ 	.byte	0x04, 0x12
        /*01a6*/ 	.short	(.L_116 - .L_115)
	.align		4
.L_115:
        /*01a8*/ 	.word	index@(_Z14parallelSearchPKmPKjiiPiS3_S3_)
        /*01ac*/ 	.word	0x00000000
.L_116:


//--------------------- .nv.compat                --------------------------
	.section	.nv.compat,"",@"SHT_CUDA_COMPAT_INFO"
	.align	4
        /*0000*/ 	.byte	0x02, 0x09, 0x00, 0x00, 0x02, 0x02, 0x01, 0x00, 0x02, 0x05, 0x05, 0x00, 0x03, 0x07, 0x01, 0x01
        /*0010*/ 	.byte	0x02, 0x03, 0x00, 0x00, 0x02, 0x06, 0x01, 0x00, 0x04, 0x0b, 0x08, 0x00, 0x09, 0x00, 0x00, 0x00
        /*0020*/ 	.byte	0x00, 0x00, 0x00, 0x00


//--------------------- .nv.info._ZN3cub18CUB_300001_SM_10006detail10radix_sort29DeviceRadixSortOnesweepKernelINS1_5radix10policy_hubImmyE10Policy1000ELNS0_9SortOrderE0EmmyiiNS1_21identity_decomposer_tEEEvPT5_SB_PT3_PKSC_PT1_PKSG_PT2_PKSK_T4_iiT6_ --------------------------
	.section	.nv.info._ZN3cub18CUB_300001_SM_10006detail10radix_sort29DeviceRadixSortOnesweepKernelINS1_5radix10policy_hubImmyE10Policy1000ELNS0_9SortOrderE0EmmyiiNS1_21identity_decomposer_tEEEvPT5_SB_PT3_PKSC_PT1_PKSG_PT2_PKSK_T4_iiT6_,"",@"SHT_CUDA_INFO"
	.sectionflags	@""
	.align	4


	//----- nvinfo : EIATTR_CUDA_API_VERSION
	.align		4
        /*0000*/ 	.byte	0x04, 0x37
        /*0002*/ 	.short	(.L_118 - .L_117)
.L_117:
        /*0004*/ 	.word	0x00000082


	//----- nvinfo : EIATTR_KPARAM_INFO
	.align		4
.L_118:
        /*0008*/ 	.byte	0x04, 0x17
        /*000a*/ 	.short	(.L_120 - .L_119)
.L_119:
        /*000c*/ 	.word	0x00000000
        /*0010*/ 	.short	0x000b
        /*0012*/ 	.short	0x004c
        /*0014*/ 	.byte	0x00, 0xf0, 0x05, 0x00


	//----- nvinfo : EIATTR_KPARAM_INFO
	.align		4
.L_120:
        /*0018*/ 	.byte	0x04, 0x17
        /*001a*/ 	.short	(.L_122 - .L_121)
.L_121:
        /*001c*/ 	.word	0x00000000
        /*0020*/ 	.short	0x000a
        /*0022*/ 	.short	0x0048
        /*0024*/ 	.byte	0x00, 0xf0, 0x11, 0x00


	//----- nvinfo : EIATTR_KPARAM_INFO
	.align		4
.L_122:
        /*0028*/ 	.byte	0x04, 0x17
        /*002a*/ 	.short	(.L_124 - .L_123)
.L_123:
        /*002c*/ 	.word	0x00000000
        /*0030*/ 	.short	0x0009
        /*0032*/ 	.short	0x0044
        /*0034*/ 	.byte	0x00, 0xf0, 0x11, 0x00


	//----- nvinfo : EIATTR_KPARAM_INFO
	.align		4
.L_124:
        /*0038*/ 	.byte	0x04, 0x17
        /*003a*/ 	.short	(.L_126 - .L_125)
.L_125:
        /*003c*/ 	.word	0x00000000
        /*0040*/ 	.short	0x0008
        /*0042*/ 	.short	0x0040
        /*0044*/ 	.byte	0x00, 0xf0, 0x11, 0x00


	//----- nvinfo : EIATTR_KPARAM_INFO
	.align		4
.L_126:
        /*0048*/ 	.byte	0x04, 0x17
        /*004a*/ 	.short	(.L_128 - .L_127)
.L_127:
        /*004c*/ 	.word	0x00000000
        /*0050*/ 	.short	0x0007
        /*0052*/ 	.short	0x0038
        /*0054*/ 	.byte	0x00, 0xf5, 0x21, 0x00


	//----- nvinfo : EIATTR_KPARAM_INFO
	.align		4
.L_128:
        /*0058*/ 	.byte	0x04, 0x17
        /*005a*/ 	.short	(.L_130 - .L_129)
.L_129:
        /*005c*/ 	.word	0x00000000
        /*0060*/ 	.short	0x0006
        /*0062*/ 	.short	0x0030
        /*0064*/ 	.byte	0x00, 0xf5, 0x21, 0x00


	//----- nvinfo : EIATTR_KPARAM_INFO
	.align		4
.L_130:
        /*0068*/ 	.byte	0x04, 0x17
        /*006a*/ 	.short	(.L_132 - .L_131)
.L_131:
        /*006c*/ 	.word	0x00000000
        /*0070*/ 	.short	0x0005
        /*0072*/ 	.short	0x0028
        /*0074*/ 	.byte	0x00, 0xf5, 0x21, 0x00


	//----- nvinfo : EIATTR_KPARAM_INFO
	.align		4
.L_132:
        /*0078*/ 	.byte	0x04, 0x17
        /*007a*/ 	.short	(.L_134 - .L_133)
.L_133:
        /*007c*/ 	.word	0x00000000
        /*0080*/ 	.short	0x0004
        /*0082*/ 	.short	0x0020
        /*0084*/ 	.byte	0x00, 0xf5, 0x21, 0x00


	//----- nvinfo : EIATTR_KPARAM_INFO
	.align		4
.L_134:
        /*0088*/ 	.byte	0x04, 0x17
        /*008a*/ 	.short	(.L_136 - .L_135)
.L_135:
        /*008c*/ 	.word	0x00000000
        /*0090*/ 	.short	0x0003
        /*0092*/ 	.short	0x0018
        /*0094*/ 	.byte	0x00, 0xf5, 0x21, 0x00


	//----- nvinfo : EIATTR_KPARAM_INFO
	.align		4
.L_136:
        /*0098*/ 	.byte	0x04, 0x17
        /*009a*/ 	.short	(.L_138 - .L_137)
.L_137:
        /*009c*/ 	.word	0x00000000
        /*00a0*/ 	.short	0x0002
        /*00a2*/ 	.short	0x0010
        /*00a4*/ 	.byte	0x00, 0xf5, 0x21, 0x00


	//----- nvinfo : EIATTR_KPARAM_INFO
	.align		4
.L_138:
        /*00a8*/ 	.byte	0x04, 0x17
        /*00aa*/ 	.short	(.L_140 - .L_139)
.L_139:
        /*00ac*/ 	.word	0x00000000
        /*00b0*/ 	.short	0x0001
        /*00b2*/ 	.short	0x0008
        /*00b4*/ 	.byte	0x00, 0xf5, 0x21, 0x00


	//----- nvinfo : EIATTR_KPARAM_INFO
	.align		4
.L_140:
        /*00b8*/ 	.byte	0x04, 0x17
        /*00ba*/ 	.short	(.L_142 - .L_141)
.L_141:
        /*00bc*/ 	.word	0x00000000
        /*00c0*/ 	.short	0x0000
        /*00c2*/ 	.short	0x0000
        /*00c4*/ 	.byte	0x00, 0xf5, 0x21, 0x00


	//----- nvinfo : EIATTR_SPARSE_MMA_MASK
	.align		4
.L_142:
        /*00c8*/ 	.byte	0x03, 0x50
        /*00ca*/ 	.short	0x0000


	//----- nvinfo : EIATTR_MAXREG_COUNT
	.align		4
        /*00cc*/ 	.byte	0x03, 0x1b
        /*00ce*/ 	.short	0x00a8


	//----- nvinfo : EIATTR_NUM_BARRIERS
	.align		4
        /*00d0*/ 	.byte	0x02, 0x4c
        /*00d2*/ 	.byte	0x01
	.zero		1


	//----- nvinfo : EIATTR_MERCURY_ISA_VERSION
	.align		4
        /*00d4*/ 	.byte	0x03, 0x5f
        /*00d6*/ 	.short	0x0101


	//----- nvinfo : EIATTR_COOP_GROUP_MASK_REGIDS
	.align		4
        /*00d8*/ 	.byte	0x04, 0x29
        /*00da*/ 	.short	(.L_144 - .L_143)


	//   ....[0]....
.L_143:
        /*00dc*/ 	.word	0xffffffff


	//   ....[1]....
        /*00e0*/ 	.word	0x05000008


	//   ....[2]....
        /*00e4*/ 	.word	0xffffffff


	//   ....[3]....
        /*00e8*/ 	.word	0xffffffff


	//   ....[4]....
        /*00ec*/ 	.word	0xffffffff


	//   ....[5]....
        /*00f0*/ 	.word	0xffffffff


	//   ....[6]....
        /*00f4*/ 	.word	0xffffffff


	//   ....[7]....
        /*00f8*/ 	.word	0xffffffff


	//   ....[8]....
        /*00fc*/ 	.word	0xffffffff


	//   ....[9]....
        /*0100*/ 	.word	0xffffffff


	//   ....[10]....
        /*0104*/ 	.word	0xffffffff


	//   ....[11]....
        /*0108*/ 	.word	0xffffffff


	//   ....[12]....
        /*010c*/ 	.word	0xffffffff


	//   ....[13]....
        /*0110*/ 	.word	0xffffffff


	//   ....[14]....
        /*0114*/ 	.word	0xffffffff


	//   ....[15]....
        /*0118*/ 	.word	0xffffffff


	//   ....[16]....
        /*011c*/ 	.word	0xffffffff


	//   ....[17]....
        /*0120*/ 	.word	0xffffffff


	//   ....[18]....
        /*0124*/ 	.word	0xffffffff


	//   ....[19]....
        /*0128*/ 	.word	0xffffffff


	//   ....[20]....
        /*012c*/ 	.word	0xffffffff


	//   ....[21]....
        /*0130*/ 	.word	0xffffffff


	//   ....[22]....
        /*0134*/ 	.word	0xffffffff


	//   ....[23]....
        /*0138*/ 	.word	0xffffffff


	//   ....[24]....
        /*013c*/ 	.word	0xffffffff


	//   ....[25]....
        /*0140*/ 	.word	0xffffffff


	//   ....[26]....
        /*0144*/ 	.word	0xffffffff


	//   ....[27]....
        /*0148*/ 	.word	0xffffffff


	//   ....[28]....
        /*014c*/ 	.word	0xffffffff


	//   ....[29]....
        /*0150*/ 	.word	0xffffffff


	//   ....[30]....
        /*0154*/ 	.word	0xffffffff


	//   ....[31]....
        /*0158*/ 	.word	0xffffffff


	//   ....[32]....
        /*015c*/ 	.word	0xffffffff


	//   ....[33]....
        /*0160*/ 	.word	0xffffffff


	//   ....[34]....
        /*0164*/ 	.word	0xffffffff


	//   ....[35]....
        /*0168*/ 	.word	0xffffffff


	//   ....[36]....
        /*016c*/ 	.word	0xffffffff


	//   ....[37]....
        /*0170*/ 	.word	0xffffffff


	//   ....[38]....
        /*0174*/ 	.word	0xffffffff


	//   ....[39]....
        /*0178*/ 	.word	0xffffffff


	//   ....[40]....
        /*017c*/ 	.word	0xffffffff


	//   ....[41]....
        /*0180*/ 	.word	0xffffffff


	//   ....[42]....
        /*0184*/ 	.word	0xffffffff


	//   ....[43]....
        /*0188*/ 	.word	0xffffffff


	//   ....[44]....
        /*018c*/ 	.word	0xffffffff


	//   ....[45]....
        /*0190*/ 	.word	0xffffffff


	//   ....[46]....
        /*0194*/ 	.word	0xffffffff


	//   ....[47]....
        /*0198*/ 	.word	0xffffffff


	//   ....[48]....
        /*019c*/ 	.word	0xffffffff


	//   ....[49]....
        /*01a0*/ 	.word	0xffffffff


	//   ....[50]....
        /*01a4*/ 	.word	0xffffffff


	//   ....[51]....
        /*01a8*/ 	.word	0xffffffff


	//   ....[52]....
        /*01ac*/ 	.word	0xffffffff


	//   ....[53]....
        /*01b0*/ 	.word	0xffffffff


	//   ....[54]....
        /*01b4*/ 	.word	0xffffffff


	//   ....[55]....
        /*01b8*/ 	.word	0xffffffff


	//   ....[56]....
        /*01bc*/ 	.word	0xffffffff


	//   ....[57]....
        /*01c0*/ 	.word	0xffffffff


	//   ....[58]....
        /*01c4*/ 	.word	0xffffffff


	//   ....[59]....
        /*01c8*/ 	.word	0xffffffff


	//   ....[60]....
        /*01cc*/ 	.word	0xffffffff


	//   ....[61]....
        /*01d0*/ 	.word	0xffffffff


	//   ....[62]....
        /*01d4*/ 	.word	0xffffffff


	//   ....[63]....
        /*01d8*/ 	.word	0xffffffff


	//   ....[64]....
        /*01dc*/ 	.word	0xffffffff


	//   ....[65]....
        /*01e0*/ 	.word	0xffffffff


	//   ....[66]....
        /*01e4*/ 	.word	0xffffffff


	//   ....[67]....
        /*01e8*/ 	.word	0xffffffff


	//   ....[68]....
        /*01ec*/ 	.word	0xffffffff


	//   ....[69]....
        /*01f0*/ 	.word	0xffffffff


	//   ....[70]....
        /*01f4*/ 	.word	0xffffffff


	//   ....[71]....
        /*01f8*/ 	.word	0xffffffff


	//   ....[72]....
        /*01fc*/ 	.word	0xffffffff


	//   ....[73]....
        /*0200*/ 	.word	0xffffffff


	//   ....[74]....
        /*0204*/ 	.word	0xffffffff


	//   ....[75]....
        /*0208*/ 	.word	0xffffffff


	//   ....[76]....
        /*020c*/ 	.word	0xffffffff


	//   ....[77]....
        /*0210*/ 	.word	0xffffffff


	//   ....[78]....
        /*0214*/ 	.word	0xffffffff


	//   ....[79]....
        /*0218*/ 	.word	0xffffffff


	//   ....[80]....
        /*021c*/ 	.word	0xffffffff


	//   ....[81]....
        /*0220*/ 	.word	0xffffffff


	//   ....[82]....
        /*0224*/ 	.word	0xffffffff


	//   ....[83]....
        /*0228*/ 	.word	0xffffffff


	//   ....[84]....
        /*022c*/ 	.word	0xffffffff


	//   ....[85]....
        /*0230*/ 	.word	0xffffffff


	//   ....[86]....
        /*0234*/ 	.word	0xffffffff


	//   ....[87]....
        /*0238*/ 	.word	0xffffffff


	//   ....[88]....
        /*023c*/ 	.word	0xffffffff


	//   ....[89]....
        /*0240*/ 	.word	0xffffffff


	//   ....[90]....
        /*0244*/ 	.word	0xffffffff


	//   ....[91]....
        /*0248*/ 	.word	0xffffffff


	//   ....[92]....
        /*024c*/ 	.word	0xffffffff


	//   ....[93]....
        /*0250*/ 	.word	0xffffffff


	//   ....[94]....
        /*0254*/ 	.word	0xffffffff


	//   ....[95]....
        /*0258*/ 	.word	0xffffffff


	//   ....[96]....
        /*025c*/ 	.word	0xffffffff


	//   ....[97]....
        /*0260*/ 	.word	0xffffffff


	//   ....[98]....
        /*0264*/ 	.word	0xffffffff


	//   ....[99]....
        /*0268*/ 	.word	0xffffffff


	//   ....[100]....
        /*026c*/ 	.word	0xffffffff


	//   ....[101]....
        /*0270*/ 	.word	0xffffffff


	//   ....[102]....
        /*0274*/ 	.word	0xffffffff


	//   ....[103]....
        /*0278*/ 	.word	0xffffffff


	//   ....[104]....
        /*027c*/ 	.word	0xffffffff


	//   ....[105]....
        /*0280*/ 	.word	0xffffffff


	//   ....[106]....
        /*0284*/ 	.word	0xffffffff


	//   ....[107]....
        /*0288*/ 	.word	0xffffffff


	//   ....[108]....
        /*028c*/ 	.word	0xffffffff


	//   ....[109]....
        /*0290*/ 	.word	0xffffffff


	//   ....[110]....
        /*0294*/ 	.word	0xffffffff


	//   ....[111]....
        /*0298*/ 	.word	0xffffffff


	//   ....[112]....
        /*029c*/ 	.word	0xffffffff


	//   ....[113]....
        /*02a0*/ 	.word	0xffffffff


	//   ....[114]....
        /*02a4*/ 	.word	0xffffffff


	//   ....[115]....
        /*02a8*/ 	.word	0x05000016


	//   ....[116]....
        /*02ac*/ 	.word	0xffffffff


	//   ....[117]....
        /*02b0*/ 	.word	0xffffffff


	//   ....[118]....
        /*02b4*/ 	.word	0xffffffff


	//   ....[119]....
        /*02b8*/ 	.word	0xffffffff


	//   ....[120]....
        /*02bc*/ 	.word	0xffffffff


	//   ....[121]....
        /*02c0*/ 	.word	0xffffffff


	//   ....[122]....
        /*02c4*/ 	.word	0xffffffff


	//   ....[123]....
        /*02c8*/ 	.word	0xffffffff


	//   ....[124]....
        /*02cc*/ 	.word	0xffffffff


	//   ....[125]....
        /*02d0*/ 	.word	0xffffffff


	//   ....[126]....
        /*02d4*/ 	.word	0xffffffff


	//   ....[127]....
        /*02d8*/ 	.word	0xffffffff


	//   ....[128]....
        /*02dc*/ 	.word	0xffffffff


	//   ....[129]....
        /*02e0*/ 	.word	0xffffffff


	//   ....[130]....
        /*02e4*/ 	.word	0xffffffff


	//   ....[131]....
        /*02e8*/ 	.word	0xffffffff


	//   ....[132]....
        /*02ec*/ 	.word	0xffffffff


	//   ....[133]....
        /*02f0*/ 	.word	0xffffffff


	//   ....[134]....
        /*02f4*/ 	.word	0xffffffff


	//   ....[135]....
        /*02f8*/ 	.word	0xffffffff


	//   ....[136]....
        /*02fc*/ 	.word	0xffffffff


	//   ....[137]....
        /*0300*/ 	.word	0xffffffff


	//   ....[138]....
        /*0304*/ 	.word	0xffffffff


	//   ....[139]....
        /*0308*/ 	.word	0xffffffff


	//   ....[140]....
        /*030c*/ 	.word	0xffffffff


	//   ....[141]....
        /*0310*/ 	.word	0xffffffff


	//   ....[142]....
        /*0314*/ 	.word	0xffffffff


	//   ....[143]....
        /*0318*/ 	.word	0xffffffff


	//   ....[144]....
        /*031c*/ 	.word	0xffffffff


	//   ....[145]....
        /*0320*/ 	.word	0xffffffff


	//   ....[146]....
        /*0324*/ 	.word	0xffffffff


	//   ....[147]....
        /*0328*/ 	.word	0xffffffff


	//   ....[148]....
        /*032c*/ 	.word	0xffffffff


	//   ....[149]....
        /*0330*/ 	.word	0xffffffff


	//   ....[150]....
        /*0334*/ 	.word	0xffffffff


	//   ....[151]....
        /*0338*/ 	.word	0xffffffff


	//   ....[152]....
        /*033c*/ 	.word	0xffffffff


	//   ....[153]....
        /*0340*/ 	.word	0xffffffff


	//   ....[154]....
        /*0344*/ 	.word	0xffffffff


	//   ....[155]....
        /*0348*/ 	.word	0xffffffff


	//   ....[156]....
        /*034c*/ 	.word	0xffffffff


	//   ....[157]....
        /*0350*/ 	.word	0xffffffff


	//   ....[158]....
        /*0354*/ 	.word	0xffffffff


	//   ....[159]....
        /*0358*/ 	.word	0xffffffff


	//   ....[160]....
        /*035c*/ 	.word	0xffffffff


	//   ....[161]....
        /*0360*/ 	.word	0xffffffff


	//   ....[162]....
        /*0364*/ 	.word	0xffffffff


	//   ....[163]....
        /*0368*/ 	.word	0xffffffff


	//   ....[164]....
        /*036c*/ 	.word	0x05000048


	//   ....[165]....
        /*0370*/ 	.word	0x05000048


	//   ....[166]....
        /*0374*/ 	.word	0x05000048


	//   ....[167]....
        /*0378*/ 	.word	0x05000048


	//   ....[168]....
        /*037c*/ 	.word	0x05000048


	//----- nvinfo : EIATTR_COOP_GROUP_INSTR_OFFSETS
	.align		4
.L_144:
        /*0380*/ 	.byte	0x04, 0x28
        /*0382*/ 	.short	(.L_146 - .L_145)


	//   ....[0]....
.L_145:
        /*0384*/ 	.word	0x00000d30


	//   ....[1]....
        /*0388*/ 	.word	0x00001500


	//   ....[2]....
        /*038c*/ 	.word	0x000023b0


	//   ....[3]....
        /*0390*/ 	.word	0x000023d0


	//   ....[4]....
        /*0394*/ 	.word	0x000023f0


	//   ....[5]....
        /*0398*/ 	.word	0x00002410


	//   ....[6]....
        /*039c*/ 	.word	0x00002430


	//   ....[7]....
        /*03a0*/ 	.word	0x000028c0


	//   ....[8]....
        /*03a4*/ 	.word	0x000028d0


	//   ....[9]....
        /*03a8*/ 	.word	0x000028f0


	//   ....[10]....
        /*03ac*/ 	.word	0x00002910


	//   ....[11]....
        /*03b0*/ 	.word	0x00002970


	//   ....[12]....
        /*03b4*/ 	.word	0x000029b0


	//   ....[13]....
        /*03b8*/ 	.word	0x000029e0


	//   ....[14]....
        /*03bc*/ 	.word	0x00002a10


	//   ....[15]....
        /*03c0*/ 	.word	0x00002af0


	//   ....[16]....
        /*03c4*/ 	.word	0x00002b00


	//   ....[17]....
        /*03c8*/ 	.word	0x00002b30


	//   ....[18]....
        /*03cc*/ 	.word	0x00002b60


	//   ....[19]....
        /*03d0*/ 	.word	0x00002b90


	//   ....[20]....
        /*03d4*/ 	.word	0x00002bd0


	//   ....[21]....
        /*03d8*/ 	.word	0x00002bf0


	//   ....[22]....
        /*03dc*/ 	.word	0x00002c10


	//   ....[23]....
        /*03e0*/ 	.word	0x00002c80


	//   ....[24]....
        /*03e4*/ 	.word	0x00002d30


	//   ....[25]....
        /*03e8*/ 	.word	0x00002d40


	//   ....[26]....
        /*03ec*/ 	.word	0x00002d70


	//   ....[27]....
        /*03f0*/ 	.word	0x00002da0


	//   ....[28]....
        /*03f4*/ 	.word	0x00002dd0


	//   ....[29]....
        /*03f8*/ 	.word	0x00002e10


	//   ....[30]....
        /*03fc*/ 	.word	0x00002e30


	//   ....[31]....
        /*0400*/ 	.word	0x00002e50


	//   ....[32]....
        /*0404*/ 	.word	0x00002eb0


	//   ....[33]....
        /*0408*/ 	.word	0x00002f50


	//   ....[34]....
        /*040c*/ 	.word	0x00002f60


	//   ....[35]....
        /*0410*/ 	.word	0x00002f80


	//   ....[36]....
        /*0414*/ 	.word	0x00002fc0


	//   ....[37]....
        /*0418*/ 	.word	0x00002ff0


	//   ....[38]....
        /*041c*/ 	.word	0x00003030


	//   ....[39]....
        /*0420*/ 	.word	0x00003050


	//   ....[40]....
        /*0424*/ 	.word	0x00003070


	//   ....[41]....
        /*0428*/ 	.word	0x000030b0


	//   ....[42]....
        /*042c*/ 	.word	0x000031b0


	//   ....[43]....
        /*0430*/ 	.word	0x000031e0


	//   ....[44]....
        /*0434*/ 	.word	0x000031f0


	//   ....[45]....
        /*0438*/ 	.word	0x00003210


	//   ....[46]....
        /*043c*/ 	.word	0x00003250


	//   ....[47]....
        /*0440*/ 	.word	0x00003280


	//   ....[48]....
        /*0444*/ 	.word	0x000032c0


	//   ....[49]....
        /*0448*/ 	.word	0x000032e0


	//   ....[50]....
        /*044c*/ 	.word	0x00003300


	//   ....[51]....
        /*0450*/ 	.word	0x00003420


	//   ....[52]....
        /*0454*/ 	.word	0x00003440


	//   ....[53]....
        /*0458*/ 	.word	0x00003450


	//   ....[54]....
        /*045c*/ 	.word	0x00003470


	//   ....[55]....
        /*0460*/ 	.word	0x000034b0


	//   ....[56]....
        /*0464*/ 	.word	0x000034e0


	//   ....[57]....
        /*0468*/ 	.word	0x00003520


	//   ....[58]....
        /*046c*/ 	.word	0x00003540


	//   ....[59]....
        /*0470*/ 	.word	0x00003560


	//   ....[60]....
        /*0474*/ 	.word	0x00003690


	//   ....[61]....
        /*0478*/ 	.word	0x000036c0


	//   ....[62]....
        /*047c*/ 	.word	0x000036d0


	//   ....[63]....
        /*0480*/ 	.word	0x000036f0


	//   ....[64]....
        /*0484*/ 	.word	0x00003730


	//   ....[65]....
        /*0488*/ 	.word	0x00003760


	//   ....[66]....
        /*048c*/ 	.word	0x000037a0


	//   ....[67]....
        /*0490*/ 	.word	0x000037c0


	//   ....[68]....
        /*0494*/ 	.word	0x000037e0


	//   ....[69]....
        /*0498*/ 	.word	0x00003900


	//   ....[70]....
        /*049c*/ 	.word	0x00003930


	//   ....[71]....
        /*04a0*/ 	.word	0x00003940


	//   ....[72]....
        /*04a4*/ 	.word	0x00003970


	//   ....[73]....
        /*04a8*/ 	.word	0x00003990


	//   ....[74]....
        /*04ac*/ 	.word	0x000039e0


	//   ....[75]....
        /*04b0*/ 	.word	0x00003a00


	//   ....[76]....
        /*04b4*/ 	.word	0x00003a40


	//   ....[77]....
        /*04b8*/ 	.word	0x00003a60


	//   ....[78]....
        /*04bc*/ 	.word	0x00003b70


	//   ....[79]....
        /*04c0*/ 	.word	0x00003b90


	//   ....[80]....
        /*04c4*/ 	.word	0x00003ba0


	//   ....[81]....
        /*04c8*/ 	.word	0x00003bd0


	//   ....[82]....
        /*04cc*/ 	.word	0x00003c00


	//   ....[83]....
        /*04d0*/ 	.word	0x00003c50


	//   ....[84]....
        /*04d4*/ 	.word	0x00003c60


	//   ....[85]....
        /*04d8*/ 	.word	0x00003ca0


	//   ....[86]....
        /*04dc*/ 	.word	0x00003cd0


	//   ....[87]....
        /*04e0*/ 	.word	0x00003de0


	//   ....[88]....
        /*04e4*/ 	.word	0x00003e10


	//   ....[89]....
        /*04e8*/ 	.word	0x00003e20


	//   ....[90]....
        /*04ec*/ 	.word	0x00003e70


	//   ....[91]....
        /*04f0*/ 	.word	0x00003ea0


	//   ....[92]....
        /*04f4*/ 	.word	0x00003ed0


	//   ....[93]....
        /*04f8*/ 	.word	0x00003f00


	//   ....[94]....
        /*04fc*/ 	.word	0x00003f30


	//   ....[95]....
        /*0500*/ 	.word	0x00003f60


	//   ....[96]....
        /*0504*/ 	.word	0x00004050


	//   ....[97]....
        /*0508*/ 	.word	0x00004070


	//   ....[98]....
        /*050c*/ 	.word	0x00004080


	//   ....[99]....
        /*0510*/ 	.word	0x000040d0


	//   ....[100]....
        /*0514*/ 	.word	0x00004100


	//   ....[101]....
        /*0518*/ 	.word	0x00004130


	//   ....[102]....
        /*051c*/ 	.word	0x00004160


	//   ....[103]....
        /*0520*/ 	.word	0x00004190


	//   ....[104]....
        /*0524*/ 	.word	0x000041c0


	//   ....[105]....
        /*0528*/ 	.word	0x000042c0


	//   ....[106]....
        /*052c*/ 	.word	0x000042e0


	//   ....[107]....
        /*0530*/ 	.word	0x000042f0


	//   ....[108]....
        /*0534*/ 	.word	0x00004340


	//   ....[109]....
        /*0538*/ 	.word	0x00004370


	//   ....[110]....
        /*053c*/ 	.word	0x000043a0


	//   ....[111]....
        /*0540*/ 	.word	0x000043d0


	//   ....[112]....
        /*0544*/ 	.word	0x00004400


	//   ....[113]....
        /*0548*/ 	.word	0x00004430


	//   ....[114]....
        /*054c*/ 	.word	0x00004580


	//   ....[115]....
        /*0550*/ 	.word	0x00004a10


	//   ....[116]....
        /*0554*/ 	.word	0x00004ce0


	//   ....[117]....
        /*0558*/ 	.word	0x00004d90


	//   ....[118]....
        /*055c*/ 	.word	0x00004e40


	//   ....[119]....
        /*0560*/ 	.word	0x00004ef0


	//   ....[120]....
        /*0564*/ 	.word	0x00004fa0


	//   ....[121]....
        /*0568*/ 	.word	0x00005050


	//   ....[122]....
        /*056c*/ 	.word	0x00005100


	//   ....[123]....
        /*0570*/ 	.word	0x000051b0


	//   ....[124]....
        /*0574*/ 	.word	0x00005260


	//   ....[125]....
        /*0578*/ 	.word	0x00005310


	//   ....[126]....
        /*057c*/ 	.word	0x000053c0


	//   ....[127]....
        /*0580*/ 	.word	0x00005470


	//   ....[128]....
        /*0584*/ 	.word	0x00005650


	//   ....[129]....
        /*0588*/ 	.word	0x00005770


	//   ....[130]....
        /*058c*/ 	.word	0x00005890


	//   ....[131]....
        /*0590*/ 	.word	0x000059b0


	//   ....[132]....
        /*0594*/ 	.word	0x00005ad0


	//   ....[133]....
        /*0598*/ 	.word	0x00005bf0


	//   ....[134]....
        /*059c*/ 	.word	0x00005d00


	//   ....[135]....
        /*05a0*/ 	.word	0x00005e00


	//   ....[136]....
        /*05a4*/ 	.word	0x00005f00


	//   ....[137]....
        /*05a8*/ 	.word	0x00006000


	//   ....[138]....
        /*05ac*/ 	.word	0x00006100


	//   ....[139]....
        /*05b0*/ 	.word	0x00006200


	//   ....[140]....
        /*05b4*/ 	.word	0x00006a30


	//   ....[141]....
        /*05b8*/ 	.word	0x00006ab0


	//   ....[142]....
        /*05bc*/ 	.word	0x00006b30


	//   ....[143]....
        /*05c0*/ 	.word	0x00006bb0


	//   ....[144]....
        /*05c4*/ 	.word	0x00006c30


	//   ....[145]....
        /*05c8*/ 	.word	0x00006cb0


	//   ....[146]....
        /*05cc*/ 	.word	0x00006d30


	//   ....[147]....
        /*05d0*/ 	.word	0x00006db0


	//   ....[148]....
        /*05d4*/ 	.word	0x00006e30


	//   ....[149]....
        /*05d8*/ 	.word	0x00006eb0


	//   ....[150]....
        /*05dc*/ 	.word	0x00006f30


	//   ....[151]....
        /*05e0*/ 	.word	0x00006fb0


	//   ....[152]....
        /*05e4*/ 	.word	0x00007180


	//   ....[153]....
        /*05e8*/ 	.word	0x00007220


	//   ....[154]....
        /*05ec*/ 	.word	0x000072d0


	//   ....[155]....
        /*05f0*/ 	.word	0x00007380


	//   ....[156]....
        /*05f4*/ 	.word	0x00007430


	//   ....[157]....
        /*05f8*/ 	.word	0x000074e0


	//   ....[158]....
        /*05fc*/ 	.word	0x00007590


	//   ....[159]....
        /*0600*/ 	.word	0x00007640


	//   ....[160]....
        /*0604*/ 	.word	0x000076f0


	//   ....[161]....
        /*0608*/ 	.word	0x000077a0


	//   ....[162]....
        /*060c*/ 	.word	0x00007850


	//   ....[163]....
        /*0610*/ 	.word	0x000078f0


	//   ....[164]....
        /*0614*/ 	.word	0x00007960


	//   ....[165]....
        /*0618*/ 	.word	0x000079d0


	//   ....[166]....
        /*061c*/ 	.word	0x00007a40


	//   ....[167]....
        /*0620*/ 	.word	0x00007ab0


	//   ....[168]....
        /*0624*/ 	.word	0x00007b20


	//----- nvinfo : EIATTR_VRC_CTA_INIT_COUNT
	.align		4
.L_146:
        /*0628*/ 	.byte	0x02, 0x4a
	.zero		1
	.zero		1


	//----- nvinfo : EIATTR_EXIT_INSTR_OFFSETS
	.align		4
        /*062c*/ 	.byte	0x04, 0x1c
        /*062e*/ 	.short	(.L_148 - .L_147)


	//   ....[0]....
.L_147:
        /*0630*/ 	.word	0x00001f40


	//   ....[1]....
        /*0634*/ 	.word	0x000021b0


	//   ....[2]....
        /*0638*/ 	.word	0x000021d0


	//   ....[3]....
        /*063c*/ 	.word	0x00006fc0


	//   ....[4]....
        /*0640*/ 	.word	0x00007900


	//----- nvinfo : EIATTR_MAX_THREADS
	.align		4
.L_148:
        /*0644*/ 	.byte	0x04, 0x05
        /*0646*/ 	.short	(.L_150 - .L_149)
.L_149:
        /*0648*/ 	.word	0x00000180
        /*064c*/ 	.word	0x00000001
        /*0650*/ 	.word	0x00000001


	//----- nvinfo : EIATTR_CRS_STACK_SIZE
	.align		4
.L_150:
        /*0654*/ 	.byte	0x04, 0x1e
        /*0656*/ 	.short	(.L_152 - .L_151)
.L_151:
        /*0658*/ 	.word	0x00000000


	//----- nvinfo : EIATTR_CBANK_PARAM_SIZE
	.align		4
.L_152:
        /*065c*/ 	.byte	0x03, 0x19
        /*065e*/ 	.short	0x004d


	//----- nvinfo : EIATTR_PARAM_CBANK
	.align		4
        /*0660*/ 	.byte	0x04, 0x0a
        /*0662*/ 	.short	(.L_154 - .L_153)
	.align		4
.L_153:
        /*0664*/ 	.word	index@(.nv.constant0._ZN3cub18CUB_300001_SM_10006detail10radix_sort29DeviceRadixSortOnesweepKernelINS1_5radix10policy_hubImmyE10Policy1000ELNS0_9SortOrderE0EmmyiiNS1_21identity_decomposer_tEEEvPT5_SB_PT3_PKSC_PT1_PKSG_PT2_PKSK_T4_iiT6_)
        /*0668*/ 	.short	0x0380
        /*066a*/ 	.short	0x004d


	//----- nvinfo : EIATTR_SW_WAR
	.align		4
.L_154:
        /*066c*/ 	.byte	0x04, 0x36
        /*066e*/ 	.short	(.L_156 - .L_155)
.L_155:
        /*0670*/ 	.word	0x00000008
.L_156:


//--------------------- .nv.info._ZN3cub18CUB_300001_SM_10006detail10radix_sort33DeviceRadixSortExclusiveSumKernelINS1_5radix10policy_hubImmyE10Policy1000EyEEvPT0_ --------------------------
	.section	.nv.info._ZN3cub18CUB_300001_SM_10006detail10radix_sort33DeviceRadixSortExclusiveSumKernelINS1_5radix10policy_hubImmyE10Policy1000EyEEvPT0_,"",@"SHT_CUDA_INFO"
	.sectionflags	@""
	.align	4


	//----- nvinfo : EIATTR_CUDA_API_VERSION
	.align		4
        /*0000*/ 	.byte	0x04, 0x37
        /*0002*/ 	.short	(.L_158 - .L_157)
.L_157:
        /*0004*/ 	.word	0x00000082


	//----- nvinfo : EIATTR_KPARAM_INFO
	.align		4
.L_158:
        /*0008*/ 	.byte	0x04, 0x17
        /*000a*/ 	.short	(.L_160 - .L_159)
.L_159:
        /*000c*/ 	.word	0x00000000
        /*0010*/ 	.short	0x0000
        /*0012*/ 	.short	0x0000
        /*0014*/ 	.byte	0x00, 0xf5, 0x21, 0x00


	//----- nvinfo : EIATTR_SPARSE_MMA_MASK
	.align		4
.L_160:
        /*0018*/ 	.byte	0x03, 0x50
        /*001a*/ 	.short	0x0000


	//----- nvinfo : EIATTR_MAXREG_COUNT
	.align		4
        /*001c*/ 	.byte	0x03, 0x1b
        /*001e*/ 	.short	0x00ff


	//----- nvinfo : EIATTR_NUM_BARRIERS
	.align		4
        /*0020*/ 	.byte	0x02, 0x4c
        /*0022*/ 	.byte	0x01
	.zero		1


	//----- nvinfo : EIATTR_MERCURY_ISA_VERSION
	.align		4
        /*0024*/ 	.byte	0x03, 0x5f
        /*0026*/ 	.short	0x0101


	//----- nvinfo : EIATTR_COOP_GROUP_MASK_REGIDS
	.align		4
        /*0028*/ 	.byte	0x04, 0x29
        /*002a*/ 	.short	(.L_162 - .L_161)


	//   ....[0]....
.L_161:
        /*002c*/ 	.word	0xffffffff


	//   ....[1]....
        /*0030*/ 	.word	0xffffffff


	//   ....[2]....
        /*0034*/ 	.word	0xffffffff


	//   ....[3]....
        /*0038*/ 	.word	0xffffffff


	//   ....[4]....
        /*003c*/ 	.word	0xffffffff


	//   ....[5]....
        /*0040*/ 	.word	0xffffffff


	//   ....[6]....
        /*0044*/ 	.word	0xffffffff


	//   ....[7]....
        /*0048*/ 	.word	0xffffffff


	//   ....[8]....
        /*004c*/ 	.word	0xffffffff


	//   ....[9]....
        /*0050*/ 	.word	0xffffffff


	//   ....[10]....
        /*0054*/ 	.word	0x05000015


	//   ....[11]....
        /*0058*/ 	.word	0x05000015


	//   ....[12]....
        /*005c*/ 	.word	0x05000015


	//   ....[13]....
        /*0060*/ 	.word	0x05000015


	//   ....[14]....
        /*0064*/ 	.word	0x05000015


	//   ....[15]....
        /*0068*/ 	.word	0x05000015


	//   ....[16]....
        /*006c*/ 	.word	0x05000015


	//   ....[17]....
        /*0070*/ 	.word	0x05000015


	//   ....[18]....
        /*0074*/ 	.word	0x05000015


	//   ....[19]....
        /*0078*/ 	.word	0x05000015


	//----- nvinfo : EIATTR_COOP_GROUP_INSTR_OFFSETS
	.align		4
.L_162:
        /*007c*/ 	.byte	0x04, 0x28
        /*007e*/ 	.short	(.L_164 - .L_163)


	//   ....[0]....
.L_163:
        /*0080*/ 	.word	0x00000250


	//   ....[1]....
        /*0084*/ 	.word	0x00000260


	//   ....[2]....
        /*0088*/ 	.word	0x000002a0


	//   ....[3]....
        /*008c*/ 	.word	0x000002c0


	//   ....[4]....
        /*0090*/ 	.word	0x00000310


	//   ....[5]....
        /*0094*/ 	.word	0x00000320


	//   ....[6]....
        /*0098*/ 	.word	0x00000360


	//   ....[7]....
        /*009c*/ 	.word	0x00000380


	//   ....[8]....
        /*00a0*/ 	.word	0x000003d0


	//   ....[9]....
        /*00a4*/ 	.word	0x000003e0


	//   ....[10]....
        /*00a8*/ 	.word	0x00000660


	//   ....[11]....
        /*00ac*/ 	.word	0x000006b0


	//   ....[12]....
        /*00b0*/ 	.word	0x00000740


	//   ....[13]....
        /*00b4*/ 	.word	0x00000790


	//   ....[14]....
        /*00b8*/ 	.word	0x00000820


	//   ....[15]....
        /*00bc*/ 	.word	0x00000870


	//   ....[16]....
        /*00c0*/ 	.word	0x00000900


	//   ....[17]....
        /*00c4*/ 	.word	0x00000950


	//   ....[18]....
        /*00c8*/ 	.word	0x000009e0


	//   ....[19]....
        /*00cc*/ 	.word	0x00000a30


	//----- nvinfo : EIATTR_VRC_CTA_INIT_COUNT
	.align		4
.L_164:
        /*00d0*/ 	.byte	0x02, 0x4a
	.zero		1
	.zero		1


	//----- nvinfo : EIATTR_EXIT_INSTR_OFFSETS
	.align		4
        /*00d4*/ 	.byte	0x04, 0x1c
        /*00d6*/ 	.short	(.L_166 - .L_165)


	//   ....[0]....
.L_165:
        /*00d8*/ 	.word	0x000005d0


	//   ....[1]....
        /*00dc*/ 	.word	0x00000600


	//----- nvinfo : EIATTR_CRS_STACK_SIZE
	.align		4
.L_166:
        /*00e0*/ 	.byte	0x04, 0x1e
        /*00e2*/ 	.short	(.L_168 - .L_167)
.L_167:
        /*00e4*/ 	.word	0x00000000


	//----- nvinfo : EIATTR_CBANK_PARAM_SIZE
	.align		4
.L_168:
        /*00e8*/ 	.byte	0x03, 0x19
        /*00ea*/ 	.short	0x0008


	//----- nvinfo : EIATTR_PARAM_CBANK
	.align		4
        /*00ec*/ 	.byte	0x04, 0x0a
        /*00ee*/ 	.short	(.L_170 - .L_169)
	.align		4
.L_169:
        /*00f0*/ 	.word	index@(.nv.constant0._ZN3cub18CUB_300001_SM_10006detail10radix_sort33DeviceRadixSortExclusiveSumKernelINS1_5radix10policy_hubImmyE10Policy1000EyEEvPT0_)
        /*00f4*/ 	.short	0x0380
        /*00f6*/ 	.short	0x0008


	//----- nvinfo : EIATTR_SW_WAR
	.align		4
.L_170:
        /*00f8*/ 	.byte	0x04, 0x36
        /*00fa*/ 	.short	(.L_172 - .L_171)
.L_171:
        /*00fc*/ 	.word	0x00000008
.L_172:


//--------------------- .nv.info._ZN3cub18CUB_300001_SM_10006detail10radix_sort30DeviceRadixSortHistogramKernelINS1_5radix10policy_hubImmyE10Policy1000ELNS0_9SortOrderE0EmyNS1_21identity_decomposer_tEEEvPT2_PKT1_SA_iiT3_ --------------------------
	.section	.nv.info._ZN3cub18CUB_300001_SM_10006detail10radix_sort30DeviceRadixSortHistogramKernelINS1_5radix10policy_hubImmyE10Policy1000ELNS0_9SortOrderE0EmyNS1_21identity_decomposer_tEEEvPT2_PKT1_SA_iiT3_,"",@"SHT_CUDA_INFO"
	.sectionflags	@""
	.align	4


	//----- nvinfo : EIATTR_CUDA_API_VERSION
	.align		4
        /*0000*/ 	.byte	0x04, 0x37
        /*0002*/ 	.short	(.L_174 - .L_173)
.L_173:
        /*0004*/ 	.word	0x00000082


	//----- nvinfo : EIATTR_KPARAM_INFO
	.align		4
.L_174:
        /*0008*/ 	.byte	0x04, 0x17
        /*000a*/ 	.short	(.L_176 - .L_175)
.L_175:
        /*000c*/ 	.word	0x00000000
        /*0010*/ 	.short	0x0005
        /*0012*/ 	.short	0x0020
        /*0014*/ 	.byte	0x00, 0xf0, 0x05, 0x00


	//----- nvinfo : EIATTR_KPARAM_INFO
	.align		4
.L_176:
        /*0018*/ 	.byte	0x04, 0x17
        /*001a*/ 	.short	(.L_178 - .L_177)
.L_177:
        /*001c*/ 	.word	0x00000000
        /*0020*/ 	.short	0x0004
        /*0022*/ 	.short	0x001c
        /*0024*/ 	.byte	0x00, 0xf0, 0x11, 0x00


	//----- nvinfo : EIATTR_KPARAM_INFO
	.align		4
.L_178:
        /*0028*/ 	.byte	0x04, 0x17
        /*002a*/ 	.short	(.L_180 - .L_179)
.L_179:
        /*002c*/ 	.word	0x00000000
        /*0030*/ 	.short	0x0003
        /*0032*/ 	.short	0x0018
        /*0034*/ 	.byte	0x00, 0xf0, 0x11, 0x00


	//----- nvinfo : EIATTR_KPARAM_INFO
	.align		4
.L_180:
        /*0038*/ 	.byte	0x04, 0x17
        /*003a*/ 	.short	(.L_182 - .L_181)
.L_181:
        /*003c*/ 	.word	0x00000000
        /*0040*/ 	.short	0x0002
        /*0042*/ 	.short	0x0010
        /*0044*/ 	.byte	0x00, 0xf0, 0x21, 0x00


	//----- nvinfo : EIATTR_KPARAM_INFO
	.align		4
.L_182:
        /*0048*/ 	.byte	0x04, 0x17
        /*004a*/ 	.short	(.L_184 - .L_183)
.L_183:
        /*004c*/ 	.word	0x00000000
        /*0050*/ 	.short	0x0001
        /*0052*/ 	.short	0x0008
        /*0054*/ 	.byte	0x00, 0xf5, 0x21, 0x00


	//----- nvinfo : EIATTR_KPARAM_INFO
	.align		4
.L_184:
        /*0058*/ 	.byte	0x04, 0x17
        /*005a*/ 	.short	(.L_186 - .L_185)
.L_185:
        /*005c*/ 	.word	0x00000000
        /*0060*/ 	.short	0x0000
        /*0062*/ 	.short	0x0000
        /*0064*/ 	.byte	0x00, 0xf5, 0x21, 0x00


	//----- nvinfo : EIATTR_SPARSE_MMA_MASK
	.align		4
.L_186:
        /*0068*/ 	.byte	0x03, 0x50
        /*006a*/ 	.short	0x0000


	//----- nvinfo : EIATTR_MAXREG_COUNT
	.align		4
        /*006c*/ 	.byte	0x03, 0x1b
        /*006e*/ 	.short	0x00ff


	//----- nvinfo : EIATTR_NUM_BARRIERS
	.align		4
        /*0070*/ 	.byte	0x02, 0x4c
        /*0072*/ 	.byte	0x01
	.zero		1


	//----- nvinfo : EIATTR_MERCURY_ISA_VERSION
	.align		4
        /*0074*/ 	.byte	0x03, 0x5f
        /*0076*/ 	.short	0x0101


	//----- nvinfo : EIATTR_VRC_CTA_INIT_COUNT
	.align		4
        /*0078*/ 	.byte	0x02, 0x4a
	.zero		1
	.zero		1


	//----- nvinfo : EIATTR_EXIT_INSTR_OFFSETS
	.align		4
        /*007c*/ 	.byte	0x04, 0x1c
        /*007e*/ 	.short	(.L_188 - .L_187)


	//   ....[0]....
.L_187:
        /*0080*/ 	.word	0x00000040


	//   ....[1]....
        /*0084*/ 	.word	0x00002fb0


	//----- nvinfo : EIATTR_MAX_THREADS
	.align		4
.L_188:
        /*0088*/ 	.byte	0x04, 0x05
        /*008a*/ 	.short	(.L_190 - .L_189)
.L_189:
        /*008c*/ 	.word	0x00000080
        /*0090*/ 	.word	0x00000001
        /*0094*/ 	.word	0x00000001


	//----- nvinfo : EIATTR_CRS_STACK_SIZE
	.align		4
.L_190:
        /*0098*/ 	.byte	0x04, 0x1e
        /*009a*/ 	.short	(.L_192 - .L_191)
.L_191:
        /*009c*/ 	.word	0x00000000


	//----- nvinfo : EIATTR_CBANK_PARAM_SIZE
	.align		4
.L_192:
        /*00a0*/ 	.byte	0x03, 0x19
        /*00a2*/ 	.short	0x0021


	//----- nvinfo : EIATTR_PARAM_CBANK
	.align		4
        /*00a4*/ 	.byte	0x04, 0x0a
        /*00a6*/ 	.short	(.L_194 - .L_193)
	.align		4
.L_193:
        /*00a8*/ 	.word	index@(.nv.constant0._ZN3cub18CUB_300001_SM_10006detail10radix_sort30DeviceRadixSortHistogramKernelINS1_5radix10policy_hubImmyE10Policy1000ELNS0_9SortOrderE0EmyNS1_21identity_decomposer_tEEEvPT2_PKT1_SA_iiT3_)
        /*00ac*/ 	.short	0x0380
        /*00ae*/ 	.short	0x0021


	//----- nvinfo : EIATTR_SW_WAR
	.align		4
.L_194:
        /*00b0*/ 	.byte	0x04, 0x36
        /*00b2*/ 	.short	(.L_196 - .L_195)
.L_195:
        /*00b4*/ 	.word	0x00000008
.L_196:


//--------------------- .nv.info._ZN3cub18CUB_300001_SM_10006detail10radix_sort31DeviceRadixSortSingleTileKernelINS1_5radix10policy_hubImmyE10Policy1000ELNS0_9SortOrderE0EmmyNS1_21identity_decomposer_tEEEvPKT1_PSA_PKT2_PSE_T3_iiT4_ --------------------------
	.section	.nv.info._ZN3cub18CUB_300001_SM_10006detail10radix_sort31DeviceRadixSortSingleTileKernelINS1_5radix10policy_hubImmyE10Policy1000ELNS0_9SortOrderE0EmmyNS1_21identity_decomposer_tEEEvPKT1_PSA_PKT2_PSE_T3_iiT4_,"",@"SHT_CUDA_INFO"
	.sectionflags	@""
	.align	4


	//----- nvinfo : EIATTR_CUDA_API_VERSION
	.align		4
        /*0000*/ 	.byte	0x04, 0x37
        /*0002*/ 	.short	(.L_198 - .L_197)
.L_197:
        /*0004*/ 	.word	0x00000082


	//----- nvinfo : EIATTR_KPARAM_INFO
	.align		4
.L_198:
        /*0008*/ 	.byte	0x04, 0x17
        /*000a*/ 	.short	(.L_200 - .L_199)
.L_199:
        /*000c*/ 	.word	0x00000000
        /*0010*/ 	.short	0x0007
        /*0012*/ 	.short	0x0030
        /*0014*/ 	.byte	0x00, 0xf0, 0x05, 0x00


	//----- nvinfo : EIATTR_KPARAM_INFO
	.align		4
.L_200:
        /*0018*/ 	.byte	0x04, 0x17
        /*001a*/ 	.short	(.L_202 - .L_201)
.L_201:
        /*001c*/ 	.word	0x00000000
        /*0020*/ 	.short	0x0006
        /*0022*/ 	.short	0x002c
        /*0024*/ 	.byte	0x00, 0xf0, 0x11, 0x00


	//----- nvinfo : EIATTR_KPARAM_INFO
	.align		4
.L_202:
        /*0028*/ 	.byte	0x04, 0x17
        /*002a*/ 	.short	(.L_204 - .L_203)
.L_203:
        /*002c*/ 	.word	0x00000000
        /*0030*/ 	.short	0x0005
        /*0032*/ 	.short	0x0028
        /*0034*/ 	.byte	0x00, 0xf0, 0x11, 0x00


	//----- nvinfo : EIATTR_KPARAM_INFO
	.align		4
.L_204:
        /*0038*/ 	.byte	0x04, 0x17
        /*003a*/ 	.short	(.L_206 - .L_205)
.L_205:
        /*003c*/ 	.word	0x00000000
        /*0040*/ 	.short	0x0004
        /*0042*/ 	.short	0x0020
        /*0044*/ 	.byte	0x00, 0xf0, 0x21, 0x00


	//----- nvinfo : EIATTR_KPARAM_INFO
	.align		4
.L_206:
        /*0048*/ 	.byte	0x04, 0x17
        /*004a*/ 	.short	(.L_208 - .L_207)
.L_207:
        /*004c*/ 	.word	0x00000000
        /*0050*/ 	.short	0x0003
        /*0052*/ 	.short	0x0018
        /*0054*/ 	.byte	0x00, 0xf5, 0x21, 0x00


	//----- nvinfo : EIATTR_KPARAM_INFO
	.align		4
.L_208:
        /*0058*/ 	.byte	0x04, 0x17
        /*005a*/ 	.short	(.L_210 - .L_209)
.L_209:
        /*005c*/ 	.word	0x00000000
        /*0060*/ 	.short	0x0002
        /*0062*/ 	.short	0x0010
        /*0064*/ 	.byte	0x00, 0xf5, 0x21, 0x00


	//----- nvinfo : EIATTR_KPARAM_INFO
	.align		4
.L_210:
        /*0068*/ 	.byte	0x04, 0x17
        /*006a*/ 	.short	(.L_212 - .L_211)
.L_211:
        /*006c*/ 	.word	0x00000000
        /*0070*/ 	.short	0x0001
        /*0072*/ 	.short	0x0008
        /*0074*/ 	.byte	0x00, 0xf5, 0x21, 0x00


	//----- nvinfo : EIATTR_KPARAM_INFO
	.align		4
.L_212:
        /*0078*/ 	.byte	0x04, 0x17
        /*007a*/ 	.short	(.L_214 - .L_213)
.L_213:
        /*007c*/ 	.word	0x00000000
        /*0080*/ 	.short	0x0000
        /*0082*/ 	.short	0x0000
        /*0084*/ 	.byte	0x00, 0xf5, 0x21, 0x00


	//----- nvinfo : EIATTR_SPARSE_MMA_MASK
	.align		4
.L_214:
        /*0088*/ 	.byte	0x03, 0x50
        /*008a*/ 	.short	0x0000


	//----- nvinfo : EIATTR_MAXREG_COUNT
	.align		4
        /*008c*/ 	.byte	0x03, 0x1b
        /*008e*/ 	.short	0x00ff


	//----- nvinfo : EIATTR_NUM_BARRIERS
	.align		4
        /*0090*/ 	.byte	0x02, 0x4c
        /*0092*/ 	.byte	0x01
	.zero		1


	//----- nvinfo : EIATTR_MERCURY_ISA_VERSION
	.align		4
        /*0094*/ 	.byte	0x03, 0x5f
        /*0096*/ 	.short	0x0101


	//----- nvinfo : EIATTR_COOP_GROUP_MASK_REGIDS
	.align		4
        /*0098*/ 	.byte	0x04, 0x29
        /*009a*/ 	.short	(.L_216 - .L_215)


	//   ....[0]....
.L_215:
        /*009c*/ 	.word	0xffffffff


	//   ....[1]....
        /*00a0*/ 	.word	0xffffffff


	//   ....[2]....
        /*00a4*/ 	.word	0xffffffff


	//   ....[3]....
        /*00a8*/ 	.word	0xffffffff


	//   ....[4]....
        /*00ac*/ 	.word	0xffffffff


	//----- nvinfo : EIATTR_COOP_GROUP_INSTR_OFFSETS
	.align		4
.L_216:
        /*00b0*/ 	.byte	0x04, 0x28
        /*00b2*/ 	.short	(.L_218 - .L_217)


	//   ....[0]....
.L_217:
        /*00b4*/ 	.word	0x000011e0


	//   ....[1]....
        /*00b8*/ 	.word	0x00001200


	//   ....[2]....
        /*00bc*/ 	.word	0x00001220


	//   ....[3]....
        /*00c0*/ 	.word	0x00001240


	//   ....[4]....
        /*00c4*/ 	.word	0x00001260


	//----- nvinfo : EIATTR_VRC_CTA_INIT_COUNT
	.align		4
.L_218:
        /*00c8*/ 	.byte	0x02, 0x4a
	.zero		1
	.zero		1


	//----- nvinfo : EIATTR_EXIT_INSTR_OFFSETS
	.align		4
        /*00cc*/ 	.byte	0x04, 0x1c
        /*00ce*/ 	.short	(.L_220 - .L_219)


	//   ....[0]....
.L_219:
        /*00d0*/ 	.word	0x000023a0


	//   ....[1]....
        /*00d4*/ 	.word	0x000023e0


	//----- nvinfo : EIATTR_MAX_THREADS
	.align		4
.L_220:
        /*00d8*/ 	.byte	0x04, 0x05
        /*00da*/ 	.short	(.L_222 - .L_221)
.L_221:
        /*00dc*/ 	.word	0x00000100
        /*00e0*/ 	.word	0x00000001
        /*00e4*/ 	.word	0x00000001


	//----- nvinfo : EIATTR_CBANK_PARAM_SIZE
	.align		4
.L_222:
        /*00e8*/ 	.byte	0x03, 0x19
        /*00ea*/ 	.short	0x0031


	//----- nvinfo : EIATTR_PARAM_CBANK
	.align		4
        /*00ec*/ 	.byte	0x04, 0x0a
        /*00ee*/ 	.short	(.L_224 - .L_223)
	.align		4
.L_223:
        /*00f0*/ 	.word	index@(.nv.constant0._ZN3cub18CUB_300001_SM_10006detail10radix_sort31DeviceRadixSortSingleTileKernelINS1_5radix10policy_hubImmyE10Policy1000ELNS0_9SortOrderE0EmmyNS1_21identity_decomposer_tEEEvPKT1_PSA_PKT2_PSE_T3_iiT4_)
        /*00f4*/ 	.short	0x0380
        /*00f6*/ 	.short	0x0031


	//----- nvinfo : EIATTR_SW_WAR
	.align		4
.L_224:
        /*00f8*/ 	.byte	0x04, 0x36
        /*00fa*/ 	.short	(.L_226 - .L_225)
.L_225:
        /*00fc*/ 	.word	0x00000008
.L_226:


//--------------------- .nv.info._ZN3cub18CUB_300001_SM_10006detail10radix_sort29DeviceRadixSortOnesweepKernelINS1_5radix10policy_hubImjyE10Policy1000ELNS0_9SortOrderE0EmjyiiNS1_21identity_decomposer_tEEEvPT5_SB_PT3_PKSC_PT1_PKSG_PT2_PKSK_T4_iiT6_ --------------------------
	.section	.nv.info._ZN3cub18CUB_300001_SM_10006detail10radix_sort29DeviceRadixSortOnesweepKernelINS1_5radix10policy_hubImjyE10Policy1000ELNS0_9SortOrderE0EmjyiiNS1_21identity_decomposer_tEEEvPT5_SB_PT3_PKSC_PT1_PKSG_PT2_PKSK_T4_iiT6_,"",@"SHT_CUDA_INFO"
	.sectionflags	@""
	.align	4


	//----- nvinfo : EIATTR_CUDA_API_VERSION
	.align		4
        /*0000*/ 	.byte	0x04, 0x37
        /*0002*/ 	.short	(.L_228 - .L_227)
.L_227:
        /*0004*/ 	.word	0x00000082


	//----- nvinfo : EIATTR_KPARAM_INFO
	.align		4
.L_228:
        /*0008*/ 	.byte	0x04, 0x17
        /*000a*/ 	.short	(.L_230 - .L_229)
.L_229:
        /*000c*/ 	.word	0x00000000
        /*0010*/ 	.short	0x000b
        /*0012*/ 	.short	0x004c
        /*0014*/ 	.byte	0x00, 0xf0, 0x05, 0x00


	//----- nvinfo : EIATTR_KPARAM_INFO
	.align		4
.L_230:
        /*0018*/ 	.byte	0x04, 0x17
        /*001a*/ 	.short	(.L_232 - .L_231)
.L_231:
        /*001c*/ 	.word	0x00000000
        /*0020*/ 	.short	0x000a
        /*0022*/ 	.short	0x0048
        /*0024*/ 	.byte	0x00, 0xf0, 0x11, 0x00


	//----- nvinfo : EIATTR_KPARAM_INFO
	.align		4
.L_232:
        /*0028*/ 	.byte	0x04, 0x17
        /*002a*/ 	.short	(.L_234 - .L_233)
.L_233:
        /*002c*/ 	.word	0x00000000
        /*0030*/ 	.short	0x0009
        /*0032*/ 	.short	0x0044
        /*0034*/ 	.byte	0x00, 0xf0, 0x11, 0x00


	//----- nvinfo : EIATTR_KPARAM_INFO
	.align		4
.L_234:
        /*0038*/ 	.byte	0x04, 0x17
        /*003a*/ 	.short	(.L_236 - .L_235)
.L_235:
        /*003c*/ 	.word	0x00000000
        /*0040*/ 	.short	0x0008
        /*0042*/ 	.short	0x0040
        /*0044*/ 	.byte	0x00, 0xf0, 0x11, 0x00


	//----- nvinfo : EIATTR_KPARAM_INFO
	.align		4
.L_236:
        /*0048*/ 	.byte	0x04, 0x17
        /*004a*/ 	.short	(.L_238 - .L_237)
.L_237:
        /*004c*/ 	.word	0x00000000
        /*0050*/ 	.short	0x0007
        /*0052*/ 	.short	0x0038
        /*0054*/ 	.byte	0x00, 0xf5, 0x21, 0x00


	//----- nvinfo : EIATTR_KPARAM_INFO
	.align		4
.L_238:
        /*0058*/ 	.byte	0x04, 0x17
        /*005a*/ 	.short	(.L_240 - .L_239)
.L_239:
        /*005c*/ 	.word	0x00000000
        /*0060*/ 	.short	0x0006
        /*0062*/ 	.short	0x0030
        /*0064*/ 	.byte	0x00, 0xf5, 0x21, 0x00


	//----- nvinfo : EIATTR_KPARAM_INFO
	.align		4
.L_240:
        /*0068*/ 	.byte	0x04, 0x17
        /*006a*/ 	.short	(.L_242 - .L_241)
.L_241:
        /*006c*/ 	.word	0x00000000
        /*0070*/ 	.short	0x0005
        /*0072*/ 	.short	0x0028
        /*0074*/ 	.byte	0x00, 0xf5, 0x21, 0x00


	//----- nvinfo : EIATTR_KPARAM_INFO
	.align		4
.L_242:
        /*0078*/ 	.byte	0x04, 0x17
        /*007a*/ 	.short	(.L_244 - .L_243)
.L_243:
        /*007c*/ 	.word	0x00000000
        /*0080*/ 	.short	0x0004
        /*0082*/ 	.short	0x0020
        /*0084*/ 	.byte	0x00, 0xf5, 0x21, 0x00


	//----- nvinfo : EIATTR_KPARAM_INFO
	.align		4
.L_244:
        /*0088*/ 	.byte	0x04, 0x17
        /*008a*/ 	.short	(.L_246 - .L_245)
.L_245:
        /*008c*/ 	.word	0x00000000
        /*0090*/ 	.short	0x0003
        /*0092*/ 	.short	0x0018
        /*0094*/ 	.byte	0x00, 0xf5, 0x21, 0x00


	//----- nvinfo : EIATTR_KPARAM_INFO
	.align		4
.L_246:
        /*0098*/ 	.byte	0x04, 0x17
        /*009a*/ 	.short	(.L_248 - .L_247)
.L_247:
        /*009c*/ 	.word	0x00000000
        /*00a0*/ 	.short	0x0002
        /*00a2*/ 	.short	0x0010
        /*00a4*/ 	.byte	0x00, 0xf5, 0x21, 0x00


	//----- nvinfo : EIATTR_KPARAM_INFO
	.align		4
.L_248:
        /*00a8*/ 	.byte	0x04, 0x17
        /*00aa*/ 	.short	(.L_250 - .L_249)
.L_249:
        /*00ac*/ 	.word	0x00000000
        /*00b0*/ 	.short	0x0001
        /*00b2*/ 	.short	0x0008
        /*00b4*/ 	.byte	0x00, 0xf5, 0x21, 0x00


	//----- nvinfo : EIATTR_KPARAM_INFO
	.align		4
.L_250:
        /*00b8*/ 	.byte	0x04, 0x17
        /*00ba*/ 	.short	(.L_252 - .L_251)
.L_251:
        /*00bc*/ 	.word	0x00000000
        /*00c0*/ 	.short	0x0000
        /*00c2*/ 	.short	0x0000
        /*00c4*/ 	.byte	0x00, 0xf5, 0x21, 0x00


	//----- nvinfo : EIATTR_SPARSE_MMA_MASK
	.align		4
.L_252:
        /*00c8*/ 	.byte	0x03, 0x50
        /*00ca*/ 	.short	0x0000


	//----- nvinfo : EIATTR_MAXREG_COUNT
	.align		4
        /*00cc*/ 	.byte	0x03, 0x1b
        /*00ce*/ 	.short	0x00a8


	//----- nvinfo : EIATTR_NUM_BARRIERS
	.align		4
        /*00d0*/ 	.byte	0x02, 0x4c
        /*00d2*/ 	.byte	0x01
	.zero		1


	//----- nvinfo : EIATTR_MERCURY_ISA_VERSION
	.align		4
        /*00d4*/ 	.byte	0x03, 0x5f
        /*00d6*/ 	.short	0x0101


	//----- nvinfo : EIATTR_COOP_GROUP_MASK_REGIDS
	.align		4
        /*00d8*/ 	.byte	0x04, 0x29
        /*00da*/ 	.short	(.L_254 - .L_253)


	//   ....[0]....
.L_253:
        /*00dc*/ 	.word	0xffffffff


	//   ....[1]....
        /*00e0*/ 	.word	0x05000024


	//   ....[2]....
        /*00e4*/ 	.word	0xffffffff


	//   ....[3]....
        /*00e8*/ 	.word	0xffffffff


	//   ....[4]....
        /*00ec*/ 	.word	0xffffffff


	//   ....[5]....
        /*00f0*/ 	.word	0xffffffff


	//   ....[6]....
        /*00f4*/ 	.word	0xffffffff


	//   ....[7]....
        /*00f8*/ 	.word	0xffffffff


	//   ....[8]....
        /*00fc*/ 	.word	0xffffffff


	//   ....[9]....
        /*0100*/ 	.word	0xffffffff


	//   ....[10]....
        /*0104*/ 	.word	0xffffffff


	//   ....[11]....
        /*0108*/ 	.word	0xffffffff


	//   ....[12]....
        /*010c*/ 	.word	0xffffffff


	//   ....[13]....
        /*0110*/ 	.word	0xffffffff


	//   ....[14]....
        /*0114*/ 	.word	0xffffffff


	//   ....[15]....
        /*0118*/ 	.word	0xffffffff


	//   ....[16]....
        /*011c*/ 	.word	0xffffffff


	//   ....[17]....
        /*0120*/ 	.word	0xffffffff


	//   ....[18]....
        /*0124*/ 	.word	0xffffffff


	//   ....[19]....
        /*0128*/ 	.word	0xffffffff


	//   ....[20]....
        /*012c*/ 	.word	0xffffffff


	//   ....[21]....
        /*0130*/ 	.word	0xffffffff


	//   ....[22]....
        /*0134*/ 	.word	0xffffffff


	//   ....[23]....
        /*0138*/ 	.word	0xffffffff


	//   ....[24]....
        /*013c*/ 	.word	0xffffffff


	//   ....[25]....
        /*0140*/ 	.word	0xffffffff


	//   ....[26]....
        /*0144*/ 	.word	0xffffffff


	//   ....[27]....
        /*0148*/ 	.word	0xffffffff


	//   ....[28]....
        /*014c*/ 	.word	0xffffffff


	//   ....[29]....
        /*0150*/ 	.word	0xffffffff


	//   ....[30]....
        /*0154*/ 	.word	0xffffffff


	//   ....[31]....
        /*0158*/ 	.word	0xffffffff


	//   ....[32]....
        /*015c*/ 	.word	0xffffffff


	//   ....[33]....
        /*0160*/ 	.word	0xffffffff


	//   ....[34]....
        /*0164*/ 	.word	0xffffffff


	//   ....[35]....
        /*0168*/ 	.word	0xffffffff


	//   ....[36]....
        /*016c*/ 	.word	0xffffffff


	//   ....[37]....
        /*0170*/ 	.word	0xffffffff


	//   ....[38]....
        /*0174*/ 	.word	0xffffffff


	//   ....[39]....
        /*0178*/ 	.word	0xffffffff


	//   ....[40]....
        /*017c*/ 	.word	0xffffffff


	//   ....[41]....
        /*0180*/ 	.word	0xffffffff


	//   ....[42]....
        /*0184*/ 	.word	0xffffffff


	//   ....[43]....
        /*0188*/ 	.word	0xffffffff


	//   ....[44]....
        /*018c*/ 	.word	0xffffffff


	//   ....[45]....
        /*0190*/ 	.word	0xffffffff


	//   ....[46]....
        /*0194*/ 	.word	0xffffffff


	//   ....[47]....
        /*0198*/ 	.word	0xffffffff


	//   ....[48]....
        /*019c*/ 	.word	0xffffffff


	//   ....[49]....
        /*01a0*/ 	.word	0xffffffff


	//   ....[50]....
        /*01a4*/ 	.word	0xffffffff


	//   ....[51]....
        /*01a8*/ 	.word	0xffffffff


	//   ....[52]....
        /*01ac*/ 	.word	0xffffffff


	//   ....[53]....
        /*01b0*/ 	.word	0xffffffff


	//   ....[54]....
        /*01b4*/ 	.word	0xffffffff


	//   ....[55]....
        /*01b8*/ 	.word	0xffffffff


	//   ....[56]....
        /*01bc*/ 	.word	0xffffffff


	//   ....[57]....
        /*01c0*/ 	.word	0xffffffff


	//   ....[58]....
        /*01c4*/ 	.word	0xffffffff


	//   ....[59]....
        /*01c8*/ 	.word	0xffffffff


	//   ....[60]....
        /*01cc*/ 	.word	0xffffffff


	//   ....[61]....
        /*01d0*/ 	.word	0xffffffff


	//   ....[62]....
        /*01d4*/ 	.word	0xffffffff


	//   ....[63]....
        /*01d8*/ 	.word	0xffffffff


	//   ....[64]....
        /*01dc*/ 	.word	0xffffffff


	//   ....[65]....
        /*01e0*/ 	.word	0xffffffff


	//   ....[66]....
        /*01e4*/ 	.word	0xffffffff


	//   ....[67]....
        /*01e8*/ 	.word	0xffffffff


	//   ....[68]....
        /*01ec*/ 	.word	0xffffffff


	//   ....[69]....
        /*01f0*/ 	.word	0xffffffff


	//   ....[70]....
        /*01f4*/ 	.word	0xffffffff


	//   ....[71]....
        /*01f8*/ 	.word	0xffffffff


	//   ....[72]....
        /*01fc*/ 	.word	0xffffffff


	//   ....[73]....
        /*0200*/ 	.word	0xffffffff


	//   ....[74]....
        /*0204*/ 	.word	0xffffffff


	//   ....[75]....
        /*0208*/ 	.word	0xffffffff


	//   ....[76]....
        /*020c*/ 	.word	0xffffffff


	//   ....[77]....
        /*0210*/ 	.word	0xffffffff


	//   ....[78]....
        /*0214*/ 	.word	0xffffffff


	//   ....[79]....
        /*0218*/ 	.word	0xffffffff


	//   ....[80]....
        /*021c*/ 	.word	0xffffffff


	//   ....[81]....
        /*0220*/ 	.word	0xffffffff


	//   ....[82]....
        /*0224*/ 	.word	0xffffffff


	//   ....[83]....
        /*0228*/ 	.word	0xffffffff


	//   ....[84]....
        /*022c*/ 	.word	0xffffffff


	//   ....[85]....
        /*0230*/ 	.word	0xffffffff


	//   ....[86]....
        /*0234*/ 	.word	0xffffffff


	//   ....[87]....
        /*0238*/ 	.word	0xffffffff


	//   ....[88]....
        /*023c*/ 	.word	0xffffffff


	//   ....[89]....
        /*0240*/ 	.word	0xffffffff


	//   ....[90]....
        /*0244*/ 	.word	0xffffffff


	//   ....[91]....
        /*0248*/ 	.word	0xffffffff


	//   ....[92]....
        /*024c*/ 	.word	0xffffffff


	//   ....[93]....
        /*0250*/ 	.word	0xffffffff


	//   ....[94]....
        /*0254*/ 	.word	0xffffffff


	//   ....[95]....
        /*0258*/ 	.word	0xffffffff


	//   ....[96]....
        /*025c*/ 	.word	0xffffffff


	//   ....[97]....
        /*0260*/ 	.word	0xffffffff


	//   ....[98]....
        /*0264*/ 	.word	0xffffffff


	//   ....[99]....
        /*0268*/ 	.word	0xffffffff


	//   ....[100]....
        /*026c*/ 	.word	0xffffffff


	//   ....[101]....
        /*0270*/ 	.word	0xffffffff


	//   ....[102]....
        /*0274*/ 	.word	0xffffffff


	//   ....[103]....
        /*0278*/ 	.word	0xffffffff


	//   ....[104]....
        /*027c*/ 	.word	0xffffffff


	//   ....[105]....
        /*0280*/ 	.word	0xffffffff


	//   ....[106]....
        /*0284*/ 	.word	0xffffffff


	//   ....[107]....
        /*0288*/ 	.word	0xffffffff


	//   ....[108]....
        /*028c*/ 	.word	0xffffffff


	//   ....[109]....
        /*0290*/ 	.word	0xffffffff


	//   ....[110]....
        /*0294*/ 	.word	0xffffffff


	//   ....[111]....
        /*0298*/ 	.word	0xffffffff


	//   ....[112]....
        /*029c*/ 	.word	0xffffffff


	//   ....[113]....
        /*02a0*/ 	.word	0xffffffff


	//   ....[114]....
        /*02a4*/ 	.word	0xffffffff


	//   ....[115]....
        /*02a8*/ 	.word	0xffffffff


	//   ....[116]....
        /*02ac*/ 	.word	0xffffffff


	//   ....[117]....
        /*02b0*/ 	.word	0xffffffff


	//   ....[118]....
        /*02b4*/ 	.word	0xffffffff


	//   ....[119]....
        /*02b8*/ 	.word	0xffffffff


	//   ....[120]....
        /*02bc*/ 	.word	0xffffffff


	//   ....[121]....
        /*02c0*/ 	.word	0xffffffff


	//   ....[122]....
        /*02c4*/ 	.word	0xffffffff


	//   ....[123]....
        /*02c8*/ 	.word	0xffffffff


	//   ....[124]....
        /*02cc*/ 	.word	0xffffffff


	//   ....[125]....
        /*02d0*/ 	.word	0xffffffff


	//   ....[126]....
        /*02d4*/ 	.word	0xffffffff


	//   ....[127]....
        /*02d8*/ 	.word	0xffffffff


	//   ....[128]....
        /*02dc*/ 	.word	0xffffffff


	//   ....[129]....
        /*02e0*/ 	.word	0xffffffff


	//   ....[130]....
        /*02e4*/ 	.word	0xffffffff


	//   ....[131]....
        /*02e8*/ 	.word	0xffffffff


	//   ....[132]....
        /*02ec*/ 	.word	0xffffffff


	//   ....[133]....
        /*02f0*/ 	.word	0xffffffff


	//   ....[134]....
        /*02f4*/ 	.word	0xffffffff


	//   ....[135]....
        /*02f8*/ 	.word	0xffffffff


	//   ....[136]....
        /*02fc*/ 	.word	0xffffffff


	//   ....[137]....
        /*0300*/ 	.word	0xffffffff


	//   ....[138]....
        /*0304*/ 	.word	0xffffffff


	//   ....[139]....
        /*0308*/ 	.word	0xffffffff


	//   ....[140]....
        /*030c*/ 	.word	0xffffffff


	//   ....[141]....
        /*0310*/ 	.word	0xffffffff


	//   ....[142]....
        /*0314*/ 	.word	0x05000006


	//   ....[143]....
        /*0318*/ 	.word	0xffffffff


	//   ....[144]....
        /*031c*/ 	.word	0xffffffff


	//   ....[145]....
        /*0320*/ 	.word	0xffffffff


	//   ....[146]....
        /*0324*/ 	.word	0xffffffff


	//   ....[147]....
        /*0328*/ 	.word	0xffffffff


	//   ....[148]....
        /*032c*/ 	.word	0xffffffff


	//   ....[149]....
        /*0330*/ 	.word	0xffffffff


	//   ....[150]....
        /*0334*/ 	.word	0xffffffff


	//   ....[151]....
        /*0338*/ 	.word	0xffffffff


	//   ....[152]....
        /*033c*/ 	.word	0xffffffff


	//   ....[153]....
        /*0340*/ 	.word	0xffffffff


	//   ....[154]....
        /*0344*/ 	.word	0xffffffff


	//   ....[155]....
        /*0348*/ 	.word	0xffffffff


	//   ....[156]....
        /*034c*/ 	.word	0xffffffff


	//   ....[157]....
        /*0350*/ 	.word	0xffffffff


	//   ....[158]....
        /*0354*/ 	.word	0xffffffff


	//   ....[159]....
        /*0358*/ 	.word	0xffffffff


	//   ....[160]....
        /*035c*/ 	.word	0xffffffff


	//   ....[161]....
        /*0360*/ 	.word	0xffffffff


	//   ....[162]....
        /*0364*/ 	.word	0xffffffff


	//   ....[163]....
        /*0368*/ 	.word	0xffffffff


	//   ....[164]....
        /*036c*/ 	.word	0xffffffff


	//   ....[165]....
        /*0370*/ 	.word	0xffffffff


	//   ....[166]....
        /*0374*/ 	.word	0xffffffff


	//   ....[167]....
        /*0378*/ 	.word	0xffffffff


	//   ....[168]....
        /*037c*/ 	.word	0xffffffff


	//   ....[169]....
        /*0380*/ 	.word	0xffffffff


	//   ....[170]....
        /*0384*/ 	.word	0xffffffff


	//   ....[171]....
        /*0388*/ 	.word	0xffffffff


	//   ....[172]....
        /*038c*/ 	.word	0xffffffff


	//   ....[173]....
        /*0390*/ 	.word	0xffffffff


	//   ....[174]....
        /*0394*/ 	.word	0xffffffff


	//   ....[175]....
        /*0398*/ 	.word	0xffffffff


	//   ....[176]....
        /*039c*/ 	.word	0xffffffff


	//   ....[177]....
        /*03a0*/ 	.word	0xffffffff


	//   ....[178]....
        /*03a4*/ 	.word	0xffffffff


	//   ....[179]....
        /*03a8*/ 	.word	0xffffffff


	//   ....[180]....
        /*03ac*/ 	.word	0xffffffff


	//   ....[181]....
        /*03b0*/ 	.word	0xffffffff


	//   ....[182]....
        /*03b4*/ 	.word	0xffffffff


	//   ....[183]....
        /*03b8*/ 	.word	0xffffffff


	//   ....[184]....
        /*03bc*/ 	.word	0xffffffff


	//   ....[185]....
        /*03c0*/ 	.word	0xffffffff


	//   ....[186]....
        /*03c4*/ 	.word	0xffffffff


	//   ....[187]....
        /*03c8*/ 	.word	0xffffffff


	//   ....[188]....
        /*03cc*/ 	.word	0xffffffff


	//   ....[189]....
        /*03d0*/ 	.word	0xffffffff


	//   ....[190]....
        /*03d4*/ 	.word	0xffffffff


	//   ....[191]....
        /*03d8*/ 	.word	0xffffffff


	//   ....[192]....
        /*03dc*/ 	.word	0xffffffff


	//   ....[193]....
        /*03e0*/ 	.word	0xffffffff


	//   ....[194]....
        /*03e4*/ 	.word	0xffffffff


	//   ....[195]....
        /*03e8*/ 	.word	0xffffffff


	//   ....[196]....
        /*03ec*/ 	.word	0xffffffff


	//   ....[197]....
        /*03f0*/ 	.word	0xffffffff


	//   ....[198]....
        /*03f4*/ 	.word	0xffffffff


	//   ....[199]....
        /*03f8*/ 	.word	0xffffffff


	//   ....[200]....
        /*03fc*/ 	.word	0xffffffff


	//   ....[201]....
        /*0400*/ 	.word	0xffffffff


	//   ....[202]....
        /*0404*/ 	.word	0xffffffff


	//   ....[203]....
        /*0408*/ 	.word	0x05000053


	//   ....[204]....
        /*040c*/ 	.word	0x05000053


	//   ....[205]....
        /*0410*/ 	.word	0x05000053


	//   ....[206]....
        /*0414*/ 	.word	0x05000053


	//   ....[207]....
        /*0418*/ 	.word	0x05000053


	//----- nvinfo : EIATTR_COOP_GROUP_INSTR_OFFSETS
	.align		4
.L_254:
        /*041c*/ 	.byte	0x04, 0x28
        /*041e*/ 	.short	(.L_256 - .L_255)


	//   ....[0]....
.L_255:
        /*0420*/ 	.word	0x00000e40


	//   ....[1]....
        /*0424*/ 	.word	0x000016e0


	//   ....[2]....
        /*0428*/ 	.word	0x00002810


	//   ....[3]....
        /*042c*/ 	.word	0x00002830


	//   ....[4]....
        /*0430*/ 	.word	0x00002850


	//   ....[5]....
        /*0434*/ 	.word	0x00002870


	//   ....[6]....
        /*0438*/ 	.word	0x00002890


	//   ....[7]....
        /*043c*/ 	.word	0x00002d60


	//   ....[8]....
        /*0440*/ 	.word	0x00002d70


	//   ....[9]....
        /*0444*/ 	.word	0x00002d90


	//   ....[10]....
        /*0448*/ 	.word	0x00002db0


	//   ....[11]....
        /*044c*/ 	.word	0x00002e00


	//   ....[12]....
        /*0450*/ 	.word	0x00002e30


	//   ....[13]....
        /*0454*/ 	.word	0x00002e80


	//   ....[14]....
        /*0458*/ 	.word	0x00002ec0


	//   ....[15]....
        /*045c*/ 	.word	0x00002fd0


	//   ....[16]....
        /*0460*/ 	.word	0x00003020


	//   ....[17]....
        /*0464*/ 	.word	0x00003030


	//   ....[18]....
        /*0468*/ 	.word	0x00003080


	//   ....[19]....
        /*046c*/ 	.word	0x000030b0


	//   ....[20]....
        /*0470*/ 	.word	0x000030e0


	//   ....[21]....
        /*0474*/ 	.word	0x00003110


	//   ....[22]....
        /*0478*/ 	.word	0x00003140


	//   ....[23]....
        /*047c*/ 	.word	0x00003170


	//   ....[24]....
        /*0480*/ 	.word	0x00003240


	//   ....[25]....
        /*0484*/ 	.word	0x00003290


	//   ....[26]....
        /*0488*/ 	.word	0x000032a0


	//   ....[27]....
        /*048c*/ 	.word	0x000032f0


	//   ....[28]....
        /*0490*/ 	.word	0x00003320


	//   ....[29]....
        /*0494*/ 	.word	0x00003350


	//   ....[30]....
        /*0498*/ 	.word	0x00003380


	//   ....[31]....
        /*049c*/ 	.word	0x000033b0


	//   ....[32]....
        /*04a0*/ 	.word	0x000033e0


	//   ....[33]....
        /*04a4*/ 	.word	0x000034d0


	//   ....[34]....
        /*04a8*/ 	.word	0x000034e0


	//   ....[35]....
        /*04ac*/ 	.word	0x00003530


	//   ....[36]....
        /*04b0*/ 	.word	0x00003560


	//   ....[37]....
        /*04b4*/ 	.word	0x00003590


	//   ....[38]....
        /*04b8*/ 	.word	0x000035c0


	//   ....[39]....
        /*04bc*/ 	.word	0x000035f0


	//   ....[40]....
        /*04c0*/ 	.word	0x00003620


	//   ....[41]....
        /*04c4*/ 	.word	0x00003650


	//   ....[42]....
        /*04c8*/ 	.word	0x00003700


	//   ....[43]....
        /*04cc*/ 	.word	0x00003710


	//   ....[44]....
        /*04d0*/ 	.word	0x00003760


	//   ....[45]....
        /*04d4*/ 	.word	0x00003770


	//   ....[46]....
        /*04d8*/ 	.word	0x000037a0


	//   ....[47]....
        /*04dc*/ 	.word	0x000037d0


	//   ....[48]....
        /*04e0*/ 	.word	0x00003800


	//   ....[49]....
        /*04e4*/ 	.word	0x00003830


	//   ....[50]....
        /*04e8*/ 	.word	0x00003860


	//   ....[51]....
        /*04ec*/ 	.word	0x00003930


	//   ....[52]....
        /*04f0*/ 	.word	0x00003940


	//   ....[53]....
        /*04f4*/ 	.word	0x00003990


	//   ....[54]....
        /*04f8*/ 	.word	0x000039a0


	//   ....[55]....
        /*04fc*/ 	.word	0x000039e0


	//   ....[56]....
        /*0500*/ 	.word	0x00003a10


	//   ....[57]....
        /*0504*/ 	.word	0x00003a50


	//   ....[58]....
        /*0508*/ 	.word	0x00003a80


	//   ....[59]....
        /*050c*/ 	.word	0x00003ab0


	//   ....[60]....
        /*0510*/ 	.word	0x00003b60


	//   ....[61]....
        /*0514*/ 	.word	0x00003b70


	//   ....[62]....
        /*0518*/ 	.word	0x00003bc0


	//   ....[63]....
        /*051c*/ 	.word	0x00003bd0


	//   ....[64]....
        /*0520*/ 	.word	0x00003c10


	//   ....[65]....
        /*0524*/ 	.word	0x00003c40


	//   ....[66]....
        /*0528*/ 	.word	0x00003c80


	//   ....[67]....
        /*052c*/ 	.word	0x00003cb0


	//   ....[68]....
        /*0530*/ 	.word	0x00003ce0


	//   ....[69]....
        /*0534*/ 	.word	0x00003d80


	//   ....[70]....
        /*0538*/ 	.word	0x00003d90


	//   ....[71]....
        /*053c*/ 	.word	0x00003de0


	//   ....[72]....
        /*0540*/ 	.word	0x00003df0


	//   ....[73]....
        /*0544*/ 	.word	0x00003e20


	//   ....[74]....
        /*0548*/ 	.word	0x00003e50


	//   ....[75]....
        /*054c*/ 	.word	0x00003e80


	//   ....[76]....
        /*0550*/ 	.word	0x00003eb0


	//   ....[77]....
        /*0554*/ 	.word	0x00003ee0


	//   ....[78]....
        /*0558*/ 	.word	0x00003fc0


	//   ....[79]....
        /*055c*/ 	.word	0x00003fd0


	//   ....[80]....
        /*0560*/ 	.word	0x00004020


	//   ....[81]....
        /*0564*/ 	.word	0x00004030


	//   ....[82]....
        /*0568*/ 	.word	0x00004060


	//   ....[83]....
        /*056c*/ 	.word	0x00004090


	//   ....[84]....
        /*0570*/ 	.word	0x000040c0


	//   ....[85]....
        /*0574*/ 	.word	0x000040f0


	//   ....[86]....
        /*0578*/ 	.word	0x00004120


	//   ....[87]....
        /*057c*/ 	.word	0x000041e0


	//   ....[88]....
        /*0580*/ 	.word	0x000041f0


	//   ....[89]....
        /*0584*/ 	.word	0x00004240


	//   ....[90]....
        /*0588*/ 	.word	0x00004270


	//   ....[91]....
        /*058c*/ 	.word	0x000042a0


	//   ....[92]....
        /*0590*/ 	.word	0x000042d0


	//   ....[93]....
        /*0594*/ 	.word	0x00004300


	//   ....[94]....
        /*0598*/ 	.word	0x00004330


	//   ....[95]....
        /*059c*/ 	.word	0x00004370


	//   ....[96]....
        /*05a0*/ 	.word	0x00004400


	//   ....[97]....
        /*05a4*/ 	.word	0x00004420


	//   ....[98]....
        /*05a8*/ 	.word	0x00004430


	//   ....[99]....
        /*05ac*/ 	.word	0x00004480


	//   ....[100]....
        /*05b0*/ 	.word	0x00004490


	//   ....[101]....
        /*05b4*/ 	.word	0x000044d0


	//   ....[102]....
        /*05b8*/ 	.word	0x00004500


	//   ....[103]....
        /*05bc*/ 	.word	0x00004550


	//   ....[104]....
        /*05c0*/ 	.word	0x00004580


	//   ....[105]....
        /*05c4*/ 	.word	0x00004630


	//   ....[106]....
        /*05c8*/ 	.word	0x00004650


	//   ....[107]....
        /*05cc*/ 	.word	0x00004660


	//   ....[108]....
        /*05d0*/ 	.word	0x000046c0


	//   ....[109]....
        /*05d4*/ 	.word	0x000046f0


	//   ....[110]....
        /*05d8*/ 	.word	0x00004720


	//   ....[111]....
        /*05dc*/ 	.word	0x00004750


	//   ....[112]....
        /*05e0*/ 	.word	0x00004780


	//   ....[113]....
        /*05e4*/ 	.word	0x000047b0


	//   ....[114]....
        /*05e8*/ 	.word	0x00004860


	//   ....[115]....
        /*05ec*/ 	.word	0x00004880


	//   ....[116]....
        /*05f0*/ 	.word	0x00004890


	//   ....[117]....
        /*05f4*/ 	.word	0x000048f0


	//   ....[118]....
        /*05f8*/ 	.word	0x00004920


	//   ....[119]....
        /*05fc*/ 	.word	0x00004950


	//   ....[120]....
        /*0600*/ 	.word	0x00004980


	//   ....[121]....
        /*0604*/ 	.word	0x000049b0


	//   ....[122]....
        /*0608*/ 	.word	0x000049e0


	//   ....[123]....
        /*060c*/ 	.word	0x00004a90


	//   ....[124]....
        /*0610*/ 	.word	0x00004ac0


	//   ....[125]....
        /*0614*/ 	.word	0x00004ad0


	//   ....[126]....
        /*0618*/ 	.word	0x00004b20


	//   ....[127]....
        /*061c*/ 	.word	0x00004b30


	//   ....[128]....
        /*0620*/ 	.word	0x00004b70


	//   ....[129]....
        /*0624*/ 	.word	0x00004ba0


	//   ....[130]....
        /*0628*/ 	.word	0x00004be0


	//   ....[131]....
        /*062c*/ 	.word	0x00004c10


	//   ....[132]....
        /*0630*/ 	.word	0x00004ce0


	//   ....[133]....
        /*0634*/ 	.word	0x00004cf0


	//   ....[134]....
        /*0638*/ 	.word	0x00004d40


	//   ....[135]....
        /*063c*/ 	.word	0x00004d70


	//   ....[136]....
        /*0640*/ 	.word	0x00004da0


	//   ....[137]....
        /*0644*/ 	.word	0x00004dd0


	//   ....[138]....
        /*0648*/ 	.word	0x00004e00


	//   ....[139]....
        /*064c*/ 	.word	0x00004e30


	//   ....[140]....
        /*0650*/ 	.word	0x00004ea0


	//   ....[141]....
        /*0654*/ 	.word	0x00004f50


	//   ....[142]....
        /*0658*/ 	.word	0x00005520


	//   ....[143]....
        /*065c*/ 	.word	0x00005870


	//   ....[144]....
        /*0660*/ 	.word	0x00005920


	//   ....[145]....
        /*0664*/ 	.word	0x000059d0


	//   ....[146]....
        /*0668*/ 	.word	0x00005a80


	//   ....[147]....
        /*066c*/ 	.word	0x00005b30


	//   ....[148]....
        /*0670*/ 	.word	0x00005be0


	//   ....[149]....
        /*0674*/ 	.word	0x00005c90


	//   ....[150]....
        /*0678*/ 	.word	0x00005d40


	//   ....[151]....
        /*067c*/ 	.word	0x00005df0


	//   ....[152]....
        /*0680*/ 	.word	0x00005ea0


	//   ....[153]....
        /*0684*/ 	.word	0x00005f50


	//   ....[154]....
        /*0688*/ 	.word	0x00006000


	//   ....[155]....
        /*068c*/ 	.word	0x000060b0


	//   ....[156]....
        /*0690*/ 	.word	0x00006160


	//   ....[157]....
        /*0694*/ 	.word	0x00006210


	//   ....[158]....
        /*0698*/ 	.word	0x00006420


	//   ....[159]....
        /*069c*/ 	.word	0x00006570


	//   ....[160]....
        /*06a0*/ 	.word	0x000066c0


	//   ....[161]....
        /*06a4*/ 	.word	0x00006810


	//   ....[162]....
        /*06a8*/ 	.word	0x00006960


	//   ....[163]....
        /*06ac*/ 	.word	0x00006ab0


	//   ....[164]....
        /*06b0*/ 	.word	0x00006c00


	//   ....[165]....
        /*06b4*/ 	.word	0x00006d50


	//   ....[166]....
        /*06b8*/ 	.word	0x00006ea0


	//   ....[167]....
        /*06bc*/ 	.word	0x00006fe0


	//   ....[168]....
        /*06c0*/ 	.word	0x00007110


	//   ....[169]....
        /*06c4*/ 	.word	0x00007240


	//   ....[170]....
        /*06c8*/ 	.word	0x00007370


	//   ....[171]....
        /*06cc*/ 	.word	0x000074a0


	//   ....[172]....
        /*06d0*/ 	.word	0x000075d0


	//   ....[173]....
        /*06d4*/ 	.word	0x000080c0


	//   ....[174]....
        /*06d8*/ 	.word	0x00008140


	//   ....[175]....
        /*06dc*/ 	.word	0x000081c0


	//   ....[176]....
        /*06e0*/ 	.word	0x00008240


	//   ....[177]....
        /*06e4*/ 	.word	0x000082c0


	//   ....[178]....
        /*06e8*/ 	.word	0x00008340


	//   ....[179]....
        /*06ec*/ 	.word	0x000083c0


	//   ....[180]....
        /*06f0*/ 	.word	0x00008440


	//   ....[181]....
        /*06f4*/ 	.word	0x000084d0


	//   ....[182]....
        /*06f8*/ 	.word	0x00008550


	//   ....[183]....
        /*06fc*/ 	.word	0x000085e0


	//   ....[184]....
        /*0700*/ 	.word	0x00008660


	//   ....[185]....
        /*0704*/ 	.word	0x000086e0


	//   ....[186]....
        /*0708*/ 	.word	0x00008760


	//   ....[187]....
        /*070c*/ 	.word	0x000087e0


	//   ....[188]....
        /*0710*/ 	.word	0x000089f0


	//   ....[189]....
        /*0714*/ 	.word	0x00008af0


	//   ....[190]....
        /*0718*/ 	.word	0x00008bf0


	//   ....[191]....
        /*071c*/ 	.word	0x00008cf0


	//   ....[192]....
        /*0720*/ 	.word	0x00008df0


	//   ....[193]....
        /*0724*/ 	.word	0x00008ef0


	//   ....[194]....
        /*0728*/ 	.word	0x00008ff0


	//   ....[195]....
        /*072c*/ 	.word	0x000090f0


	//   ....[196]....
        /*0730*/ 	.word	0x000091e0


	//   ....[197]....
        /*0734*/ 	.word	0x000092c0


	//   ....[198]....
        /*0738*/ 	.word	0x000093a0


	//   ....[199]....
        /*073c*/ 	.word	0x00009480


	//   ....[200]....
        /*0740*/ 	.word	0x00009560


	//   ....[201]....
        /*0744*/ 	.word	0x00009650


	//   ....[202]....
        /*0748*/ 	.word	0x000096f0


	//   ....[203]....
        /*074c*/ 	.word	0x00009760


	//   ....[204]....
        /*0750*/ 	.word	0x000097d0


	//   ....[205]....
        /*0754*/ 	.word	0x00009840


	//   ....[206]....
        /*0758*/ 	.word	0x000098b0


	//   ....[207]....
        /*075c*/ 	.word	0x00009920


	//----- nvinfo : EIATTR_VRC_CTA_INIT_COUNT
	.align		4
.L_256:
        /*0760*/ 	.byte	0x02, 0x4a
	.zero		1
	.zero		1


	//----- nvinfo : EIATTR_EXIT_INSTR_OFFSETS
	.align		4
        /*0764*/ 	.byte	0x04, 0x1c
        /*0766*/ 	.short	(.L_258 - .L_257)


	//   ....[0]....
.L_257:
        /*0768*/ 	.word	0x000022f0


	//   ....[1]....
        /*076c*/ 	.word	0x000025f0


	//   ....[2]....
        /*0770*/ 	.word	0x00002610


	//   ....[3]....
        /*0774*/ 	.word	0x000087f0


	//   ....[4]....
        /*0778*/ 	.word	0x00009700


	//----- nvinfo : EIATTR_MAX_THREADS
	.align		4
.L_258:
        /*077c*/ 	.byte	0x04, 0x05
        /*077e*/ 	.short	(.L_260 - .L_259)
.L_259:
        /*0780*/ 	.word	0x00000180
        /*0784*/ 	.word	0x00000001
        /*0788*/ 	.word	0x00000001


	//----- nvinfo : EIATTR_CRS_STACK_SIZE
	.align		4
.L_260:
        /*078c*/ 	.byte	0x04, 0x1e
        /*078e*/ 	.short	(.L_262 - .L_261)
.L_261:
        /*0790*/ 	.word	0x00000000


	//----- nvinfo : EIATTR_CBANK_PARAM_SIZE
	.align		4
.L_262:
        /*0794*/ 	.byte	0x03, 0x19
        /*0796*/ 	.short	0x004d


	//----- nvinfo : EIATTR_PARAM_CBANK
	.align		4
        /*0798*/ 	.byte	0x04, 0x0a
        /*079a*/ 	.short	(.L_264 - .L_263)
	.align		4
.L_263:
        /*079c*/ 	.word	index@(.nv.constant0._ZN3cub18CUB_300001_SM_10006detail10radix_sort29DeviceRadixSortOnesweepKernelINS1_5radix10policy_hubImjyE10Policy1000ELNS0_9SortOrderE0EmjyiiNS1_21identity_decomposer_tEEEvPT5_SB_PT3_PKSC_PT1_PKSG_PT2_PKSK_T4_iiT6_)
        /*07a0*/ 	.short	0x0380
        /*07a2*/ 	.short	0x004d


	//----- nvinfo : EIATTR_SW_WAR
	.align		4
.L_264:
        /*07a4*/ 	.byte	0x04, 0x36
        /*07a6*/ 	.short	(.L_266 - .L_265)
.L_265:
        /*07a8*/ 	.word	0x00000008
.L_266:


//--------------------- .nv.info._ZN3cub18CUB_300001_SM_10006detail10radix_sort33DeviceRadixSortExclusiveSumKernelINS1_5radix10policy_hubImjyE10Policy1000EyEEvPT0_ --------------------------
	.section	.nv.info._ZN3cub18CUB_300001_SM_10006detail10radix_sort33DeviceRadixSortExclusiveSumKernelINS1_5radix10policy_hubImjyE10Policy1000EyEEvPT0_,"",@"SHT_CUDA_INFO"
	.sectionflags	@""
	.align	4


	//----- nvinfo : EIATTR_CUDA_API_VERSION
	.align		4
        /*0000*/ 	.byte	0x04, 0x37
        /*0002*/ 	.short	(.L_268 - .L_267)
.L_267:
        /*0004*/ 	.word	0x00000082


	//----- nvinfo : EIATTR_KPARAM_INFO
	.align		4
.L_268:
        /*0008*/ 	.byte	0x04, 0x17
        /*000a*/ 	.short	(.L_270 - .L_269)
.L_269:
        /*000c*/ 	.word	0x00000000
        /*0010*/ 	.short	0x0000
        /*0012*/ 	.short	0x0000
        /*0014*/ 	.byte	0x00, 0xf5, 0x21, 0x00


	//----- nvinfo : EIATTR_SPARSE_MMA_MASK
	.align		4
.L_270:
        /*0018*/ 	.byte	0x03, 0x50
        /*001a*/ 	.short	0x0000


	//----- nvinfo : EIATTR_MAXREG_COUNT
	.align		4
        /*001c*/ 	.byte	0x03, 0x1b
        /*001e*/ 	.short	0x00ff


	//----- nvinfo : EIATTR_NUM_BARRIERS
	.align		4
        /*0020*/ 	.byte	0x02, 0x4c
        /*0022*/ 	.byte	0x01
	.zero		1


	//----- nvinfo : EIATTR_MERCURY_ISA_VERSION
	.align		4
        /*0024*/ 	.byte	0x03, 0x5f
        /*0026*/ 	.short	0x0101


	//----- nvinfo : EIATTR_COOP_GROUP_MASK_REGIDS
	.align		4
        /*0028*/ 	.byte	0x04, 0x29
        /*002a*/ 	.short	(.L_272 - .L_271)


	//   ....[0]....
.L_271:
        /*002c*/ 	.word	0xffffffff


	//   ....[1]....
        /*0030*/ 	.word	0xffffffff


	//   ....[2]....
        /*0034*/ 	.word	0xffffffff


	//   ....[3]....
        /*0038*/ 	.word	0xffffffff


	//   ....[4]....
        /*003c*/ 	.word	0xffffffff


	//   ....[5]....
        /*0040*/ 	.word	0xffffffff


	//   ....[6]....
        /*0044*/ 	.word	0xffffffff


	//   ....[7]....
        /*0048*/ 	.word	0xffffffff


	//   ....[8]....
        /*004c*/ 	.word	0xffffffff


	//   ....[9]....
        /*0050*/ 	.word	0xffffffff


	//   ....[10]....
        /*0054*/ 	.word	0x05000015


	//   ....[11]....
        /*0058*/ 	.word	0x05000015


	//   ....[12]....
        /*005c*/ 	.word	0x05000015


	//   ....[13]....
        /*0060*/ 	.word	0x05000015


	//   ....[14]....
        /*0064*/ 	.word	0x05000015


	//   ....[15]....
        /*0068*/ 	.word	0x05000015


	//   ....[16]....
        /*006c*/ 	.word	0x05000015


	//   ....[17]....
        /*0070*/ 	.word	0x05000015


	//   ....[18]....
        /*0074*/ 	.word	0x05000015


	//   ....[19]....
        /*0078*/ 	.word	0x05000015


	//----- nvinfo : EIATTR_COOP_GROUP_INSTR_OFFSETS
	.align		4
.L_272:
        /*007c*/ 	.byte	0x04, 0x28
        /*007e*/ 	.short	(.L_274 - .L_273)


	//   ....[0]....
.L_273:
        /*0080*/ 	.word	0x00000250


	//   ....[1]....
        /*0084*/ 	.word	0x00000260


	//   ....[2]....
        /*0088*/ 	.word	0x000002a0


	//   ....[3]....
        /*008c*/ 	.word	0x000002c0


	//   ....[4]....
        /*0090*/ 	.word	0x00000310


	//   ....[5]....
        /*0094*/ 	.word	0x00000320


	//   ....[6]....
        /*0098*/ 	.word	0x00000360


	//   ....[7]....
        /*009c*/ 	.word	0x00000380


	//   ....[8]....
        /*00a0*/ 	.word	0x000003d0


	//   ....[9]....
        /*00a4*/ 	.word	0x000003e0


	//   ....[10]....
        /*00a8*/ 	.word	0x00000660


	//   ....[11]....
        /*00ac*/ 	.word	0x000006b0


	//   ....[12]....
        /*00b0*/ 	.word	0x00000740


	//   ....[13]....
        /*00b4*/ 	.word	0x00000790


	//   ....[14]....
        /*00b8*/ 	.word	0x00000820


	//   ....[15]....
        /*00bc*/ 	.word	0x00000870


	//   ....[16]....
        /*00c0*/ 	.word	0x00000900


	//   ....[17]....
        /*00c4*/ 	.word	0x00000950


	//   ....[18]....
        /*00c8*/ 	.word	0x000009e0


	//   ....[19]....
        /*00cc*/ 	.word	0x00000a30


	//----- nvinfo : EIATTR_VRC_CTA_INIT_COUNT
	.align		4
.L_274:
        /*00d0*/ 	.byte	0x02, 0x4a
	.zero		1
	.zero		1


	//----- nvinfo : EIATTR_EXIT_INSTR_OFFSETS
	.align		4
        /*00d4*/ 	.byte	0x04, 0x1c
        /*00d6*/ 	.short	(.L_276 - .L_275)


	//   ....[0]....
.L_275:
        /*00d8*/ 	.word	0x000005d0


	//   ....[1]....
        /*00dc*/ 	.word	0x00000600


	//----- nvinfo : EIATTR_CRS_STACK_SIZE
	.align		4
.L_276:
        /*00e0*/ 	.byte	0x04, 0x1e
        /*00e2*/ 	.short	(.L_278 - .L_277)
.L_277:
        /*00e4*/ 	.word	0x00000000


	//----- nvinfo : EIATTR_CBANK_PARAM_SIZE
	.align		4
.L_278:
        /*00e8*/ 	.byte	0x03, 0x19
        /*00ea*/ 	.short	0x0008


	//----- nvinfo : EIATTR_PARAM_CBANK
	.align		4
        /*00ec*/ 	.byte	0x04, 0x0a
        /*00ee*/ 	.short	(.L_280 - .L_279)
	.align		4
.L_279:
        /*00f0*/ 	.word	index@(.nv.constant0._ZN3cub18CUB_300001_SM_10006detail10radix_sort33DeviceRadixSortExclusiveSumKernelINS1_5radix10policy_hubImjyE10Policy1000EyEEvPT0_)
        /*00f4*/ 	.short	0x0380
        /*00f6*/ 	.short	0x0008


	//----- nvinfo : EIATTR_SW_WAR
	.align		4
.L_280:
        /*00f8*/ 	.byte	0x04, 0x36
        /*00fa*/ 	.short	(.L_282 - .L_281)
.L_281:
        /*00fc*/ 	.word	0x00000008
.L_282:


//--------------------- .nv.info._ZN3cub18CUB_300001_SM_10006detail10radix_sort30DeviceRadixSortHistogramKernelINS1_5radix10policy_hubImjyE10Policy1000ELNS0_9SortOrderE0EmyNS1_21identity_decomposer_tEEEvPT2_PKT1_SA_iiT3_ --------------------------
	.section	.nv.info._ZN3cub18CUB_300001_SM_10006detail10radix_sort30DeviceRadixSortHistogramKernelINS1_5radix10policy_hubImjyE10Policy1000ELNS0_9SortOrderE0EmyNS1_21identity_decomposer_tEEEvPT2_PKT1_SA_iiT3_,"",@"SHT_CUDA_INFO"
	.sectionflags	@""
	.align	4


	//----- nvinfo : EIATTR_CUDA_API_VERSION
	.align		4
        /*0000*/ 	.byte	0x04, 0x37
        /*0002*/ 	.short	(.L_284 - .L_283)
.L_283:
        /*0004*/ 	.word	0x00000082


	//----- nvinfo : EIATTR_KPARAM_INFO
	.align		4
.L_284:
        /*0008*/ 	.byte	0x04, 0x17
        /*000a*/ 	.short	(.L_286 - .L_285)
.L_285:
        /*000c*/ 	.word	0x00000000
        /*0010*/ 	.short	0x0005
        /*0012*/ 	.short	0x0020
        /*0014*/ 	.byte	0x00, 0xf0, 0x05, 0x00


	//----- nvinfo : EIATTR_KPARAM_INFO
	.align		4
.L_286:
        /*0018*/ 	.byte	0x04, 0x17
        /*001a*/ 	.short	(.L_288 - .L_287)
.L_287:
        /*001c*/ 	.word	0x00000000
        /*0020*/ 	.short	0x0004
        /*0022*/ 	.short	0x001c
        /*0024*/ 	.byte	0x00, 0xf0, 0x11, 0x00


	//----- nvinfo : EIATTR_KPARAM_INFO
	.align		4
.L_288:
        /*0028*/ 	.byte	0x04, 0x17
        /*002a*/ 	.short	(.L_290 - .L_289)
.L_289:
        /*002c*/ 	.word	0x00000000
        /*0030*/ 	.short	0x0003
        /*0032*/ 	.short	0x0018
        /*0034*/ 	.byte	0x00, 0xf0, 0x11, 0x00


	//----- nvinfo : EIATTR_KPARAM_INFO
	.align		4
.L_290:
        /*0038*/ 	.byte	0x04, 0x17
        /*003a*/ 	.short	(.L_292 - .L_291)
.L_291:
        /*003c*/ 	.word	0x00000000
        /*0040*/ 	.short	0x0002
        /*0042*/ 	.short	0x0010
        /*0044*/ 	.byte	0x00, 0xf0, 0x21, 0x00


	//----- nvinfo : EIATTR_KPARAM_INFO
	.align		4
.L_292:
        /*0048*/ 	.byte	0x04, 0x17
        /*004a*/ 	.short	(.L_294 - .L_293)
.L_293:
        /*004c*/ 	.word	0x00000000
        /*0050*/ 	.short	0x0001
        /*0052*/ 	.short	0x0008
        /*0054*/ 	.byte	0x00, 0xf5, 0x21, 0x00


	//----- nvinfo : EIATTR_KPARAM_INFO
	.align		4
.L_294:
        /*0058*/ 	.byte	0x04, 0x17
        /*005a*/ 	.short	(.L_296 - .L_295)
.L_295:
        /*005c*/ 	.word	0x00000000
        /*0060*/ 	.short	0x0000
        /*0062*/ 	.short	0x0000
        /*0064*/ 	.byte	0x00, 0xf5, 0x21, 0x00


	//----- nvinfo : EIATTR_SPARSE_MMA_MASK
	.align		4
.L_296:
        /*0068*/ 	.byte	0x03, 0x50
        /*006a*/ 	.short	0x0000


	//----- nvinfo : EIATTR_MAXREG_COUNT
	.align		4
        /*006c*/ 	.byte	0x03, 0x1b
        /*006e*/ 	.short	0x00ff


	//----- nvinfo : EIATTR_NUM_BARRIERS
	.align		4
        /*0070*/ 	.byte	0x02, 0x4c
        /*0072*/ 	.byte	0x01
	.zero		1


	//----- nvinfo : EIATTR_MERCURY_ISA_VERSION
	.align		4
        /*0074*/ 	.byte	0x03, 0x5f
        /*0076*/ 	.short	0x0101


	//----- nvinfo : EIATTR_VRC_CTA_INIT_COUNT
	.align		4
        /*0078*/ 	.byte	0x02, 0x4a
	.zero		1
	.zero		1


	//----- nvinfo : EIATTR_EXIT_INSTR_OFFSETS
	.align		4
        /*007c*/ 	.byte	0x04, 0x1c
        /*007e*/ 	.short	(.L_298 - .L_297)


	//   ....[0]....
.L_297:
        /*0080*/ 	.word	0x00000040


	//   ....[1]....
        /*0084*/ 	.word	0x00002fb0


	//----- nvinfo : EIATTR_MAX_THREADS
	.align		4
.L_298:
        /*0088*/ 	.byte	0x04, 0x05
        /*008a*/ 	.short	(.L_300 - .L_299)
.L_299:
        /*008c*/ 	.word	0x00000080
        /*0090*/ 	.word	0x00000001
        /*0094*/ 	.word	0x00000001


	//----- nvinfo : EIATTR_CRS_STACK_SIZE
	.align		4
.L_300:
        /*0098*/ 	.byte	0x04, 0x1e
        /*009a*/ 	.short	(.L_302 - .L_301)
.L_301:
        /*009c*/ 	.word	0x00000000


	//----- nvinfo : EIATTR_CBANK_PARAM_SIZE
	.align		4
.L_302:
        /*00a0*/ 	.byte	0x03, 0x19
        /*00a2*/ 	.short	0x0021


	//----- nvinfo : EIATTR_PARAM_CBANK
	.align		4
        /*00a4*/ 	.byte	0x04, 0x0a
        /*00a6*/ 	.short	(.L_304 - .L_303)
	.align		4
.L_303:
        /*00a8*/ 	.word	index@(.nv.constant0._ZN3cub18CUB_300001_SM_10006detail10radix_sort30DeviceRadixSortHistogramKernelINS1_5radix10policy_hubImjyE10Policy1000ELNS0_9SortOrderE0EmyNS1_21identity_decomposer_tEEEvPT2_PKT1_SA_iiT3_)
        /*00ac*/ 	.short	0x0380
        /*00ae*/ 	.short	0x0021


	//----- nvinfo : EIATTR_SW_WAR
	.align		4
.L_304:
        /*00b0*/ 	.byte	0x04, 0x36
        /*00b2*/ 	.short	(.L_306 - .L_305)
.L_305:
        /*00b4*/ 	.word	0x00000008
.L_306:


//--------------------- .nv.info._ZN3cub18CUB_300001_SM_10006detail10radix_sort31DeviceRadixSortSingleTileKernelINS1_5radix10policy_hubImjyE10Policy1000ELNS0_9SortOrderE0EmjyNS1_21identity_decomposer_tEEEvPKT1_PSA_PKT2_PSE_T3_iiT4_ --------------------------
	.section	.nv.info._ZN3cub18CUB_300001_SM_10006detail10radix_sort31DeviceRadixSortSingleTileKernelINS1_5radix10policy_hubImjyE10Policy1000ELNS0_9SortOrderE0EmjyNS1_21identity_decomposer_tEEEvPKT1_PSA_PKT2_PSE_T3_iiT4_,"",@"SHT_CUDA_INFO"
	.sectionflags	@""
	.align	4


	//----- nvinfo : EIATTR_CUDA_API_VERSION
	.align		4
        /*0000*/ 	.byte	0x04, 0x37
        /*0002*/ 	.short	(.L_308 - .L_307)
.L_307:
        /*0004*/ 	.word	0x00000082


	//----- nvinfo : EIATTR_KPARAM_INFO
	.align		4
.L_308:
        /*0008*/ 	.byte	0x04, 0x17
        /*000a*/ 	.short	(.L_310 - .L_309)
.L_309:
        /*000c*/ 	.word	0x00000000
        /*0010*/ 	.short	0x0007
        /*0012*/ 	.short	0x0030
        /*0014*/ 	.byte	0x00, 0xf0, 0x05, 0x00


	//----- nvinfo : EIATTR_KPARAM_INFO
	.align		4
.L_310:
        /*0018*/ 	.byte	0x04, 0x17
        /*001a*/ 	.short	(.L_312 - .L_311)
.L_311:
        /*001c*/ 	.word	0x00000000
        /*0020*/ 	.short	0x0006
        /*0022*/ 	.short	0x002c
        /*0024*/ 	.byte	0x00, 0xf0, 0x11, 0x00


	//----- nvinfo : EIATTR_KPARAM_INFO
	.align		4
.L_312:
        /*0028*/ 	.byte	0x04, 0x17
        /*002a*/ 	.short	(.L_314 - .L_313)
.L_313:
        /*002c*/ 	.word	0x00000000
        /*0030*/ 	.short	0x0005
        /*0032*/ 	.short	0x0028
        /*0034*/ 	.byte	0x00, 0xf0, 0x11, 0x00


	//----- nvinfo : EIATTR_KPARAM_INFO
	.align		4
.L_314:
        /*0038*/ 	.byte	0x04, 0x17
        /*003a*/ 	.short	(.L_316 - .L_315)
.L_315:
        /*003c*/ 	.word	0x00000000
        /*0040*/ 	.short	0x0004
        /*0042*/ 	.short	0x0020
        /*0044*/ 	.byte	0x00, 0xf0, 0x21, 0x00


	//----- nvinfo : EIATTR_KPARAM_INFO
	.align		4
.L_316:
        /*0048*/ 	.byte	0x04, 0x17
        /*004a*/ 	.short	(.L_318 - .L_317)
.L_317:
        /*004c*/ 	.word	0x00000000
        /*0050*/ 	.short	0x0003
        /*0052*/ 	.short	0x0018
        /*0054*/ 	.byte	0x00, 0xf5, 0x21, 0x00


	//----- nvinfo : EIATTR_KPARAM_INFO
	.align		4
.L_318:
        /*0058*/ 	.byte	0x04, 0x17
        /*005a*/ 	.short	(.L_320 - .L_319)
.L_319:
        /*005c*/ 	.word	0x00000000
        /*0060*/ 	.short	0x0002
        /*0062*/ 	.short	0x0010
        /*0064*/ 	.byte	0x00, 0xf5, 0x21, 0x00


	//----- nvinfo : EIATTR_KPARAM_INFO
	.align		4
.L_320:
        /*0068*/ 	.byte	0x04, 0x17
        /*006a*/ 	.short	(.L_322 - .L_321)
.L_321:
        /*006c*/ 	.word	0x00000000
        /*0070*/ 	.short	0x0001
        /*0072*/ 	.short	0x0008
        /*0074*/ 	.byte	0x00, 0xf5, 0x21, 0x00


	//----- nvinfo : EIATTR_KPARAM_INFO
	.align		4
.L_322:
        /*0078*/ 	.byte	0x04, 0x17
        /*007a*/ 	.short	(.L_324 - .L_323)
.L_323:
        /*007c*/ 	.word	0x00000000
        /*0080*/ 	.short	0x0000
        /*0082*/ 	.short	0x0000
        /*0084*/ 	.byte	0x00, 0xf5, 0x21, 0x00


	//----- nvinfo : EIATTR_SPARSE_MMA_MASK
	.align		4
.L_324:
        /*0088*/ 	.byte	0x03, 0x50
        /*008a*/ 	.short	0x0000


	//----- nvinfo : EIATTR_MAXREG_COUNT
	.align		4
        /*008c*/ 	.byte	0x03, 0x1b
        /*008e*/ 	.short	0x00ff


	//----- nvinfo : EIATTR_NUM_BARRIERS
	.align		4
        /*0090*/ 	.byte	0x02, 0x4c
        /*0092*/ 	.byte	0x01
	.zero		1


	//----- nvinfo : EIATTR_MERCURY_ISA_VERSION
	.align		4
        /*0094*/ 	.byte	0x03, 0x5f
        /*0096*/ 	.short	0x0101


	//----- nvinfo : EIATTR_COOP_GROUP_MASK_REGIDS
	.align		4
        /*0098*/ 	.byte	0x04, 0x29
        /*009a*/ 	.short	(.L_326 - .L_325)


	//   ....[0]....
.L_325:
        /*009c*/ 	.word	0xffffffff


	//   ....[1]....
        /*00a0*/ 	.word	0xffffffff


	//   ....[2]....
        /*00a4*/ 	.word	0xffffffff


	//   ....[3]....
        /*00a8*/ 	.word	0xffffffff


	//   ....[4]....
        /*00ac*/ 	.word	0xffffffff


	//----- nvinfo : EIATTR_COOP_GROUP_INSTR_OFFSETS
	.align		4
.L_326:
        /*00b0*/ 	.byte	0x04, 0x28
        /*00b2*/ 	.short	(.L_328 - .L_327)


	//   ....[0]....
.L_327:
        /*00b4*/ 	.word	0x000011f0


	//   ....[1]....
        /*00b8*/ 	.word	0x00001210


	//   ....[2]....
        /*00bc*/ 	.word	0x00001230


	//   ....[3]....
        /*00c0*/ 	.word	0x00001250


	//   ....[4]....
        /*00c4*/ 	.word	0x00001270


	//----- nvinfo : EIATTR_VRC_CTA_INIT_COUNT
	.align		4
.L_328:
        /*00c8*/ 	.byte	0x02, 0x4a
	.zero		1
	.zero		1


	//----- nvinfo : EIATTR_EXIT_INSTR_OFFSETS
	.align		4
        /*00cc*/ 	.byte	0x04, 0x1c
        /*00ce*/ 	.short	(.L_330 - .L_329)


	//   ....[0]....
.L_329:
        /*00d0*/ 	.word	0x000024e0


	//   ....[1]....
        /*00d4*/ 	.word	0x00002520


	//----- nvinfo : EIATTR_MAX_THREADS
	.align		4
.L_330:
        /*00d8*/ 	.byte	0x04, 0x05
        /*00da*/ 	.short	(.L_332 - .L_331)
.L_331:
        /*00dc*/ 	.word	0x00000100
        /*00e0*/ 	.word	0x00000001
        /*00e4*/ 	.word	0x00000001


	//----- nvinfo : EIATTR_CBANK_PARAM_SIZE
	.align		4
.L_332:
        /*00e8*/ 	.byte	0x03, 0x19
        /*00ea*/ 	.short	0x0031


	//----- nvinfo : EIATTR_PARAM_CBANK
	.align		4
        /*00ec*/ 	.byte	0x04, 0x0a
        /*00ee*/ 	.short	(.L_334 - .L_333)
	.align		4
.L_333:
        /*00f0*/ 	.word	index@(.nv.constant0._ZN3cub18CUB_300001_SM_10006detail10radix_sort31DeviceRadixSortSingleTileKernelINS1_5radix10policy_hubImjyE10Policy1000ELNS0_9SortOrderE0EmjyNS1_21identity_decomposer_tEEEvPKT1_PSA_PKT2_PSE_T3_iiT4_)
        /*00f4*/ 	.short	0x0380
        /*00f6*/ 	.short	0x0031


	//----- nvinfo : EIATTR_SW_WAR
	.align		4
.L_334:
        /*00f8*/ 	.byte	0x04, 0x36
        /*00fa*/ 	.short	(.L_336 - .L_335)
.L_335:
        /*00fc*/ 	.word	0x00000008
.L_336:


//--------------------- .nv.info._ZN3cub18CUB_300001_SM_10006detail8for_each13static_kernelINS2_12policy_hub_t12policy_500_tElN6thrust24THRUST_300001_SM_1000_NS8cuda_cub10__tabulate7functorINS7_10device_ptrIjEENS7_6system6detail7generic6detail22compute_sequence_valueIjvEElEEEEvT0_T1_ --------------------------
	.section	.nv.info._ZN3cub18CUB_300001_SM_10006detail8for_each13static_kernelINS2_12policy_hub_t12policy_500_tElN6thrust24THRUST_300001_SM_1000_NS8cuda_cub10__tabulate7functorINS7_10device_ptrIjEENS7_6system6detail7generic6detail22compute_sequence_valueIjvEElEEEEvT0_T1_,"",@"SHT_CUDA_INFO"
	.sectionflags	@""
	.align	4


	//----- nvinfo : EIATTR_CUDA_API_VERSION
	.align		4
        /*0000*/ 	.byte	0x04, 0x37
        /*0002*/ 	.short	(.L_338 - .L_337)
.L_337:
        /*0004*/ 	.word	0x00000082


	//----- nvinfo : EIATTR_KPARAM_INFO
	.align		4
.L_338:
        /*0008*/ 	.byte	0x04, 0x17
        /*000a*/ 	.short	(.L_340 - .L_339)
.L_339:
        /*000c*/ 	.word	0x00000000
        /*0010*/ 	.short	0x0001
        /*0012*/ 	.short	0x0008
        /*0014*/ 	.byte	0x00, 0xf0, 0x41, 0x00


	//----- nvinfo : EIATTR_KPARAM_INFO
	.align		4
.L_340:
        /*0018*/ 	.byte	0x04, 0x17
        /*001a*/ 	.short	(.L_342 - .L_341)
.L_341:
        /*001c*/ 	.word	0x00000000
        /*0020*/ 	.short	0x0000
        /*0022*/ 	.short	0x0000
        /*0024*/ 	.byte	0x00, 0xf0, 0x21, 0x00


	//----- nvinfo : EIATTR_SPARSE_MMA_MASK
	.align		4
.L_342:
        /*0028*/ 	.byte	0x03, 0x50
        /*002a*/ 	.short	0x0000


	//----- nvinfo : EIATTR_MAXREG_COUNT
	.align		4
        /*002c*/ 	.byte	0x03, 0x1b
        /*002e*/ 	.short	0x00ff


	//----- nvinfo : EIATTR_MERCURY_ISA_VERSION
	.align		4
        /*0030*/ 	.byte	0x03, 0x5f
        /*0032*/ 	.short	0x0101


	//----- nvinfo : EIATTR_VRC_CTA_INIT_COUNT
	.align		4
        /*0034*/ 	.byte	0x02, 0x4a
	.zero		1
	.zero		1


	//----- nvinfo : EIATTR_EXIT_INSTR_OFFSETS
	.align		4
        /*0038*/ 	.byte	0x04, 0x1c
        /*003a*/ 	.short	(.L_344 - .L_343)


	//   ....[0]....
.L_343:
        /*003c*/ 	.word	0x00000160


	//   ....[1]....
        /*0040*/ 	.word	0x000002b0


	//   ....[2]....
        /*0044*/ 	.word	0x00000340


	//----- nvinfo : EIATTR_MAX_THREADS
	.align		4
.L_344:
        /*0048*/ 	.byte	0x04, 0x05
        /*004a*/ 	.short	(.L_346 - .L_345)
.L_345:
        /*004c*/ 	.word	0x00000100
        /*0050*/ 	.word	0x00000001
        /*0054*/ 	.word	0x00000001


	//----- nvinfo : EIATTR_CRS_STACK_SIZE
	.align		4
.L_346:
        /*0058*/ 	.byte	0x04, 0x1e
        /*005a*/ 	.short	(.L_348 - .L_347)
.L_347:
        /*005c*/ 	.word	0x00000000


	//----- nvinfo : EIATTR_CBANK_PARAM_SIZE
	.align		4
.L_348:
        /*0060*/ 	.byte	0x03, 0x19
        /*0062*/ 	.short	0x0018


	//----- nvinfo : EIATTR_PARAM_CBANK
	.align		4
        /*0064*/ 	.byte	0x04, 0x0a
        /*0066*/ 	.short	(.L_350 - .L_349)
	.align		4
.L_349:
        /*0068*/ 	.word	index@(.nv.constant0._ZN3cub18CUB_300001_SM_10006detail8for_each13static_kernelINS2_12policy_hub_t12policy_500_tElN6thrust24THRUST_300001_SM_1000_NS8cuda_cub10__tabulate7functorINS7_10device_ptrIjEENS7_6system6detail7generic6detail22compute_sequence_valueIjvEElEEEEvT0_T1_)
        /*006c*/ 	.short	0x0380
        /*006e*/ 	.short	0x0018


	//----- nvinfo : EIATTR_SW_WAR
	.align		4
.L_350:
        /*0070*/ 	.byte	0x04, 0x36
        /*0072*/ 	.short	(.L_352 - .L_351)
.L_351:
        /*0074*/ 	.word	0x00000008
.L_352:


//--------------------- .nv.info._ZN3cub18CUB_300001_SM_10006detail11EmptyKernelIvEEvv --------------------------
	.section	.nv.info._ZN3cub18CUB_300001_SM_10006detail11EmptyKernelIvEEvv,"",@"SHT_CUDA_INFO"
	.sectionflags	@""
	.align	4


	//----- nvinfo : EIATTR_CUDA_API_VERSION
	.align		4
        /*0000*/ 	.byte	0x04, 0x37
        /*0002*/ 	.short	(.L_354 - .L_353)
.L_353:
        /*0004*/ 	.word	0x00000082


	//----- nvinfo : EIATTR_SPARSE_MMA_MASK
	.align		4
.L_354:
        /*0008*/ 	.byte	0x03, 0x50
        /*000a*/ 	.short	0x0000


	//----- nvinfo : EIATTR_MAXREG_COUNT
	.align		4
        /*000c*/ 	.byte	0x03, 0x1b
        /*000e*/ 	.short	0x00ff


	//----- nvinfo : EIATTR_MERCURY_ISA_VERSION
	.align		4
        /*0010*/ 	.byte	0x03, 0x5f
        /*0012*/ 	.short	0x0101


	//----- nvinfo : EIATTR_VRC_CTA_INIT_COUNT
	.align		4
        /*0014*/ 	.byte	0x02, 0x4a
	.zero		1
	.zero		1


	//----- nvinfo : EIATTR_EXIT_INSTR_OFFSETS
	.align		4
        /*0018*/ 	.byte	0x04, 0x1c
        /*001a*/ 	.short	(.L_356 - .L_355)


	//   ....[0]....
.L_355:
        /*001c*/ 	.word	0x00000010


	//----- nvinfo : EIATTR_SW_WAR
	.align		4
.L_356:
        /*0020*/ 	.byte	0x04, 0x36
        /*0022*/ 	.short	(.L_358 - .L_357)
.L_357:
        /*0024*/ 	.word	0x00000008
.L_358:


//--------------------- .nv.info._Z20computeRollingHashesPKmS0_PmS0_iii --------------------------
	.section	.nv.info._Z20computeRollingHashesPKmS0_PmS0_iii,"",@"SHT_CUDA_INFO"
	.sectionflags	@""
	.align	4


	//----- nvinfo : EIATTR_CUDA_API_VERSION
	.align		4
        /*0000*/ 	.byte	0x04, 0x37
        /*0002*/ 	.short	(.L_360 - .L_359)
.L_359:
        /*0004*/ 	.word	0x00000082


	//----- nvinfo : EIATTR_KPARAM_INFO
	.align		4
.L_360:
        /*0008*/ 	.byte	0x04, 0x17
        /*000a*/ 	.short	(.L_362 - .L_361)
.L_361:
        /*000c*/ 	.word	0x00000000
        /*0010*/ 	.short	0x0006
        /*0012*/ 	.short	0x0028
        /*0014*/ 	.byte	0x00, 0xf0, 0x11, 0x00


	//----- nvinfo : EIATTR_KPARAM_INFO
	.align		4
.L_362:
        /*0018*/ 	.byte	0x04, 0x17
        /*001a*/ 	.short	(.L_364 - .L_363)
.L_363:
        /*001c*/ 	.word	0x00000000
        /*0020*/ 	.short	0x0005
        /*0022*/ 	.short	0x0024
        /*0024*/ 	.byte	0x00, 0xf0, 0x11, 0x00


	//----- nvinfo : EIATTR_KPARAM_INFO
	.align		4
.L_364:
        /*0028*/ 	.byte	0x04, 0x17
        /*002a*/ 	.short	(.L_366 - .L_365)
.L_365:
        /*002c*/ 	.word	0x00000000
        /*0030*/ 	.short	0x0004
        /*0032*/ 	.short	0x0020
        /*0034*/ 	.byte	0x00, 0xf0, 0x11, 0x00


	//----- nvinfo : EIATTR_KPARAM_INFO
	.align		4
.L_366:
        /*0038*/ 	.byte	0x04, 0x17
        /*003a*/ 	.short	(.L_368 - .L_367)
.L_367:
        /*003c*/ 	.word	0x00000000
        /*0040*/ 	.short	0x0003
        /*0042*/ 	.short	0x0018
        /*0044*/ 	.byte	0x00, 0xf5, 0x21, 0x00


	//----- nvinfo : EIATTR_KPARAM_INFO
	.align		4
.L_368:
        /*0048*/ 	.byte	0x04, 0x17
        /*004a*/ 	.short	(.L_370 - .L_369)
.L_369:
        /*004c*/ 	.word	0x00000000
        /*0050*/ 	.short	0x0002
        /*0052*/ 	.short	0x0010
        /*0054*/ 	.byte	0x00, 0xf5, 0x21, 0x00


	//----- nvinfo : EIATTR_KPARAM_INFO
	.align		4
.L_370:
        /*0058*/ 	.byte	0x04, 0x17
        /*005a*/ 	.short	(.L_372 - .L_371)
.L_371:
        /*005c*/ 	.word	0x00000000
        /*0060*/ 	.short	0x0001
        /*0062*/ 	.short	0x0008
        /*0064*/ 	.byte	0x00, 0xf5, 0x21, 0x00


	//----- nvinfo : EIATTR_KPARAM_INFO
	.align		4
.L_372:
        /*0068*/ 	.byte	0x04, 0x17
        /*006a*/ 	.short	(.L_374 - .L_373)
.L_373:
        /*006c*/ 	.word	0x00000000
        /*0070*/ 	.short	0x0000
        /*0072*/ 	.short	0x0000
        /*0074*/ 	.byte	0x00, 0xf5, 0x21, 0x00


	//----- nvinfo : EIATTR_SPARSE_MMA_MASK
	.align		4
.L_374:
        /*0078*/ 	.byte	0x03, 0x50
        /*007a*/ 	.short	0x0000


	//----- nvinfo : EIATTR_MAXREG_COUNT
	.align		4
        /*007c*/ 	.byte	0x03, 0x1b
        /*007e*/ 	.short	0x00ff


	//----- nvinfo : EIATTR_MERCURY_ISA_VERSION
	.align		4
        /*0080*/ 	.byte	0x03, 0x5f
        /*0082*/ 	.short	0x0101


	//----- nvinfo : EIATTR_VRC_CTA_INIT_COUNT
	.align		4
        /*0084*/ 	.byte	0x02, 0x4a
	.zero		1
	.zero		1


	//----- nvinfo : EIATTR_EXIT_INSTR_OFFSETS
	.align		4
        /*0088*/ 	.byte	0x04, 0x1c
        /*008a*/ 	.short	(.L_376 - .L_375)


	//   ....[0]....
.L_375:
        /*008c*/ 	.word	0x00000070


	//   ....[1]....
        /*0090*/ 	.word	0x00000250


	//   ....[2]....
        /*0094*/ 	.word	0x000003f0


	//----- nvinfo : EIATTR_CRS_STACK_SIZE
	.align		4
.L_376:
        /*0098*/ 	.byte	0x04, 0x1e
        /*009a*/ 	.short	(.L_378 - .L_377)
.L_377:
        /*009c*/ 	.word	0x00000000


	//----- nvinfo : EIATTR_CBANK_PARAM_SIZE
	.align		4
.L_378:
        /*00a0*/ 	.byte	0x03, 0x19
        /*00a2*/ 	.short	0x002c


	//----- nvinfo : EIATTR_PARAM_CBANK
	.align		4
        /*00a4*/ 	.byte	0x04, 0x0a
        /*00a6*/ 	.short	(.L_380 - .L_379)
	.align		4
.L_379:
        /*00a8*/ 	.word	index@(.nv.constant0._Z20computeRollingHashesPKmS0_PmS0_iii)
        /*00ac*/ 	.short	0x0380
        /*00ae*/ 	.short	0x002c


	//----- nvinfo : EIATTR_SW_WAR
	.align		4
.L_380:
        /*00b0*/ 	.byte	0x04, 0x36
        /*00b2*/ 	.short	(.L_382 - .L_381)
.L_381:
        /*00b4*/ 	.word	0x00000008
.L_382:


//--------------------- .nv.info._Z14parallelSearchPKmPKjiiPiS3_S3_ --------------------------
	.section	.nv.info._Z14parallelSearchPKmPKjiiPiS3_S3_,"",@"SHT_CUDA_INFO"
	.sectionflags	@""
	.align	4


	//----- nvinfo : EIATTR_CUDA_API_VERSION
	.align		4
        /*0000*/ 	.byte	0x04, 0x37
        /*0002*/ 	.short	(.L_384 - .L_383)
.L_383:
        /*0004*/ 	.word	0x00000082


	//----- nvinfo : EIATTR_KPARAM_INFO
	.align		4
.L_384:
        /*0008*/ 	.byte	0x04, 0x17
        /*000a*/ 	.short	(.L_386 - .L_385)
.L_385:
        /*000c*/ 	.word	0x00000000
        /*0010*/ 	.short	0x0006
        /*0012*/ 	.short	0x0028
        /*0014*/ 	.byte	0x00, 0xf5, 0x21, 0x00


	//----- nvinfo : EIATTR_KPARAM_INFO
	.align		4
.L_386:
        /*0018*/ 	.byte	0x04, 0x17
        /*001a*/ 	.short	(.L_388 - .L_387)
.L_387:
        /*001c*/ 	.word	0x00000000
        /*0020*/ 	.short	0x0005
        /*0022*/ 	.short	0x0020
        /*0024*/ 	.byte	0x00, 0xf5, 0x21, 0x00


	//----- nvinfo : EIATTR_KPARAM_INFO
	.align		4
.L_388:
        /*0028*/ 	.byte	0x04, 0x17
        /*002a*/ 	.short	(.L_390 - .L_389)
.L_389:
        /*002c*/ 	.word	0x00000000
        /*0030*/ 	.short	0x0004
        /*0032*/ 	.short	0x0018
        /*0034*/ 	.byte	0x00, 0xf5, 0x21, 0x00


	//----- nvinfo : EIATTR_KPARAM_INFO
	.align		4
.L_390:
        /*0038*/ 	.byte	0x04, 0x17
        /*003a*/ 	.short	(.L_392 - .L_391)
.L_391:
        /*003c*/ 	.word	0x00000000
        /*0040*/ 	.short	0x0003
        /*0042*/ 	.short	0x0014
        /*0044*/ 	.byte	0x00, 0xf0, 0x11, 0x00


	//----- nvinfo : EIATTR_KPARAM_INFO
	.align		4
.L_392:
        /*0048*/ 	.byte	0x04, 0x17
        /*004a*/ 	.short	(.L_394 - .L_393)
.L_393:
        /*004c*/ 	.word	0x00000000
        /*0050*/ 	.short	0x0002
        /*0052*/ 	.short	0x0010
        /*0054*/ 	.byte	0x00, 0xf0, 0x11, 0x00


	//----- nvinfo : EIATTR_KPARAM_INFO
	.align		4
.L_394:
        /*0058*/ 	.byte	0x04, 0x17
        /*005a*/ 	.short	(.L_396 - .L_395)
.L_395:
        /*005c*/ 	.word	0x00000000
        /*0060*/ 	.short	0x0001
        /*0062*/ 	.short	0x0008
        /*0064*/ 	.byte	0x00, 0xf5, 0x21, 0x00


	//----- nvinfo : EIATTR_KPARAM_INFO
	.align		4
.L_396:
        /*0068*/ 	.byte	0x04, 0x17
        /*006a*/ 	.short	(.L_398 - .L_397)
.L_397:
        /*006c*/ 	.word	0x00000000
        /*0070*/ 	.short	0x0000
        /*0072*/ 	.short	0x0000
        /*0074*/ 	.byte	0x00, 0xf5, 0x21, 0x00


	//----- nvinfo : EIATTR_SPARSE_MMA_MASK
	.align		4
.L_398:
        /*0078*/ 	.byte	0x03, 0x50
        /*007a*/ 	.short	0x0000


	//----- nvinfo : EIATTR_MAXREG_COUNT
	.align		4
        /*007c*/ 	.byte	0x03, 0x1b
        /*007e*/ 	.short	0x00ff


	//----- nvinfo : EIATTR_MERCURY_ISA_VERSION
	.align		4
        /*0080*/ 	.byte	0x03, 0x5f
        /*0082*/ 	.short	0x0101


	//----- nvinfo : EIATTR_INT_WARP_WIDE_INSTR_OFFSETS
	.align		4
        /*0084*/ 	.byte	0x04, 0x31
        /*0086*/ 	.short	(.L_400 - .L_399)


	//   ....[0]....
.L_399:
        /*0088*/ 	.word	0x000001a0


	//   ....[1]....
        /*008c*/ 	.word	0x00000260


	//----- nvinfo : EIATTR_VRC_CTA_INIT_COUNT
	.align		4
.L_400:
        /*0090*/ 	.byte	0x02, 0x4a
	.zero		1
	.zero		1


	//----- nvinfo : EIATTR_EXIT_INSTR_OFFSETS
	.align		4
        /*0094*/ 	.byte	0x04, 0x1c
        /*0096*/ 	.short	(.L_402 - .L_401)


	//   ....[0]....
.L_401:
        /*0098*/ 	.word	0x00000080


	//   ....[1]....
        /*009c*/ 	.word	0x00000100


	//   ....[2]....
        /*00a0*/ 	.word	0x00000180


	//   ....[3]....
        /*00a4*/ 	.word	0x00000290


	//   ....[4]....
        /*00a8*/ 	.word	0x00000310


	//----- nvinfo : EIATTR_CBANK_PARAM_SIZE
	.align		4
.L_402:
        /*00ac*/ 	.byte	0x03, 0x19
        /*00ae*/ 	.short	0x0030


	//----- nvinfo : EIATTR_PARAM_CBANK
	.align		4
        /*00b0*/ 	.byte	0x04, 0x0a
        /*00b2*/ 	.short	(.L_404 - .L_403)
	.align		4
.L_403:
        /*00b4*/ 	.word	index@(.nv.constant0._Z14parallelSearchPKmPKjiiPiS3_S3_)
        /*00b8*/ 	.short	0x0380
        /*00ba*/ 	.short	0x0030


	//----- nvinfo : EIATTR_SW_WAR
	.align		4
.L_404:
        /*00bc*/ 	.byte	0x04, 0x36
        /*00be*/ 	.short	(.L_406 - .L_405)
.L_405:
        /*00c0*/ 	.word	0x00000008
.L_406:


//--------------------- .nv.callgraph             --------------------------
	.section	.nv.callgraph,"",@"SHT_CUDA_CALLGRAPH"
	.align	4
	.sectionentsize	8
	.align		4
        /*0000*/ 	.word	0x00000000
	.align		4
        /*0004*/ 	.word	0xffffffff
	.align		4
        /*0008*/ 	.word	0x00000000
	.align		4
        /*000c*/ 	.word	0xfffffffe
	.align		4
        /*0010*/ 	.word	0x00000000
	.align		4
        /*0014*/ 	.word	0xfffffffd
	.align		4
        /*0018*/ 	.word	0x00000000
	.align		4
        /*001c*/ 	.word	0xfffffffc


//--------------------- .nv.constant4             --------------------------
	.section	.nv.constant4,"a",@progbits
	.align	8
	.align		8
.nv.constant4:
        /*0000*/ 	.dword	_ZN30_INTERNAL_f69a727f_4_k_cu_strA4cuda3std3__45__cpo5beginE
	.align		8
        /*0008*/ 	.dword	_ZN30_INTERNAL_f69a727f_4_k_cu_strA4cuda3std3__45__cpo3endE
	.align		8
        /*0010*/ 	.dword	_ZN30_INTERNAL_f69a727f_4_k_cu_strA4cuda3std3__45__cpo6cbeginE
	.align		8
        /*0018*/ 	.dword	_ZN30_INTERNAL_f69a727f_4_k_cu_strA4cuda3std3__45__cpo4cendE
	.align		8
        /*0020*/ 	.dword	_ZN30_INTERNAL_f69a727f_4_k_cu_strA4cuda3std3__45__cpo6rbeginE
	.align		8
        /*0028*/ 	.dword	_ZN30_INTERNAL_f69a727f_4_k_cu_strA4cuda3std3__45__cpo4rendE
	.align		8
        /*0030*/ 	.dword	_ZN30_INTERNAL_f69a727f_4_k_cu_strA4cuda3std3__45__cpo7crbeginE
	.align		8
        /*0038*/ 	.dword	_ZN30_INTERNAL_f69a727f_4_k_cu_strA4cuda3std3__45__cpo5crendE
	.align		8
        /*0040*/ 	.dword	_ZN30_INTERNAL_f69a727f_4_k_cu_strA4cuda3std3__432_GLOBAL__N__f69a727f_4_k_cu_strA6ignoreE
	.align		8
        /*0048*/ 	.dword	_ZN30_INTERNAL_f69a727f_4_k_cu_strA4cuda3std3__419piecewise_constructE
	.align		8
        /*0050*/ 	.dword	_ZN30_INTERNAL_f69a727f_4_k_cu_strA4cuda3std3__48in_placeE
	.align		8
        /*0058*/ 	.dword	_ZN30_INTERNAL_f69a727f_4_k_cu_strA4cuda3std3__420unreachable_sentinelE
	.align		8
        /*0060*/ 	.dword	_ZN30_INTERNAL_f69a727f_4_k_cu_strA4cuda3std3__47nulloptE
	.align		8
        /*0068*/ 	.dword	_ZN30_INTERNAL_f69a727f_4_k_cu_strA4cuda3std3__48unexpectE
	.align		8
        /*0070*/ 	.dword	_ZN30_INTERNAL_f69a727f_4_k_cu_strA4cuda3std6ranges3__45__cpo4swapE
	.align		8
        /*0078*/ 	.dword	_ZN30_INTERNAL_f69a727f_4_k_cu_strA4cuda3std6ranges3__45__cpo9iter_moveE
	.align		8
        /*0080*/ 	.dword	_ZN30_INTERNAL_f69a727f_4_k_cu_strA4cuda3std6ranges3__45__cpo5beginE
	.align		8
        /*0088*/ 	.dword	_ZN30_INTERNAL_f69a727f_4_k_cu_strA4cuda3std6ranges3__45__cpo3endE
	.align		8
        /*0090*/ 	.dword	_ZN30_INTERNAL_f69a727f_4_k_cu_strA4cuda3std6ranges3__45__cpo6cbeginE
	.align		8
        /*0098*/ 	.dword	_ZN30_INTERNAL_f69a727f_4_k_cu_strA4cuda3std6ranges3__45__cpo4cendE
	.align		8
        /*00a0*/ 	.dword	_ZN30_INTERNAL_f69a727f_4_k_cu_strA4cuda3std6ranges3__45__cpo7advanceE
	.align		8
        /*00a8*/ 	.dword	_ZN30_INTERNAL_f69a727f_4_k_cu_strA4cuda3std6ranges3__45__cpo9iter_swapE
	.align		8
        /*00b0*/ 	.dword	_ZN30_INTERNAL_f69a727f_4_k_cu_strA4cuda3std6ranges3__45__cpo4nextE
	.align		8
        /*00b8*/ 	.dword	_ZN30_INTERNAL_f69a727f_4_k_cu_strA4cuda3std6ranges3__45__cpo4prevE
	.align		8
        /*00c0*/ 	.dword	_ZN30_INTERNAL_f69a727f_4_k_cu_strA4cuda3std6ranges3__45__cpo4dataE
	.align		8
        /*00c8*/ 	.dword	_ZN30_INTERNAL_f69a727f_4_k_cu_strA4cuda3std6ranges3__45__cpo5cdataE
	.align		8
        /*00d0*/ 	.dword	_ZN30_INTERNAL_f69a727f_4_k_cu_strA4cuda3std6ranges3__45__cpo4sizeE
	.align		8
        /*00d8*/ 	.dword	_ZN30_INTERNAL_f69a727f_4_k_cu_strA4cuda3std6ranges3__45__cpo5ssizeE
	.align		8
        /*00e0*/ 	.dword	_ZN30_INTERNAL_f69a727f_4_k_cu_strA4cuda3std6ranges3__45__cpo8distanceE
	.align		8
        /*00e8*/ 	.dword	_ZN30_INTERNAL_f69a727f_4_k_cu_strA6thrust24THRUST_300001_SM_1000_NS8cuda_cub3parE
	.align		8
        /*00f0*/ 	.dword	_ZN30_INTERNAL_f69a727f_4_k_cu_strA6thrust24THRUST_300001_SM_1000_NS8cuda_cub10par_nosyncE
	.align		8
        /*00f8*/ 	.dword	_ZN30_INTERNAL_f69a727f_4_k_cu_strA6thrust24THRUST_300001_SM_1000_NS6system6detail10sequential3seqE
	.align		8
        /*0100*/ 	.dword	_ZN30_INTERNAL_f69a727f_4_k_cu_strA6thrust24THRUST_300001_SM_1000_NS6system3cpp3parE
	.align		8
        /*0108*/ 	.dword	_ZN30_INTERNAL_f69a727f_4_k_cu_strA6thrust24THRUST_300001_SM_1000_NS12placeholders2_1E
	.align		8
        /*0110*/ 	.dword	_ZN30_INTERNAL_f69a727f_4_k_cu_strA6thrust24THRUST_300001_SM_1000_NS12placeholders2_2E
	.align		8
        /*0118*/ 	.dword	_ZN30_INTERNAL_f69a727f_4_k_cu_strA6thrust24THRUST_300001_SM_1000_NS12placeholders2_3E
	.align		8
        /*0120*/ 	.dword	_ZN30_INTERNAL_f69a727f_4_k_cu_strA6thrust24THRUST_300001_SM_1000_NS12placeholders2_4E
	.align		8
        /*0128*/ 	.dword	_ZN30_INTERNAL_f69a727f_4_k_cu_strA6thrust24THRUST_300001_SM_1000_NS12placeholders2_5E
	.align		8
        /*0130*/ 	.dword	_ZN30_INTERNAL_f69a727f_4_k_cu_strA6thrust24THRUST_300001_SM_1000_NS12placeholders2_6E
	.align		8
        /*0138*/ 	.dword	_ZN30_INTERNAL_f69a727f_4_k_cu_strA6thrust24THRUST_300001_SM_1000_NS12placeholders2_7E
	.align		8
        /*0140*/ 	.dword	_ZN30_INTERNAL_f69a727f_4_k_cu_strA6thrust24THRUST_300001_SM_1000_NS12placeholders2_8E
	.align		8
        /*0148*/ 	.dword	_ZN30_INTERNAL_f69a727f_4_k_cu_strA6thrust24THRUST_300001_SM_1000_NS12placeholders2_9E
	.align		8
        /*0150*/ 	.dword	_ZN30_INTERNAL_f69a727f_4_k_cu_strA6thrust24THRUST_300001_SM_1000_NS12placeholders3_10E
	.align		8
        /*0158*/ 	.dword	_ZN30_INTERNAL_f69a727f_4_k_cu_strA6thrust24THRUST_300001_SM_1000_NS3seqE
	.align		8
        /*0160*/ 	.dword	_ZN30_INTERNAL_f69a727f_4_k_cu_strA6thrust24THRUST_300001_SM_1000_NS6deviceE


//--------------------- .text._ZN3cub18CUB_300001_SM_10006detail10radix_sort29DeviceRadixSortOnesweepKernelINS1_5radix10policy_hubImmyE10Policy1000ELNS0_9SortOrderE0EmmyiiNS1_21identity_decomposer_tEEEvPT5_SB_PT3_PKSC_PT1_PKSG_PT2_PKSK_T4_iiT6_ --------------------------
	.section	.text._ZN3cub18CUB_300001_SM_10006detail10radix_sort29DeviceRadixSortOnesweepKernelINS1_5radix10policy_hubImmyE10Policy1000ELNS0_9SortOrderE0EmmyiiNS1_21identity_decomposer_tEEEvPT5_SB_PT3_PKSC_PT1_PKSG_PT2_PKSK_T4_iiT6_,"ax",@progbits
	.align	128
        .global         _ZN3cub18CUB_300001_SM_10006detail10radix_sort29DeviceRadixSortOnesweepKernelINS1_5radix10policy_hubImmyE10Policy1000ELNS0_9SortOrderE0EmmyiiNS1_21identity_decomposer_tEEEvPT5_SB_PT3_PKSC_PT1_PKSG_PT2_PKSK_T4_iiT6_
        .type           _ZN3cub18CUB_300001_SM_10006detail10radix_sort29DeviceRadixSortOnesweepKernelINS1_5radix10policy_hubImmyE10Policy1000ELNS0_9SortOrderE0EmmyiiNS1_21identity_decomposer_tEEEvPT5_SB_PT3_PKSC_PT1_PKSG_PT2_PKSK_T4_iiT6_,@function
        .size           _ZN3cub18CUB_300001_SM_10006detail10radix_sort29DeviceRadixSortOnesweepKernelINS1_5radix10policy_hubImmyE10Policy1000ELNS0_9SortOrderE0EmmyiiNS1_21identity_decomposer_tEEEvPT5_SB_PT3_PKSC_PT1_PKSG_PT2_PKSK_T4_iiT6_,(.L_x_454 - _ZN3cub18CUB_300001_SM_10006detail10radix_sort29DeviceRadixSortOnesweepKernelINS1_5radix10policy_hubImmyE10Policy1000ELNS0_9SortOrderE0EmmyiiNS1_21identity_decomposer_tEEEvPT5_SB_PT3_PKSC_PT1_PKSG_PT2_PKSK_T4_iiT6_)
        .other          _ZN3cub18CUB_300001_SM_10006detail10radix_sort29DeviceRadixSortOnesweepKernelINS1_5radix10policy_hubImmyE10Policy1000ELNS0_9SortOrderE0EmmyiiNS1_21identity_decomposer_tEEEvPT5_SB_PT3_PKSC_PT1_PKSG_PT2_PKSK_T4_iiT6_,@"STO_CUDA_ENTRY STV_DEFAULT"
_ZN3cub18CUB_300001_SM_10006detail10radix_sort29DeviceRadixSortOnesweepKernelINS1_5radix10policy_hubImmyE10Policy1000ELNS0_9SortOrderE0EmmyiiNS1_21identity_decomposer_tEEEvPT5_SB_PT3_PKSC_PT1_PKSG_PT2_PKSK_T4_iiT6_:
.text._ZN3cub18CUB_300001_SM_10006detail10radix_sort29DeviceRadixSortOnesweepKernelINS1_5radix10policy_hubImmyE10Policy1000ELNS0_9SortOrderE0EmmyiiNS1_21identity_decomposer_tEEEvPT5_SB_PT3_PKSC_PT1_PKSG_PT2_PKSK_T4_iiT6_:
[----:B------:R-:W-:Y:S01]  /*0000*/  LDC R1, c[0x0][0x37c] ;  /* 0x0000df00ff017b82 */ /* 0x000fe20000000800 */
[----:B------:R-:W0:Y:S01]  /*0010*/  S2R R19, SR_TID.X ;  /* 0x0000000000137919 */ /* 0x000e220000002100 */
[----:B------:R-:W-:Y:S01]  /*0020*/  MOV R41, 0x400 ;  /* 0x0000040000297802 */ /* 0x000fe20000000f00 */
[----:B------:R-:W1:Y:S01]  /*0030*/  LDCU.64 UR8, c[0x0][0x358] ;  /* 0x00006b00ff0877ac */ /* 0x000e620008000a00 */
[----:B------:R-:W-:Y:S01]  /*0040*/  BSSY.RECONVERGENT B0, `(.L_x_0) ;  /* 0x000000c000007945 */ /* 0x000fe20003800200 */
[----:B------:R-:W2:Y:S01]  /*0050*/  S2R R0, SR_CgaCtaId ;  /* 0x0000000000007919 */ /* 0x000ea20000008800 */
[----:B0-----:R-:W-:Y:S02]  /*0060*/  ISETP.NE.AND P0, PT, R19, RZ, PT ;  /* 0x000000ff1300720c */ /* 0x001fe40003f05270 */
[----:B--2---:R-:W-:-:S11]  /*0070*/  LEA R41, R0, R41, 0x18 ;  /* 0x0000002900297211 */ /* 0x004fd600078ec0ff */
[----:B-1----:R-:W-:Y:S05]  /*0080*/  @P0 BRA `(.L_x_1) ;  /* 0x00000000001c0947 */ /* 0x002fea0003800000 */
[----:B------:R-:W0:Y:S01]  /*0090*/  LDC.64 R2, c[0x0][0x388] ;  /* 0x0000e200ff027b82 */ /* 0x000e220000000a00 */
[----:B------:R-:W-:-:S05]  /*00a0*/  IMAD.MOV.U32 R5, RZ, RZ, 0x1 ;  /* 0x00000001ff057424 */ /* 0x000fca00078e00ff */
[----:B0-----:R-:W2:Y:S02]  /*00b0*/  ATOMG.E.ADD.STRONG.GPU PT, R2, desc[UR8][R2.64], R5 ;  /* 0x80000005020279a8 */ /* 0x001ea400081ef108 */
[----:B------:R-:W0:Y:S01]  /*00c0*/  S2UR UR5, SR_CgaCtaId ;  /* 0x00000000000579c3 */ /* 0x000e220000008800 */
[----:B------:R-:W-:Y:S02]  /*00d0*/  UMOV UR4, 0x400 ;  /* 0x0000040000047882 */ /* 0x000fe40000000000 */
[----:B0-----:R-:W-:-:S09]  /*00e0*/  ULEA UR4, UR5, UR4, 0x18 ;  /* 0x0000000405047291 */ /* 0x001fd2000f8ec0ff */
[----:B--2---:R0:W-:Y:S03]  /*00f0*/  STS [UR4+0x9000], R2 ;  /* 0x00900002ff007988 */ /* 0x0041e60008000804 */
.L_x_1:
[----:B------:R-:W-:Y:S05]  /*0100*/  BSYNC.RECONVERGENT B0 ;  /* 0x0000000000007941 */ /* 0x000fea0003800200 */
.L_x_0:
[----:B------:R-:W-:Y:S01]  /*0110*/  BAR.SYNC.DEFER_BLOCKING 0x0 ;  /* 0x0000000000007b1d */ /* 0x000fe20000010000 */
[----:B0-----:R-:W-:-:S05]  /*0120*/  SHF.R.U32.HI R2, RZ, 0x5, R19 ;  /* 0x00000005ff027819 */ /* 0x001fca0000011613 */
[----:B------:R-:W0:Y:S01]  /*0130*/  LDCU UR4, c[0x0][0x3c0] ;  /* 0x00007800ff0477ac */ /* 0x000e220008000800 */
[----:B------:R-:W1:Y:S01]  /*0140*/  S2R R42, SR_LANEID ;  /* 0x00000000002a7919 */ /* 0x000e620000000000 */
[----:B------:R-:W2:Y:S02]  /*0150*/  LDS R4, [R41+0x9000] ;  /* 0x0090000029047984 */ /* 0x000ea40000000800 */
[----:B--2---:R-:W-:-:S04]  /*0160*/  IMAD R3, R4, 0x1200, RZ ;  /* 0x0000120004037824 */ /* 0x004fc800078e02ff */
[----:B------:R-:W-:Y:S01]  /*0170*/  VIADD R39, R3, 0x1200 ;  /* 0x0000120003277836 */ /* 0x000fe20000000000 */
[----:B------:R-:W-:-:S04]  /*0180*/  SHF.R.S32.HI R48, RZ, 0x1f, R3 ;  /* 0x0000001fff307819 */ /* 0x000fc80000011403 */
[----:B0-----:R-:W-:-:S13]  /*0190*/  ISETP.GT.AND P0, PT, R39, UR4, PT ;  /* 0x0000000427007c0c */ /* 0x001fda000bf04270 */
[----:B-1----:R-:W-:Y:S05]  /*01a0*/  @P0 BRA `(.L_x_2) ;  /* 0x0000000000540947 */ /* 0x002fea0003800000 */
[----:B------:R-:W0:Y:S01]  /*01b0*/  LDCU.64 UR4, c[0x0][0x3a8] ;  /* 0x00007500ff0477ac */ /* 0x000e220008000a00 */
[C---:B------:R-:W-:Y:S02]  /*01c0*/  LOP3.LUT R0, R19.reuse, 0x1f, RZ, 0xc0, !PT ;  /* 0x0000001f13007812 */ /* 0x040fe400078ec0ff */
[----:B------:R-:W-:-:S05]  /*01d0*/  LOP3.LUT R5, R19, 0x3e0, RZ, 0xc0, !PT ;  /* 0x000003e013057812 */ /* 0x000fca00078ec0ff */
[----:B------:R-:W-:-:S05]  /*01e0*/  IMAD R0, R5, 0xc, R0 ;  /* 0x0000000c05007824 */ /* 0x000fca00078e0200 */
[----:B------:R-:W-:-:S05]  /*01f0*/  IADD3 R3, P0, PT, R3, R0, RZ ;  /* 0x0000000003037210 */ /* 0x000fca0007f1e0ff */
[----:B------:R-:W-:Y:S01]  /*0200*/  IMAD.X R48, RZ, RZ, R48, P0 ;  /* 0x000000ffff307224 */ /* 0x000fe200000e0630 */
[----:B0-----:R-:W-:-:S04]  /*0210*/  LEA R6, P0, R3, UR4, 0x3 ;  /* 0x0000000403067c11 */ /* 0x001fc8000f8018ff */
[----:B------:R-:W-:-:S05]  /*0220*/  LEA.HI.X R7, R3, UR5, R48, 0x3, P0 ;  /* 0x0000000503077c11 */ /* 0x000fca00080f1c30 */
[----:B------:R0:W5:Y:S04]  /*0230*/  LDG.E.64 R36, desc[UR8][R6.64] ;  /* 0x0000000806247981 */ /* 0x000168000c1e1b00 */
        /* <DEDUP_REMOVED lines=10> */
[----:B------:R0:W5:Y:S01]  /*02e0*/  LDG.E.64 R14, desc[UR8][R6.64+0xb00] ;  /* 0x000b0008060e7981 */ /* 0x000162000c1e1b00 */
[----:B------:R-:W-:Y:S05]  /*02f0*/  BRA `(.L_x_3) ;  /* 0x0000000400107947 */ /* 0x000fea0003800000 */
.L_x_2:
[----:B------:R-:W0:Y:S01]  /*0300*/  LDCU.64 UR6, c[0x0][0x3a8] ;  /* 0x00007500ff0677ac */ /* 0x000e220008000a00 */
[C---:B------:R-:W-:Y:S01]  /*0310*/  LOP3.LUT R0, R19.reuse, 0x1f, RZ, 0xc0, !PT ;  /* 0x0000001f13007812 */ /* 0x040fe200078ec0ff */
[----:B------:R-:W-:Y:S01]  /*0320*/  IMAD.MOV.U32 R36, RZ, RZ, -0x1 ;  /* 0xffffffffff247424 */ /* 0x000fe200078e00ff */
[----:B------:R-:W-:Y:S01]  /*0330*/  LOP3.LUT R5, R19, 0x3e0, RZ, 0xc0, !PT ;  /* 0x000003e013057812 */ /* 0x000fe200078ec0ff */
[----:B------:R-:W-:Y:S02]  /*0340*/  IMAD.MOV.U32 R37, RZ, RZ, -0x1 ;  /* 0xffffffffff257424 */ /* 0x000fe400078e00ff */
[----:B------:R-:W-:Y:S02]  /*0350*/  IMAD.MOV.U32 R34, RZ, RZ, -0x1 ;  /* 0xffffffffff227424 */ /* 0x000fe400078e00ff */
[----:B------:R-:W-:Y:S01]  /*0360*/  IMAD R0, R5, 0xc, R0 ;  /* 0x0000000c05007824 */ /* 0x000fe200078e0200 */
[----:B------:R-:W-:Y:S01]  /*0370*/  IADD3 R5, PT, PT, -R3, UR4, RZ ;  /* 0x0000000403057c10 */ /* 0x000fe2000fffe1ff */
[----:B------:R-:W-:-:S02]  /*0380*/  IMAD.MOV.U32 R35, RZ, RZ, -0x1 ;  /* 0xffffffffff237424 */ /* 0x000fc400078e00ff */
[C---:B------:R-:W-:Y:S01]  /*0390*/  VIADD R8, R0.reuse, 0x40 ;  /* 0x0000004000087836 */ /* 0x040fe20000000000 */
[----:B------:R-:W-:Y:S01]  /*03a0*/  IADD3 R3, P0, PT, R3, R0, RZ ;  /* 0x0000000003037210 */ /* 0x000fe20007f1e0ff */
[C---:B------:R-:W-:Y:S01]  /*03b0*/  VIADD R6, R0.reuse, 0x20 ;  /* 0x0000002000067836 */ /* 0x040fe20000000000 */
[CC--:B------:R-:W-:Y:S01]  /*03c0*/  ISETP.GE.AND P3, PT, R0.reuse, R5.reuse, PT ;  /* 0x000000050000720c */ /* 0x0c0fe20003f66270 */
[----:B------:R-:W-:Y:S01]  /*03d0*/  VIADD R10, R0, 0x60 ;  /* 0x00000060000a7836 */ /* 0x000fe20000000000 */
[-C--:B------:R-:W-:Y:S01]  /*03e0*/  ISETP.GE.AND P6, PT, R8, R5.reuse, PT ;  /* 0x000000050800720c */ /* 0x080fe20003fc6270 */
[----:B------:R-:W-:Y:S01]  /*03f0*/  VIADD R8, R0, 0x80 ;  /* 0x0000008000087836 */ /* 0x000fe20000000000 */
[-C--:B------:R-:W-:Y:S01]  /*0400*/  ISETP.GE.AND P2, PT, R6, R5.reuse, PT ;  /* 0x000000050600720c */ /* 0x080fe20003f46270 */
[----:B------:R-:W-:Y:S01]  /*0410*/  IMAD.X R48, RZ, RZ, R48, P0 ;  /* 0x000000ffff307224 */ /* 0x000fe200000e0630 */
[C---:B0-----:R-:W-:Y:S01]  /*0420*/  LEA R6, P4, R3.reuse, UR6, 0x3 ;  /* 0x0000000603067c11 */ /* 0x041fe2000f8818ff */
[----:B------:R-:W-:Y:S01]  /*0430*/  IMAD.MOV.U32 R32, RZ, RZ, -0x1 ;  /* 0xffffffffff207424 */ /* 0x000fe200078e00ff */
[-C--:B------:R-:W-:Y:S01]  /*0440*/  ISETP.GE.AND P5, PT, R10, R5.reuse, PT ;  /* 0x000000050a00720c */ /* 0x080fe20003fa6270 */
[----:B------:R-:W-:Y:S01]  /*0450*/  VIADD R10, R0, 0xa0 ;  /* 0x000000a0000a7836 */ /* 0x000fe20000000000 */
[-C--:B------:R-:W-:Y:S01]  /*0460*/  ISETP.GE.AND P1, PT, R8, R5.reuse, PT ;  /* 0x000000050800720c */ /* 0x080fe20003f26270 */
[----:B------:R-:W-:Y:S01]  /*0470*/  VIADD R8, R0, 0xe0 ;  /* 0x000000e000087836 */ /* 0x000fe20000000000 */
[----:B------:R-:W-:Y:S01]  /*0480*/  LEA.HI.X R7, R3, UR7, R48, 0x3, P4 ;  /* 0x0000000703077c11 */ /* 0x000fe2000a0f1c30 */
[----:B------:R-:W-:Y:S01]  /*0490*/  IMAD.MOV.U32 R33, RZ, RZ, -0x1 ;  /* 0xffffffffff217424 */ /* 0x000fe200078e00ff */
[----:B------:R-:W-:Y:S01]  /*04a0*/  ISETP.GE.AND P0, PT, R10, R5, PT ;  /* 0x000000050a00720c */ /* 0x000fe20003f06270 */
[----:B------:R-:W-:-:S02]  /*04b0*/  VIADD R10, R0, 0x100 ;  /* 0x00000100000a7836 */ /* 0x000fc40000000000 */
[----:B------:R1:W5:Y:S01]  /*04c0*/  @!P3 LDG.E.64 R36, desc[UR8][R6.64] ;  /* 0x000000080624b981 */ /* 0x000362000c1e1b00 */
[-C--:B------:R-:W-:Y:S01]  /*04d0*/  ISETP.GE.AND P3, PT, R8, R5.reuse, PT ;  /* 0x000000050800720c */ /* 0x080fe20003f66270 */
[C---:B------:R-:W-:Y:S02]  /*04e0*/  VIADD R12, R0.reuse, 0xc0 ;  /* 0x000000c0000c7836 */ /* 0x040fe40000000000 */
[----:B------:R-:W-:Y:S01]  /*04f0*/  VIADD R8, R0, 0x120 ;  /* 0x0000012000087836 */ /* 0x000fe20000000000 */
[----:B------:R1:W5:Y:S01]  /*0500*/  @!P2 LDG.E.64 R34, desc[UR8][R6.64+0x100] ;  /* 0x000100080622a981 */ /* 0x000362000c1e1b00 */
[-C--:B------:R-:W-:Y:S01]  /*0510*/  ISETP.GE.AND P2, PT, R10, R5.reuse, PT ;  /* 0x000000050a00720c */ /* 0x080fe20003f46270 */
[----:B------:R-:W-:Y:S01]  /*0520*/  IMAD.MOV.U32 R10, RZ, RZ, -0x1 ;  /* 0xffffffffff0a7424 */ /* 0x000fe200078e00ff */
[-C--:B------:R-:W-:Y:S01]  /*0530*/  ISETP.GE.AND P4, PT, R12, R5.reuse, PT ;  /* 0x000000050c00720c */ /* 0x080fe20003f86270 */
[----:B------:R-:W-:Y:S01]  /*0540*/  IMAD.MOV.U32 R11, RZ, RZ, -0x1 ;  /* 0xffffffffff0b7424 */ /* 0x000fe200078e00ff */
[----:B------:R1:W5:Y:S01]  /*0550*/  @!P6 LDG.E.64 R32, desc[UR8][R6.64+0x200] ;  /* 0x000200080620e981 */ /* 0x000362000c1e1b00 */
[----:B------:R-:W-:Y:S01]  /*0560*/  IMAD.MOV.U32 R30, RZ, RZ, -0x1 ;  /* 0xffffffffff1e7424 */ /* 0x000fe200078e00ff */
[----:B------:R-:W-:Y:S01]  /*0570*/  ISETP.GE.AND P6, PT, R8, R5, PT ;  /* 0x000000050800720c */ /* 0x000fe20003fc6270 */
[----:B------:R-:W-:-:S02]  /*0580*/  IMAD.MOV.U32 R31, RZ, RZ, -0x1 ;  /* 0xffffffffff1f7424 */ /* 0x000fc400078e00ff */
[C---:B------:R-:W-:Y:S01]  /*0590*/  VIADD R12, R0.reuse, 0x140 ;  /* 0x00000140000c7836 */ /* 0x040fe20000000000 */
[----:B------:R1:W5:Y:S01]  /*05a0*/  @!P5 LDG.E.64 R10, desc[UR8][R6.64+0x300] ;  /* 0x00030008060ad981 */ /* 0x000362000c1e1b00 */
[----:B------:R-:W-:-:S03]  /*05b0*/  VIADD R8, R0, 0x160 ;  /* 0x0000016000087836 */ /* 0x000fc60000000000 */
[----:B------:R1:W5:Y:S01]  /*05c0*/  @!P1 LDG.E.64 R30, desc[UR8][R6.64+0x400] ;  /* 0x00040008061e9981 */ /* 0x000362000c1e1b00 */
[-C--:B------:R-:W-:Y:S02]  /*05d0*/  ISETP.GE.AND P5, PT, R12, R5.reuse, PT ;  /* 0x000000050c00720c */ /* 0x080fe40003fa6270 */
[----:B------:R-:W-:Y:S01]  /*05e0*/  ISETP.GE.AND P1, PT, R8, R5, PT ;  /* 0x000000050800720c */ /* 0x000fe20003f26270 */
[----:B------:R-:W-:Y:S02]  /*05f0*/  IMAD.MOV.U32 R12, RZ, RZ, -0x1 ;  /* 0xffffffffff0c7424 */ /* 0x000fe400078e00ff */
[----:B------:R-:W-:Y:S02]  /*0600*/  IMAD.MOV.U32 R13, RZ, RZ, -0x1 ;  /* 0xffffffffff0d7424 */ /* 0x000fe400078e00ff */
[----:B------:R-:W-:Y:S02]  /*0610*/  IMAD.MOV.U32 R28, RZ, RZ, -0x1 ;  /* 0xffffffffff1c7424 */ /* 0x000fe400078e00ff */
[----:B------:R-:W-:-:S02]  /*0620*/  IMAD.MOV.U32 R29, RZ, RZ, -0x1 ;  /* 0xffffffffff1d7424 */ /* 0x000fc400078e00ff */
[----:B------:R-:W-:Y:S01]  /*0630*/  IMAD.MOV.U32 R26, RZ, RZ, -0x1 ;  /* 0xffffffffff1a7424 */ /* 0x000fe200078e00ff */
[----:B------:R1:W5:Y:S01]  /*0640*/  @!P0 LDG.E.64 R12, desc[UR8][R6.64+0x500] ;  /* 0x00050008060c8981 */ /* 0x000362000c1e1b00 */
[----:B------:R-:W-:Y:S02]  /*0650*/  IMAD.MOV.U32 R27, RZ, RZ, -0x1 ;  /* 0xffffffffff1b7424 */ /* 0x000fe400078e00ff */
[----:B------:R-:W-:Y:S01]  /*0660*/  IMAD.MOV.U32 R24, RZ, RZ, -0x1 ;  /* 0xffffffffff187424 */ /* 0x000fe200078e00ff */
[----:B------:R1:W5:Y:S01]  /*0670*/  @!P4 LDG.E.64 R28, desc[UR8][R6.64+0x600] ;  /* 0x00060008061cc981 */ /* 0x000362000c1e1b00 */
[----:B------:R-:W-:Y:S02]  /*0680*/  IMAD.MOV.U32 R25, RZ, RZ, -0x1 ;  /* 0xffffffffff197424 */ /* 0x000fe400078e00ff */
[----:B------:R-:W-:Y:S01]  /*0690*/  IMAD.MOV.U32 R22, RZ, RZ, -0x1 ;  /* 0xffffffffff167424 */ /* 0x000fe200078e00ff */
[----:B------:R1:W5:Y:S01]  /*06a0*/  @!P3 LDG.E.64 R26, desc[UR8][R6.64+0x700] ;  /* 0x00070008061ab981 */ /* 0x000362000c1e1b00 */
[----:B------:R-:W-:-:S02]  /*06b0*/  IMAD.MOV.U32 R23, RZ, RZ, -0x1 ;  /* 0xffffffffff177424 */ /* 0x000fc400078e00ff */
[----:B------:R-:W-:Y:S01]  /*06c0*/  IMAD.MOV.U32 R16, RZ, RZ, -0x1 ;  /* 0xffffffffff107424 */ /* 0x000fe200078e00ff */
[----:B------:R1:W5:Y:S01]  /*06d0*/  @!P2 LDG.E.64 R24, desc[UR8][R6.64+0x800] ;  /* 0x000800080618a981 */ /* 0x000362000c1e1b00 */
[----:B------:R-:W-:Y:S02]  /*06e0*/  IMAD.MOV.U32 R17, RZ, RZ, -0x1 ;  /* 0xffffffffff117424 */ /* 0x000fe400078e00ff */
[----:B------:R-:W-:Y:S01]  /*06f0*/  IMAD.MOV.U32 R14, RZ, RZ, -0x1 ;  /* 0xffffffffff0e7424 */ /* 0x000fe200078e00ff */
[----:B------:R1:W5:Y:S01]  /*0700*/  @!P6 LDG.E.64 R22, desc[UR8][R6.64+0x900] ;  /* 0x000900080616e981 */ /* 0x000362000c1e1b00 */
[----:B------:R-:W-:-:S03]  /*0710*/  IMAD.MOV.U32 R15, RZ, RZ, -0x1 ;  /* 0xffffffffff0f7424 */ /* 0x000fc600078e00ff */
[----:B------:R1:W5:Y:S04]  /*0720*/  @!P5 LDG.E.64 R16, desc[UR8][R6.64+0xa00] ;  /* 0x000a00080610d981 */ /* 0x000368000c1e1b00 */
[----:B------:R1:W5:Y:S02]  /*0730*/  @!P1 LDG.E.64 R14, desc[UR8][R6.64+0xb00] ;  /* 0x000b0008060e9981 */ /* 0x000364000c1e1b00 */
.L_x_3:
[----:B------:R-:W-:Y:S01]  /*0740*/  VIMNMX R5, PT, PT, R42, 0xe0, !PT ;  /* 0x000000e02a057848 */ /* 0x000fe20007fe0100 */
[----:B------:R-:W2:Y:S01]  /*0750*/  LDCU UR4, c[0x0][0x3c8] ;  /* 0x00007900ff0477ac */ /* 0x000ea20008000800 */
[----:B------:R-:W-:Y:S01]  /*0760*/  BSSY.RECONVERGENT B0, `(.L_x_4) ;  /* 0x0000025000007945 */ /* 0x000fe20003800200 */
[--C-:B01----:R-:W-:Y:S01]  /*0770*/  IMAD.MOV.U32 R7, RZ, RZ, R42.reuse ;  /* 0x000000ffff077224 */ /* 0x103fe200078e002a */
[----:B------:R-:W-:Y:S01]  /*0780*/  IADD3 R5, PT, PT, R5, 0x1f, -R42 ;  /* 0x0000001f05057810 */ /* 0x000fe20007ffe82a */
[----:B------:R-:W-:-:S03]  /*0790*/  UMOV UR5, 0xffffffff ;  /* 0xffffffff00057882 */ /* 0x000fc60000000000 */
[C---:B------:R-:W-:Y:S02]  /*07a0*/  ISETP.GE.U32.AND P0, PT, R5.reuse, 0x1e0, PT ;  /* 0x000001e00500780c */ /* 0x040fe40003f06070 */
[----:B------:R-:W-:Y:S01]  /*07b0*/  LEA.HI R6, R5, 0x1, RZ, 0x1b ;  /* 0x0000000105067811 */ /* 0x000fe200078fd8ff */
[----:B------:R-:W-:-:S03]  /*07c0*/  IMAD.SHL.U32 R5, R2, 0x400, RZ ;  /* 0x0000040002057824 */ /* 0x000fc600078e00ff */
[----:B------:R-:W-:-:S04]  /*07d0*/  LOP3.LUT R9, R6, 0xf, RZ, 0xc0, !PT ;  /* 0x0000000f06097812 */ /* 0x000fc800078ec0ff */
[----:B------:R-:W-:Y:S01]  /*07e0*/  ISETP.NE.AND P1, PT, R9, RZ, PT ;  /* 0x000000ff0900720c */ /* 0x000fe20003f25270 */
[----:B--2---:R-:W-:Y:S02]  /*07f0*/  USHF.L.U32 UR4, UR5, UR4, URZ ;  /* 0x0000000405047299 */ /* 0x004fe400080006ff */
[----:B------:R-:W-:Y:S10]  /*0800*/  @!P0 BRA `(.L_x_5) ;  /* 0x0000000000688947 */ /* 0x000ff40003800000 */
[----:B------:R-:W-:Y:S01]  /*0810*/  IMAD R8, R42, 0x4, R5 ;  /* 0x000000042a087824 */ /* 0x000fe200078e0205 */
[----:B------:R-:W-:Y:S01]  /*0820*/  LOP3.LUT R2, R6, 0xffffff0, RZ, 0xc0, !PT ;  /* 0x0ffffff006027812 */ /* 0x000fe200078ec0ff */
[----:B------:R-:W-:-:S03]  /*0830*/  IMAD.MOV.U32 R7, RZ, RZ, R42 ;  /* 0x000000ffff077224 */ /* 0x000fc600078e002a */
[----:B------:R-:W-:Y:S01]  /*0840*/  IADD3 R8, PT, PT, R8, 0x400, R41 ;  /* 0x0000040008087810 */ /* 0x000fe20007ffe029 */
[----:B------:R-:W-:-:S07]  /*0850*/  IMAD.MOV R2, RZ, RZ, -R2 ;  /* 0x000000ffff027224 */ /* 0x000fce00078e0a02 */
.L_x_6:
[----:B------:R-:W-:Y:S01]  /*0860*/  VIADD R2, R2, 0x10 ;  /* 0x0000001002027836 */ /* 0x000fe20000000000 */
[----:B------:R-:W-:Y:S01]  /*0870*/  STS [R8+-0x400], RZ ;  /* 0xfffc00ff08007388 */ /* 0x000fe20000000800 */
[----:B------:R-:W-:-:S03]  /*0880*/  VIADD R7, R7, 0x200 ;  /* 0x0000020007077836 */ /* 0x000fc60000000000 */
[----:B------:R-:W-:Y:S01]  /*0890*/  ISETP.NE.AND P0, PT, R2, RZ, PT ;  /* 0x000000ff0200720c */ /* 0x000fe20003f05270 */
[----:B------:R-:W-:Y:S04]  /*08a0*/  STS [R8+-0x380], RZ ;  /* 0xfffc80ff08007388 */ /* 0x000fe80000000800 */
[----:B------:R-:W-:Y:S04]  /*08b0*/  STS [R8+-0x300], RZ ;  /* 0xfffd00ff08007388 */ /* 0x000fe80000000800 */
[----:B------:R-:W-:Y:S04]  /*08c0*/  STS [R8+-0x280], RZ ;  /* 0xfffd80ff08007388 */ /* 0x000fe80000000800 */
[----:B------:R-:W-:Y:S04]  /*08d0*/  STS [R8+-0x200], RZ ;  /* 0xfffe00ff08007388 */ /* 0x000fe80000000800 */
[----:B------:R-:W-:Y:S04]  /*08e0*/  STS [R8+-0x180], RZ ;  /* 0xfffe80ff08007388 */ /* 0x000fe80000000800 */
[----:B------:R-:W-:Y:S04]  /*08f0*/  STS [R8+-0x100], RZ ;  /* 0xffff00ff08007388 */ /* 0x000fe80000000800 */
[----:B------:R-:W-:Y:S04]  /*0900*/  STS [R8+-0x80], RZ ;  /* 0xffff80ff08007388 */ /* 0x000fe80000000800 */
[----:B------:R-:W-:Y:S04]  /*0910*/  STS [R8], RZ ;  /* 0x000000ff08007388 */ /* 0x000fe80000000800 */
[----:B------:R-:W-:Y:S04]  /*0920*/  STS [R8+0x80], RZ ;  /* 0x000080ff08007388 */ /* 0x000fe80000000800 */
[----:B------:R-:W-:Y:S04]  /*0930*/  STS [R8+0x100], RZ ;  /* 0x000100ff08007388 */ /* 0x000fe80000000800 */
[----:B------:R-:W-:Y:S04]  /*0940*/  STS [R8+0x180], RZ ;  /* 0x000180ff08007388 */ /* 0x000fe80000000800 */
[----:B------:R-:W-:Y:S04]  /*0950*/  STS [R8+0x200], RZ ;  /* 0x000200ff08007388 */ /* 0x000fe80000000800 */
[----:B------:R-:W-:Y:S04]  /*0960*/  STS [R8+0x280], RZ ;  /* 0x000280ff08007388 */ /* 0x000fe80000000800 */
[----:B------:R-:W-:Y:S04]  /*0970*/  STS [R8+0x300], RZ ;  /* 0x000300ff08007388 */ /* 0x000fe80000000800 */
[----:B------:R0:W-:Y:S02]  /*0980*/  STS [R8+0x380], RZ ;  /* 0x000380ff08007388 */ /* 0x0001e40000000800 */
[----:B0-----:R-:W-:Y:S01]  /*0990*/  VIADD R8, R8, 0x800 ;  /* 0x0000080008087836 */ /* 0x001fe20000000000 */
[----:B------:R-:W-:Y:S06]  /*09a0*/  @P0 BRA `(.L_x_6) ;  /* 0xfffffffc00ac0947 */ /* 0x000fec000383ffff */
.L_x_5:
[----:B------:R-:W-:Y:S05]  /*09b0*/  BSYNC.RECONVERGENT B0 ;  /* 0x0000000000007941 */ /* 0x000fea0003800200 */
.L_x_4:
[----:B------:R-:W-:Y:S01]  /*09c0*/  BSSY.RECONVERGENT B0, `(.L_x_7) ;  /* 0x0000026000007945 */ /* 0x000fe20003800200 */
[----:B------:R-:W-:-:S03]  /*09d0*/  IMAD.IADD R2, R41, 0x1, R5 ;  /* 0x0000000129027824 */ /* 0x000fc600078e0205 */
[----:B------:R-:W-:Y:S05]  /*09e0*/  @!P1 BRA `(.L_x_8) ;  /* 0x00000000008c9947 */ /* 0x000fea0003800000 */
[----:B------:R-:W-:Y:S01]  /*09f0*/  ISETP.GE.U32.AND P0, PT, R9, 0x8, PT ;  /* 0x000000080900780c */ /* 0x000fe20003f06070 */
[----:B------:R-:W-:Y:S01]  /*0a00*/  BSSY.RECONVERGENT B1, `(.L_x_9) ;  /* 0x000000e000017945 */ /* 0x000fe20003800200 */
[----:B------:R-:W-:-:S04]  /*0a10*/  LOP3.LUT R20, R6, 0x7, RZ, 0xc0, !PT ;  /* 0x0000000706147812 */ /* 0x000fc800078ec0ff */
[----:B------:R-:W-:-:S07]  /*0a20*/  ISETP.NE.AND P1, PT, R20, RZ, PT ;  /* 0x000000ff1400720c */ /* 0x000fce0003f25270 */
[----:B------:R-:W-:Y:S06]  /*0a30*/  @!P0 BRA `(.L_x_10) ;  /* 0x0000000000288947 */ /* 0x000fec0003800000 */
[C---:B------:R-:W-:Y:S02]  /*0a40*/  IMAD R8, R7.reuse, 0x4, R2 ;  /* 0x0000000407087824 */ /* 0x040fe400078e0202 */
[----:B------:R-:W-:-:S03]  /*0a50*/  VIADD R7, R7, 0x100 ;  /* 0x0000010007077836 */ /* 0x000fc60000000000 */
[----:B------:R0:W-:Y:S04]  /*0a60*/  STS [R8], RZ ;  /* 0x000000ff08007388 */ /* 0x0001e80000000800 */
[----:B------:R0:W-:Y:S04]  /*0a70*/  STS [R8+0x80], RZ ;  /* 0x000080ff08007388 */ /* 0x0001e80000000800 */
[----:B------:R0:W-:Y:S04]  /*0a80*/  STS [R8+0x100], RZ ;  /* 0x000100ff08007388 */ /* 0x0001e80000000800 */
[----:B------:R0:W-:Y:S04]  /*0a90*/  STS [R8+0x180], RZ ;  /* 0x000180ff08007388 */ /* 0x0001e80000000800 */
[----:B------:R0:W-:Y:S04]  /*0aa0*/  STS [R8+0x200], RZ ;  /* 0x000200ff08007388 */ /* 0x0001e80000000800 */
[----:B------:R0:W-:Y:S04]  /*0ab0*/  STS [R8+0x280], RZ ;  /* 0x000280ff08007388 */ /* 0x0001e80000000800 */
[----:B------:R0:W-:Y:S04]  /*0ac0*/  STS [R8+0x300], RZ ;  /* 0x000300ff08007388 */ /* 0x0001e80000000800 */
[----:B------:R0:W-:Y:S02]  /*0ad0*/  STS [R8+0x380], RZ ;  /* 0x000380ff08007388 */ /* 0x0001e40000000800 */
.L_x_10:
[----:B------:R-:W-:Y:S05]  /*0ae0*/  BSYNC.RECONVERGENT B1 ;  /* 0x0000000000017941 */ /* 0x000fea0003800200 */
.L_x_9:
[----:B------:R-:W-:Y:S05]  /*0af0*/  @!P1 BRA `(.L_x_8) ;  /* 0x0000000000489947 */ /* 0x000fea0003800000 */
[----:B------:R-:W-:Y:S02]  /*0b00*/  ISETP.GE.U32.AND P0, PT, R20, 0x4, PT ;  /* 0x000000041400780c */ /* 0x000fe40003f06070 */
[----:B------:R-:W-:-:S04]  /*0b10*/  LOP3.LUT R6, R6, 0x3, RZ, 0xc0, !PT ;  /* 0x0000000306067812 */ /* 0x000fc800078ec0ff */
[----:B------:R-:W-:-:S07]  /*0b20*/  ISETP.NE.AND P1, PT, R6, RZ, PT ;  /* 0x000000ff0600720c */ /* 0x000fce0003f25270 */
[C---:B0-----:R-:W-:Y:S02]  /*0b30*/  @P0 IMAD R8, R7.reuse, 0x4, R2 ;  /* 0x0000000407080824 */ /* 0x041fe400078e0202 */
[----:B------:R-:W-:-:S03]  /*0b40*/  @P0 VIADD R7, R7, 0x80 ;  /* 0x0000008007070836 */ /* 0x000fc60000000000 */
[----:B------:R1:W-:Y:S04]  /*0b50*/  @P0 STS [R8], RZ ;  /* 0x000000ff08000388 */ /* 0x0003e80000000800 */
[----:B------:R1:W-:Y:S04]  /*0b60*/  @P0 STS [R8+0x80], RZ ;  /* 0x000080ff08000388 */ /* 0x0003e80000000800 */
[----:B------:R1:W-:Y:S04]  /*0b70*/  @P0 STS [R8+0x100], RZ ;  /* 0x000100ff08000388 */ /* 0x0003e80000000800 */
[----:B------:R1:W-:Y:S01]  /*0b80*/  @P0 STS [R8+0x180], RZ ;  /* 0x000180ff08000388 */ /* 0x0003e20000000800 */
[----:B------:R-:W-:Y:S05]  /*0b90*/  @!P1 BRA `(.L_x_8) ;  /* 0x0000000000209947 */ /* 0x000fea0003800000 */
[----:B-1----:R-:W-:Y:S02]  /*0ba0*/  IMAD R8, R7, 0x4, R5 ;  /* 0x0000000407087824 */ /* 0x002fe400078e0205 */
[----:B------:R-:W-:Y:S02]  /*0bb0*/  IMAD.MOV R6, RZ, RZ, -R6 ;  /* 0x000000ffff067224 */ /* 0x000fe400078e0a06 */
[----:B------:R-:W-:-:S07]  /*0bc0*/  IMAD.IADD R8, R41, 0x1, R8 ;  /* 0x0000000129087824 */ /* 0x000fce00078e0208 */
.L_x_11:
[----:B------:R-:W-:Y:S01]  /*0bd0*/  VIADD R6, R6, 0x1 ;  /* 0x0000000106067836 */ /* 0x000fe20000000000 */
[----:B------:R0:W-:Y:S04]  /*0be0*/  STS [R8], RZ ;  /* 0x000000ff08007388 */ /* 0x0001e80000000800 */
[----:B------:R-:W-:Y:S01]  /*0bf0*/  ISETP.NE.AND P0, PT, R6, RZ, PT ;  /* 0x000000ff0600720c */ /* 0x000fe20003f05270 */
[----:B0-----:R-:W-:-:S12]  /*0c00*/  VIADD R8, R8, 0x80 ;  /* 0x0000008008087836 */ /* 0x001fd80000000000 */
[----:B------:R-:W-:Y:S05]  /*0c10*/  @P0 BRA `(.L_x_11) ;  /* 0xfffffffc00ec0947 */ /* 0x000fea000383ffff */
.L_x_8:
[----:B------:R-:W-:Y:S05]  /*0c20*/  BSYNC.RECONVERGENT B0 ;  /* 0x0000000000007941 */ /* 0x000fea0003800200 */
.L_x_7:
[----:B------:R-:W2:Y:S01]  /*0c30*/  LDCU UR5, c[0x0][0x3c4] ;  /* 0x00007880ff0577ac */ /* 0x000ea20008000800 */
[----:B------:R-:W3:Y:S01]  /*0c40*/  LDC.64 R20, c[0x0][0x380] ;  /* 0x0000e000ff147b82 */ /* 0x000ee20000000a00 */
[----:B------:R-:W-:Y:S01]  /*0c50*/  ISETP.GT.U32.AND P2, PT, R19, 0xff, PT ;  /* 0x000000ff1300780c */ /* 0x000fe20003f44070 */
[----:B------:R-:W-:Y:S03]  /*0c60*/  BSSY.RECONVERGENT B0, `(.L_x_12) ;  /* 0x000005a000007945 */ /* 0x000fe60003800200 */
[----:B------:R-:W-:Y:S02]  /*0c70*/  P2R R59, PR, RZ, 0x4 ;  /* 0x00000004ff3b7803 */ /* 0x000fe40000000000 */
[----:B--2--5:R-:W-:Y:S02]  /*0c80*/  SHF.R.U64 R47, R36, UR5, R37 ;  /* 0x00000005242f7c19 */ /* 0x024fe40008001225 */
[----:B------:R-:W-:-:S02]  /*0c90*/  SHF.R.U64 R49, R34, UR5, R35 ;  /* 0x0000000522317c19 */ /* 0x000fc40008001223 */
[----:B------:R-:W-:Y:S02]  /*0ca0*/  SHF.R.U64 R51, R32, UR5, R33 ;  /* 0x0000000520337c19 */ /* 0x000fe40008001221 */
[----:B------:R-:W-:Y:S02]  /*0cb0*/  SHF.R.U64 R46, R10, UR5, R11 ;  /* 0x000000050a2e7c19 */ /* 0x000fe4000800120b */
[----:B------:R-:W-:Y:S02]  /*0cc0*/  LOP3.LUT R47, R47, UR4, RZ, 0x30, !PT ;  /* 0x000000042f2f7c12 */ /* 0x000fe4000f8e30ff */
[----:B------:R-:W-:Y:S02]  /*0cd0*/  LOP3.LUT R49, R49, UR4, RZ, 0x30, !PT ;  /* 0x0000000431317c12 */ /* 0x000fe4000f8e30ff */
[----:B------:R-:W-:Y:S01]  /*0ce0*/  SHF.R.U64 R45, R30, UR5, R31 ;  /* 0x000000051e2d7c19 */ /* 0x000fe2000800121f */
[--C-:B------:R-:W-:Y:S01]  /*0cf0*/  IMAD R50, R47, 0x4, R2.reuse ;  /* 0x000000042f327824 */ /* 0x100fe200078e0202 */
[----:B------:R-:W-:Y:S01]  /*0d00*/  LOP3.LUT R51, R51, UR4, RZ, 0x30, !PT ;  /* 0x0000000433337c12 */ /* 0x000fe2000f8e30ff */
[--C-:B------:R-:W-:Y:S01]  /*0d10*/  IMAD R52, R49, 0x4, R2.reuse ;  /* 0x0000000431347824 */ /* 0x100fe200078e0202 */
[----:B------:R-:W-:Y:S01]  /*0d20*/  SHF.R.U64 R44, R12, UR5, R13 ;  /* 0x000000050c2c7c19 */ /* 0x000fe2000800120d */
[----:B------:R-:W-:Y:S01]  /*0d30*/  NOP ;  /* 0x0000000000007918 */ /* 0x000fe20000000000 */
[----:B------:R-:W-:Y:S01]  /*0d40*/  LOP3.LUT R46, R46, UR4, RZ, 0x30, !PT ;  /* 0x000000042e2e7c12 */ /* 0x000fe2000f8e30ff */
[--C-:B------:R-:W-:Y:S01]  /*0d50*/  IMAD R54, R51, 0x4, R2.reuse ;  /* 0x0000000433367824 */ /* 0x100fe200078e0202 */
[----:B------:R-:W-:Y:S01]  /*0d60*/  SHF.R.U64 R40, R28, UR5, R29 ;  /* 0x000000051c287c19 */ /* 0x000fe2000800121d */
[----:B------:R-:W-:Y:S01]  /*0d70*/  ATOMS.POPC.INC.32 RZ, [R50+URZ] ;  /* 0x0000000032ff7f8c */ /* 0x000fe2000d8000ff */
[----:B------:R-:W-:Y:S01]  /*0d80*/  LOP3.LUT R45, R45, UR4, RZ, 0x30, !PT ;  /* 0x000000042d2d7c12 */ /* 0x000fe2000f8e30ff */
[--C-:B------:R-:W-:Y:S01]  /*0d90*/  IMAD R5, R46, 0x4, R2.reuse ;  /* 0x000000042e057824 */ /* 0x100fe200078e0202 */
[----:B------:R-:W-:Y:S01]  /*0da0*/  LOP3.LUT R44, R44, UR4, RZ, 0x30, !PT ;  /* 0x000000042c2c7c12 */ /* 0x000fe2000f8e30ff */
[----:B------:R-:W-:Y:S01]  /*0db0*/  ATOMS.POPC.INC.32 RZ, [R52+URZ] ;  /* 0x0000000034ff7f8c */ /* 0x000fe2000d8000ff */
[----:B------:R-:W-:Y:S01]  /*0dc0*/  LOP3.LUT R40, R40, UR4, RZ, 0x30, !PT ;  /* 0x0000000428287c12 */ /* 0x000fe2000f8e30ff */
[--C-:B------:R-:W-:Y:S01]  /*0dd0*/  IMAD R6, R45, 0x4, R2.reuse ;  /* 0x000000042d067824 */ /* 0x100fe200078e0202 */
[----:B------:R-:W-:Y:S01]  /*0de0*/  SHF.R.U64 R9, R26, UR5, R27 ;  /* 0x000000051a097c19 */ /* 0x000fe2000800121b */
[--C-:B------:R-:W-:Y:S01]  /*0df0*/  IMAD R38, R44, 0x4, R2.reuse ;  /* 0x000000042c267824 */ /* 0x100fe200078e0202 */
[----:B01----:R-:W-:Y:S01]  /*0e00*/  SHF.R.U64 R8, R24, UR5, R25 ;  /* 0x0000000518087c19 */ /* 0x003fe20008001219 */
[----:B------:R-:W-:Y:S01]  /*0e10*/  ATOMS.POPC.INC.32 RZ, [R54+URZ] ;  /* 0x0000000036ff7f8c */ /* 0x000fe2000d8000ff */
[----:B------:R-:W-:Y:S01]  /*0e20*/  SHF.R.U64 R7, R22, UR5, R23 ;  /* 0x0000000516077c19 */ /* 0x000fe20008001217 */
[----:B------:R-:W-:Y:S01]  /*0e30*/  IMAD R43, R40, 0x4, R2 ;  /* 0x00000004282b7824 */ /* 0x000fe200078e0202 */
[----:B------:R-:W-:Y:S01]  /*0e40*/  SHF.R.U64 R53, R16, UR5, R17 ;  /* 0x0000000510357c19 */ /* 0x000fe20008001211 */
[----:B------:R0:W-:Y:S01]  /*0e50*/  ATOMS.POPC.INC.32 RZ, [R5+URZ] ;  /* 0x0000000005ff7f8c */ /* 0x0001e2000d8000ff */
[----:B------:R-:W-:-:S02]  /*0e60*/  LOP3.LUT R9, R9, UR4, RZ, 0x30, !PT ;  /* 0x0000000409097c12 */ /* 0x000fc4000f8e30ff */
[----:B------:R-:W-:Y:S01]  /*0e70*/  LOP3.LUT R8, R8, UR4, RZ, 0x30, !PT ;  /* 0x0000000408087c12 */ /* 0x000fe2000f8e30ff */
[----:B------:R1:W-:Y:S01]  /*0e80*/  ATOMS.POPC.INC.32 RZ, [R6+URZ] ;  /* 0x0000000006ff7f8c */ /* 0x0003e2000d8000ff */
[----:B------:R-:W-:Y:S02]  /*0e90*/  LOP3.LUT R7, R7, UR4, RZ, 0x30, !PT ;  /* 0x0000000407077c12 */ /* 0x000fe4000f8e30ff */
[----:B0-----:R-:W-:Y:S01]  /*0ea0*/  SHF.R.U64 R5, R14, UR5, R15 ;  /* 0x000000050e057c19 */ /* 0x001fe2000800120f */
[----:B------:R0:W-:Y:S02]  /*0eb0*/  ATOMS.POPC.INC.32 RZ, [R38+URZ] ;  /* 0x0000000026ff7f8c */ /* 0x0001e4000d8000ff */
[--C-:B------:R-:W-:Y:S01]  /*0ec0*/  IMAD R55, R7, 0x4, R2.reuse ;  /* 0x0000000407377824 */ /* 0x100fe200078e0202 */
[----:B-1----:R-:W-:Y:S01]  /*0ed0*/  LOP3.LUT R6, R53, UR4, RZ, 0x30, !PT ;  /* 0x0000000435067c12 */ /* 0x002fe2000f8e30ff */
[----:B------:R1:W-:Y:S01]  /*0ee0*/  ATOMS.POPC.INC.32 RZ, [R43+URZ] ;  /* 0x000000002bff7f8c */ /* 0x0003e2000d8000ff */
[----:B------:R-:W-:Y:S01]  /*0ef0*/  LOP3.LUT R5, R5, UR4, RZ, 0x30, !PT ;  /* 0x0000000405057c12 */ /* 0x000fe2000f8e30ff */
[----:B------:R-:W-:-:S02]  /*0f00*/  IMAD R53, R8, 0x4, R2 ;  /* 0x0000000408357824 */ /* 0x000fc400078e0202 */
[--C-:B------:R-:W-:Y:S02]  /*0f10*/  IMAD R56, R6, 0x4, R2.reuse ;  /* 0x0000000406387824 */ /* 0x100fe400078e0202 */
[----:B0-----:R-:W-:Y:S02]  /*0f20*/  IMAD.MOV.U32 R38, RZ, RZ, RZ ;  /* 0x000000ffff267224 */ /* 0x001fe400078e00ff */
[--C-:B-1----:R-:W-:Y:S02]  /*0f30*/  IMAD R43, R9, 0x4, R2.reuse ;  /* 0x00000004092b7824 */ /* 0x102fe400078e0202 */
[----:B------:R-:W-:-:S03]  /*0f40*/  IMAD R2, R5, 0x4, R2 ;  /* 0x0000000405027824 */ /* 0x000fc600078e0202 */
[----:B------:R0:W-:Y:S04]  /*0f50*/  ATOMS.POPC.INC.32 RZ, [R43+URZ] ;  /* 0x000000002bff7f8c */ /* 0x0001e8000d8000ff */
[----:B------:R0:W-:Y:S04]  /*0f60*/  ATOMS.POPC.INC.32 RZ, [R53+URZ] ;  /* 0x0000000035ff7f8c */ /* 0x0001e8000d8000ff */
[----:B------:R0:W-:Y:S04]  /*0f70*/  ATOMS.POPC.INC.32 RZ, [R55+URZ] ;  /* 0x0000000037ff7f8c */ /* 0x0001e8000d8000ff */
[----:B------:R0:W-:Y:S04]  /*0f80*/  ATOMS.POPC.INC.32 RZ, [R56+URZ] ;  /* 0x0000000038ff7f8c */ /* 0x0001e8000d8000ff */
[----:B------:R0:W-:Y:S01]  /*0f90*/  ATOMS.POPC.INC.32 RZ, [R2+URZ] ;  /* 0x0000000002ff7f8c */ /* 0x0001e2000d8000ff */
[----:B------:R-:W-:Y:S06]  /*0fa0*/  BAR.SYNC.DEFER_BLOCKING 0x0 ;  /* 0x0000000000007b1d */ /* 0x000fec0000010000 */
[----:B---3--:R-:W-:Y:S05]  /*0fb0*/  @P2 BRA `(.L_x_13) ;  /* 0x0000000000902947 */ /* 0x008fea0003800000 */
[----:B0-----:R-:W-:-:S05]  /*0fc0*/  IMAD R2, R19, 0x4, R41 ;  /* 0x0000000413027824 */ /* 0x001fca00078e0229 */
[----:B------:R-:W-:Y:S04]  /*0fd0*/  LDS R43, [R2] ;  /* 0x00000000022b7984 */ /* 0x000fe80000000800 */
[----:B------:R-:W0:Y:S04]  /*0fe0*/  LDS R38, [R2+0x400] ;  /* 0x0004000002267984 */ /* 0x000e280000000800 */
[----:B------:R-:W1:Y:S04]  /*0ff0*/  LDS R56, [R2+0x800] ;  /* 0x0008000002387984 */ /* 0x000e680000000800 */
[----:B------:R-:W2:Y:S04]  /*1000*/  LDS R58, [R2+0xc00] ;  /* 0x000c0000023a7984 */ /* 0x000ea80000000800 */
[----:B------:R-:W3:Y:S04]  /*1010*/  LDS R60, [R2+0x1000] ;  /* 0x00100000023c7984 */ /* 0x000ee80000000800 */
[----:B------:R-:W4:Y:S04]  /*1020*/  LDS R62, [R2+0x1400] ;  /* 0x00140000023e7984 */ /* 0x000f280000000800 */
[----:B------:R-:W5:Y:S04]  /*1030*/  LDS R64, [R2+0x1800] ;  /* 0x0018000002407984 */ /* 0x000f680000000800 */
[----:B------:R-:W5:Y:S04]  /*1040*/  LDS R66, [R2+0x1c00] ;  /* 0x001c000002427984 */ /* 0x000f680000000800 */
[----:B------:R-:W5:Y:S04]  /*1050*/  LDS R68, [R2+0x2000] ;  /* 0x0020000002447984 */ /* 0x000f680000000800 */
[----:B------:R-:W5:Y:S04]  /*1060*/  LDS R70, [R2+0x2400] ;  /* 0x0024000002467984 */ /* 0x000f680000000800 */
[----:B------:R-:W5:Y:S01]  /*1070*/  LDS R72, [R2+0x2800] ;  /* 0x0028000002487984 */ /* 0x000f620000000800 */
[----:B0-----:R-:W-:-:S03]  /*1080*/  IMAD.IADD R53, R43, 0x1, R38 ;  /* 0x000000012b357824 */ /* 0x001fc600078e0226 */
[----:B------:R-:W-:Y:S01]  /*1090*/  STS [R2+0x400], R43 ;  /* 0x0004002b02007388 */ /* 0x000fe20000000800 */
[----:B-1----:R-:W-:-:S03]  /*10a0*/  IMAD.IADD R55, R53, 0x1, R56 ;  /* 0x0000000135377824 */ /* 0x002fc600078e0238 */
[----:B------:R-:W0:Y:S01]  /*10b0*/  LDS R38, [R2+0x2c00] ;  /* 0x002c000002267984 */ /* 0x000e220000000800 */
[----:B--2---:R-:W-:-:S03]  /*10c0*/  IMAD.IADD R57, R55, 0x1, R58 ;  /* 0x0000000137397824 */ /* 0x004fc600078e023a */
[----:B------:R1:W-:Y:S01]  /*10d0*/  STS [R2+0x800], R53 ;  /* 0x0008003502007388 */ /* 0x0003e20000000800 */
[----:B---3--:R-:W-:-:S03]  /*10e0*/  IMAD.IADD R61, R57, 0x1, R60 ;  /* 0x00000001393d7824 */ /* 0x008fc600078e023c */
[----:B------:R1:W-:Y:S01]  /*10f0*/  STS [R2+0xc00], R55 ;  /* 0x000c003702007388 */ /* 0x0003e20000000800 */
[----:B----4-:R-:W-:-:S03]  /*1100*/  IMAD.IADD R63, R61, 0x1, R62 ;  /* 0x000000013d3f7824 */ /* 0x010fc600078e023e */
[----:B------:R1:W-:Y:S01]  /*1110*/  STS [R2+0x1000], R57 ;  /* 0x0010003902007388 */ /* 0x0003e20000000800 */
[----:B-----5:R-:W-:-:S03]  /*1120*/  IMAD.IADD R65, R63, 0x1, R64 ;  /* 0x000000013f417824 */ /* 0x020fc600078e0240 */
[----:B------:R1:W-:Y:S01]  /*1130*/  STS [R2+0x1400], R61 ;  /* 0x0014003d02007388 */ /* 0x0003e20000000800 */
[----:B------:R-:W-:-:S03]  /*1140*/  IMAD.IADD R67, R65, 0x1, R66 ;  /* 0x0000000141437824 */ /* 0x000fc600078e0242 */
[----:B------:R1:W-:Y:S01]  /*1150*/  STS [R2+0x1800], R63 ;  /* 0x0018003f02007388 */ /* 0x0003e20000000800 */
[----:B------:R-:W-:-:S03]  /*1160*/  IMAD.IADD R69, R67, 0x1, R68 ;  /* 0x0000000143457824 */ /* 0x000fc600078e0244 */
[----:B------:R1:W-:Y:S01]  /*1170*/  STS [R2+0x1c00], R65 ;  /* 0x001c004102007388 */ /* 0x0003e20000000800 */
[----:B------:R-:W-:-:S03]  /*1180*/  IMAD.IADD R71, R69, 0x1, R70 ;  /* 0x0000000145477824 */ /* 0x000fc600078e0246 */
[----:B------:R1:W-:Y:S01]  /*1190*/  STS [R2+0x2000], R67 ;  /* 0x0020004302007388 */ /* 0x0003e20000000800 */
[----:B------:R-:W-:-:S03]  /*11a0*/  IMAD.IADD R73, R71, 0x1, R72 ;  /* 0x0000000147497824 */ /* 0x000fc600078e0248 */
[----:B------:R1:W-:Y:S04]  /*11b0*/  STS [R2+0x2400], R69 ;  /* 0x0024004502007388 */ /* 0x0003e80000000800 */
[----:B------:R1:W-:Y:S04]  /*11c0*/  STS [R2+0x2800], R71 ;  /* 0x0028004702007388 */ /* 0x0003e80000000800 */
[----:B------:R1:W-:Y:S01]  /*11d0*/  STS [R2], RZ ;  /* 0x000000ff02007388 */ /* 0x0003e20000000800 */
[----:B0-----:R-:W-:-:S03]  /*11e0*/  IMAD.IADD R38, R73, 0x1, R38 ;  /* 0x0000000149267824 */ /* 0x001fc600078e0226 */
[----:B------:R1:W-:Y:S04]  /*11f0*/  STS [R2+0x2c00], R73 ;  /* 0x002c004902007388 */ /* 0x0003e80000000800 */
.L_x_13:
[----:B------:R-:W-:Y:S05]  /*1200*/  BSYNC.RECONVERGENT B0 ;  /* 0x0000000000007941 */ /* 0x000fea0003800200 */
.L_x_12:
[----:B------:R-:W-:Y:S01]  /*1210*/  ISETP.NE.AND P0, PT, R38, 0x1200, PT ;  /* 0x000012002600780c */ /* 0x000fe20003f05270 */
[----:B0-----:R-:W-:Y:S01]  /*1220*/  IMAD R43, R4, 0x100, R19 ;  /* 0x00000100042b7824 */ /* 0x001fe200078e0213 */
[----:B------:R-:W1:Y:S02]  /*1230*/  LDCU.64 UR6, c[0x0][0x3b8] ;  /* 0x00007700ff0677ac */ /* 0x000e640008000a00 */
[----:B------:R-:W-:Y:S01]  /*1240*/  ISETP.LT.U32.AND P0, PT, R19, 0x100, !P0 ;  /* 0x000001001300780c */ /* 0x000fe20004701070 */
[----:B------:R-:W-:Y:S01]  /*1250*/  IMAD.WIDE R20, R43, 0x4, R20 ;  /* 0x000000042b147825 */ /* 0x000fe200078e0214 */
[----:B------:R-:W-:-:S05]  /*1260*/  @!P2 LOP3.LUT R43, R38, 0x40000000, RZ, 0xfc, !PT ;  /* 0x40000000262ba812 */ /* 0x000fca00078efcff */
[----:B------:R0:W-:Y:S06]  /*1270*/  @!P2 STG.E.STRONG.SYS desc[UR8][R20.64], R43 ;  /* 0x0000002b1400a986 */ /* 0x0001ec000c115908 */
[----:B------:R-:W-:Y:S06]  /*1280*/  BAR.RED.OR.DEFER_BLOCKING 0x0, P0 ;  /* 0x0000000000007b1d */ /* 0x000fec0000014800 */
[----:B------:R-:W2:Y:S01]  /*1290*/  B2R.RESULT RZ, P0 ;  /* 0x0000000000ff731c */ /* 0x000ea20000004000 */
[----:B-1----:R-:W-:-:S04]  /*12a0*/  LEA R2, P1, R3, UR6, 0x3 ;  /* 0x0000000603027c11 */ /* 0x002fc8000f8218ff */
[----:B------:R-:W-:Y:S01]  /*12b0*/  LEA.HI.X R3, R3, UR7, R48, 0x3, P1 ;  /* 0x0000000703037c11 */ /* 0x000fe200088f1c30 */
[----:B0-2---:R-:W-:Y:S08]  /*12c0*/  @!P0 BRA `(.L_x_14) ;  /* 0x0000000c00c48947 */ /* 0x005ff00003800000 */
[----:B------:R-:W-:Y:S01]  /*12d0*/  BSSY B1, `(.L_x_15) ;  /* 0x0000030000017945 */ /* 0x000fe20003800000 */
[----:B------:R-:W-:-:S03]  /*12e0*/  IMAD R41, R19, 0x8, R41 ;  /* 0x0000000813297824 */ /* 0x000fc600078e0229 */
[----:B------:R-:W-:Y:S05]  /*12f0*/  @P2 BRA `(.L_x_16) ;  /* 0x0000000000b42947 */ /* 0x000fea0003800000 */
[----:B------:R-:W0:Y:S02]  /*1300*/  LDCU.64 UR6, c[0x0][0x398] ;  /* 0x00007300ff0677ac */ /* 0x000e240008000a00 */
[----:B0-----:R-:W-:-:S04]  /*1310*/  LEA R8, P0, R19, UR6, 0x3 ;  /* 0x0000000613087c11 */ /* 0x001fc8000f8018ff */
[----:B------:R-:W-:-:S05]  /*1320*/  LEA.HI.X R9, R19, UR7, RZ, 0x3, P0 ;  /* 0x0000000713097c11 */ /* 0x000fca00080f1cff */
[----:B------:R-:W2:Y:S01]  /*1330*/  LDG.E.64 R6, desc[UR8][R8.64] ;  /* 0x0000000808067981 */ /* 0x000ea2000c1e1b00 */
[----:B------:R-:W-:-:S04]  /*1340*/  ISETP.GT.U32.AND P0, PT, R19, R47, PT ;  /* 0x0000002f1300720c */ /* 0x000fc80003f04070 */
[----:B------:R-:W-:-:S04]  /*1350*/  SEL R5, RZ, 0x1200, !P0 ;  /* 0x00001200ff057807 */ /* 0x000fc80004000000 */
[----:B--2---:R-:W-:Y:S01]  /*1360*/  IADD3 R6, P0, PT, R6, -R5, RZ ;  /* 0x8000000506067210 */ /* 0x004fe20007f1e0ff */
[----:B------:R-:W-:-:S03]  /*1370*/  IMAD.MOV.U32 R5, RZ, RZ, R38 ;  /* 0x000000ffff057224 */ /* 0x000fc600078e0026 */
[----:B------:R-:W-:Y:S02]  /*1380*/  IADD3.X R7, PT, PT, R7, -0x1, RZ, P0, !PT ;  /* 0xffffffff07077810 */ /* 0x000fe400007fe4ff */
[----:B------:R-:W-:-:S03]  /*1390*/  ISETP.GE.AND P0, PT, R4, 0x1, PT ;  /* 0x000000010400780c */ /* 0x000fc60003f06270 */
[----:B------:R0:W-:Y:S10]  /*13a0*/  STS.64 [R41+0x9000], R6 ;  /* 0x0090000629007388 */ /* 0x0001f40000000a00 */
[----:B------:R-:W-:Y:S05]  /*13b0*/  @!P0 BRA `(.L_x_17) ;  /* 0x00000000006c8947 */ /* 0x000fea0003800000 */
[----:B------:R-:W-:Y:S01]  /*13c0*/  BSSY B0, `(.L_x_18) ;  /* 0x0000019000007945 */ /* 0x000fe20003800000 */
[----:B------:R-:W-:Y:S02]  /*13d0*/  IMAD.MOV.U32 R8, RZ, RZ, -0x1 ;  /* 0xffffffffff087424 */ /* 0x000fe400078e00ff */
[----:B------:R-:W-:Y:S02]  /*13e0*/  IMAD.MOV.U32 R9, RZ, RZ, R4 ;  /* 0x000000ffff097224 */ /* 0x000fe400078e0004 */
[----:B------:R-:W-:-:S07]  /*13f0*/  IMAD.MOV.U32 R5, RZ, RZ, R38 ;  /* 0x000000ffff057224 */ /* 0x000fce00078e0026 */
.L_x_22:
[----:B0-----:R-:W0:Y:S01]  /*1400*/  LDC.64 R6, c[0x0][0x380] ;  /* 0x0000e000ff067b82 */ /* 0x001e220000000a00 */
[----:B------:R-:W-:Y:S01]  /*1410*/  VIADD R45, R9, 0xffffffff ;  /* 0xffffffff092d7836 */ /* 0x000fe20000000000 */
[----:B------:R-:W-:Y:S03]  /*1420*/  BSSY B2, `(.L_x_19) ;  /* 0x0000008000027945 */ /* 0x000fe60003800000 */
[----:B------:R-:W-:-:S04]  /*1430*/  IMAD R43, R45, 0x100, R19 ;  /* 0x000001002d2b7824 */ /* 0x000fc800078e0213 */
[----:B0-----:R-:W-:-:S07]  /*1440*/  IMAD.WIDE R6, R43, 0x4, R6 ;  /* 0x000000042b067825 */ /* 0x001fce00078e0206 */
.L_x_20:
[----:B------:R-:W-:Y:S05]  /*1450*/  YIELD ;  /* 0x0000000000007946 */ /* 0x000fea0003800000 */
[----:B------:R0:W-:Y:S06]  /*1460*/  MEMBAR.SC.CTA ;  /* 0x0000000000007992 */ /* 0x0001ec0000000000 */
[----:B0-----:R-:W2:Y:S02]  /*1470*/  LDG.E.STRONG.SYS R40, desc[UR8][R6.64] ;  /* 0x0000000806287981 */ /* 0x001ea4000c1f5900 */
[----:B--2---:R-:W-:-:S13]  /*1480*/  ISETP.NE.AND P0, PT, R40, RZ, PT ;  /* 0x000000ff2800720c */ /* 0x004fda0003f05270 */
[----:B------:R-:W-:Y:S05]  /*1490*/  @!P0 BRA `(.L_x_20) ;  /* 0xfffffffc00ec8947 */ /* 0x000fea000383ffff */
[----:B------:R-:W-:Y:S05]  /*14a0*/  BSYNC B2 ;  /* 0x0000000000027941 */ /* 0x000fea0003800000 */
.L_x_19:
[----:B------:R-:W-:Y:S01]  /*14b0*/  BSSY.RECONVERGENT B2, `(.L_x_21) ;  /* 0x0000006000027945 */ /* 0x000fe20003800200 */
[C---:B------:R-:W-:Y:S02]  /*14c0*/  ISETP.GT.AND P0, PT, R40.reuse, -0x1, PT ;  /* 0xffffffff2800780c */ /* 0x040fe40003f04270 */
[----:B------:R-:W-:Y:S01]  /*14d0*/  LOP3.LUT R40, R40, 0x3fffffff, RZ, 0xc0, !PT ;  /* 0x3fffffff28287812 */ /* 0x000fe200078ec0ff */
[----:B------:R-:W-:Y:S05]  /*14e0*/  WARPSYNC.EXCLUSIVE R8 ;  /* 0x0000000008007348 */ /* 0x000fea0003a00000 */
[----:B------:R-:W-:-:S05]  /*14f0*/  IMAD.IADD R5, R40, 0x1, R5 ;  /* 0x0000000128057824 */ /* 0x000fca00078e0205 */
[----:B------:R-:W-:-:S07]  /*1500*/  VOTE.ANY R8, PT, P0 ;  /* 0x0000000000087806 */ /* 0x000fce00000e0100 */
[----:B------:R-:W-:Y:S05]  /*1510*/  BSYNC.RECONVERGENT B2 ;  /* 0x0000000000027941 */ /* 0x000fea0003800200 */
.L_x_21:
[----:B------:R-:W-:Y:S01]  /*1520*/  ISETP.GT.U32.AND P1, PT, R9, 0x1, PT ;  /* 0x000000010900780c */ /* 0x000fe20003f24070 */
[----:B------:R-:W-:-:S12]  /*1530*/  IMAD.MOV.U32 R9, RZ, RZ, R45 ;  /* 0x000000ffff097224 */ /* 0x000fd800078e002d */
[----:B------:R-:W-:Y:S05]  /*1540*/  @P0 BRA P1, `(.L_x_22) ;  /* 0xfffffffc00ac0947 */ /* 0x000fea000083ffff */
[----:B------:R-:W-:Y:S05]  /*1550*/  BSYNC B0 ;  /* 0x0000000000007941 */ /* 0x000fea0003800000 */
.L_x_18:
[----:B------:R1:W2:Y:S02]  /*1560*/  LDS.64 R6, [R41+0x9000] ;  /* 0x0090000029067984 */ /* 0x0002a40000000a00 */
.L_x_17:
[C---:B------:R-:W-:Y:S01]  /*1570*/  IMAD.IADD R9, R5.reuse, 0x1, -R38 ;  /* 0x0000000105097824 */ /* 0x040fe200078e0a26 */
[----:B------:R-:W-:-:S04]  /*1580*/  LOP3.LUT R5, R5, 0x80000000, RZ, 0xfc, !PT ;  /* 0x8000000005057812 */ /* 0x000fc800078efcff */
[C---:B0-2---:R-:W-:Y:S01]  /*1590*/  IADD3 R6, P0, PT, R9.reuse, R6, RZ ;  /* 0x0000000609067210 */ /* 0x045fe20007f1e0ff */
[----:B------:R0:W-:Y:S03]  /*15a0*/  STG.E.STRONG.SYS desc[UR8][R20.64], R5 ;  /* 0x0000000514007986 */ /* 0x0001e6000c115908 */
[----:B------:R-:W-:-:S05]  /*15b0*/  LEA.HI.X.SX32 R7, R9, R7, 0x1, P0 ;  /* 0x0000000709077211 */ /* 0x000fca00000f0eff */
[----:B------:R0:W-:Y:S04]  /*15c0*/  STS.64 [R41+0x9000], R6 ;  /* 0x0090000629007388 */ /* 0x0001e80000000a00 */
.L_x_16:
[----:B------:R-:W-:Y:S05]  /*15d0*/  BSYNC B1 ;  /* 0x0000000000017941 */ /* 0x000fea0003800000 */
.L_x_15:
[----:B0-----:R-:W0:Y:S08]  /*15e0*/  LDC R5, c[0x0][0x3c0] ;  /* 0x0000f000ff057b82 */ /* 0x001e300000000800 */
[----:B------:R-:W2:Y:S01]  /*15f0*/  LDC.64 R8, c[0x0][0x390] ;  /* 0x0000e400ff087b82 */ /* 0x000ea20000000a00 */
[----:B0-----:R-:W-:Y:S02]  /*1600*/  ISETP.GE.AND P0, PT, R39, R5, PT ;  /* 0x000000052700720c */ /* 0x001fe40003f06270 */
[----:B--2---:R-:W-:-:S04]  /*1610*/  ISETP.EQ.U32.AND P1, PT, R8, RZ, PT ;  /* 0x000000ff0800720c */ /* 0x004fc80003f22070 */
[----:B------:R-:W-:-:S04]  /*1620*/  ISETP.EQ.OR.EX P0, PT, R9, RZ, !P0, P1 ;  /* 0x000000ff0900720c */ /* 0x000fc80004702710 */
[----:B------:R-:W-:-:S13]  /*1630*/  ISETP.GT.U32.OR P0, PT, R19, 0xff, P0 ;  /* 0x000000ff1300780c */ /* 0x000fda0000704470 */
[----:B------:R-:W-:Y:S05]  /*1640*/  @P0 BRA `(.L_x_23) ;  /* 0x0000000000240947 */ /* 0x000fea0003800000 */
[----:B------:R-:W0:Y:S01]  /*1650*/  LDS.64 R6, [R41+0x9000] ;  /* 0x0090000029067984 */ /* 0x000e220000000a00 */
[C---:B------:R-:W-:Y:S02]  /*1660*/  ISETP.GT.U32.AND P0, PT, R19.reuse, R47, PT ;  /* 0x0000002f1300720c */ /* 0x040fe40003f04070 */
[C---:B------:R-:W-:Y:S02]  /*1670*/  LEA R8, P2, R19.reuse, R8, 0x3 ;  /* 0x0000000813087211 */ /* 0x040fe400078418ff */
[----:B------:R-:W-:Y:S02]  /*1680*/  SEL R43, RZ, 0x1200, !P0 ;  /* 0x00001200ff2b7807 */ /* 0x000fe40004000000 */
[--C-:B------:R-:W-:Y:S02]  /*1690*/  SHF.R.S32.HI R21, RZ, 0x1f, R38.reuse ;  /* 0x0000001fff157819 */ /* 0x100fe40000011426 */
[----:B------:R-:W-:Y:S02]  /*16a0*/  LEA.HI.X R9, R19, R9, RZ, 0x3, P2 ;  /* 0x0000000913097211 */ /* 0x000fe400010f1cff */
[----:B0-----:R-:W-:-:S04]  /*16b0*/  IADD3 R6, P0, P1, R6, R43, R38 ;  /* 0x0000002b06067210 */ /* 0x001fc8000791e026 */
[----:B------:R-:W-:-:S05]  /*16c0*/  IADD3.X R7, PT, PT, R7, RZ, R21, P0, P1 ;  /* 0x000000ff07077210 */ /* 0x000fca00007e2415 */
[----:B------:R0:W-:Y:S04]  /*16d0*/  STG.E.64 desc[UR8][R8.64], R6 ;  /* 0x0000000608007986 */ /* 0x0001e8000c101b08 */
.L_x_23:
[----:B------:R-:W-:Y:S05]  /*16e0*/  WARPSYNC.ALL ;  /* 0x0000000000007948 */ /* 0x000fea0003800000 */
[----:B------:R-:W2:Y:S08]  /*16f0*/  S2UR UR6, SR_CgaCtaId ;  /* 0x00000000000679c3 */ /* 0x000eb00000008800 */
[----:B------:R-:W-:Y:S01]  /*1700*/  BAR.SYNC.DEFER_BLOCKING 0x0 ;  /* 0x0000000000007b1d */ /* 0x000fe20000010000 */
[----:B------:R-:W-:-:S05]  /*1710*/  ISETP.GT.AND P0, PT, R39, R5, PT ;  /* 0x000000052700720c */ /* 0x000fca0003f04270 */
[----:B------:R-:W-:Y:S02]  /*1720*/  UMOV UR5, 0x400 ;  /* 0x0000040000057882 */ /* 0x000fe40000000000 */
[----:B--2---:R-:W-:-:S06]  /*1730*/  ULEA UR5, UR6, UR5, 0x18 ;  /* 0x0000000506057291 */ /* 0x004fcc000f8ec0ff */
[----:B0-----:R-:W-:-:S06]  /*1740*/  LEA R6, R47, UR5, 0x3 ;  /* 0x000000052f067c11 */ /* 0x001fcc000f8e18ff */
[----:B------:R-:W0:Y:S01]  /*1750*/  LDS.64 R6, [R6+0x9000] ;  /* 0x0090000006067984 */ /* 0x000e220000000a00 */
[----:B------:R-:W-:Y:S05]  /*1760*/  @P0 BRA `(.L_x_24) ;  /* 0x0000000000480947 */ /* 0x000fea0003800000 */
[----:B------:R-:W2:Y:S01]  /*1770*/  LDCU.64 UR4, c[0x0][0x3a0] ;  /* 0x00007400ff0477ac */ /* 0x000ea20008000a00 */
[----:B0-----:R-:W-:-:S05]  /*1780*/  IADD3 R6, P1, PT, R0, R6, RZ ;  /* 0x0000000600067210 */ /* 0x001fca0007f3e0ff */
[----:B------:R-:W-:Y:S01]  /*1790*/  IMAD.X R7, RZ, RZ, R7, P1 ;  /* 0x000000ffff077224 */ /* 0x000fe200008e0607 */
[----:B--2---:R-:W-:-:S04]  /*17a0*/  LEA R8, P1, R6, UR4, 0x3 ;  /* 0x0000000406087c11 */ /* 0x004fc8000f8218ff */
[----:B------:R-:W-:-:S05]  /*17b0*/  LEA.HI.X R9, R6, UR5, R7, 0x3, P1 ;  /* 0x0000000506097c11 */ /* 0x000fca00088f1c07 */
[----:B------:R2:W-:Y:S04]  /*17c0*/  STG.E.64 desc[UR8][R8.64], R36 ;  /* 0x0000002408007986 */ /* 0x0005e8000c101b08 */
        /* <DEDUP_REMOVED lines=10> */
[----:B------:R2:W-:Y:S01]  /*1870*/  STG.E.64 desc[UR8][R8.64+0xb00], R14 ;  /* 0x000b000e08007986 */ /* 0x0005e2000c101b08 */
[----:B------:R-:W-:Y:S05]  /*1880*/  BRA `(.L_x_25) ;  /* 0x0000000000a47947 */ /* 0x000fea0003800000 */
.L_x_24:
[----:B------:R-:W2:Y:S01]  /*1890*/  LDCU.64 UR4, c[0x0][0x3a0] ;  /* 0x00007400ff0477ac */ /* 0x000ea20008000a00 */
[----:B0-----:R-:W-:Y:S01]  /*18a0*/  IADD3 R6, P1, PT, R0, R6, RZ ;  /* 0x0000000600067210 */ /* 0x001fe20007f3e0ff */
[----:B------:R-:W-:Y:S02]  /*18b0*/  IMAD R19, R4, -0x1200, R5 ;  /* 0xffffee0004137824 */ /* 0x000fe400078e0205 */
[C---:B------:R-:W-:Y:S02]  /*18c0*/  VIADD R8, R0.reuse, 0x20 ;  /* 0x0000002000087836 */ /* 0x040fe40000000000 */
[C---:B------:R-:W-:Y:S01]  /*18d0*/  VIADD R18, R0.reuse, 0x40 ;  /* 0x0000004000127836 */ /* 0x040fe20000000000 */
[-C--:B------:R-:W-:Y:S01]  /*18e0*/  ISETP.GE.AND P4, PT, R0, R19.reuse, PT ;  /* 0x000000130000720c */ /* 0x080fe20003f86270 */
[----:B------:R-:W-:Y:S01]  /*18f0*/  IMAD.X R7, RZ, RZ, R7, P1 ;  /* 0x000000ffff077224 */ /* 0x000fe200008e0607 */
[-C--:B------:R-:W-:Y:S01]  /*1900*/  ISETP.GE.AND P5, PT, R8, R19.reuse, PT ;  /* 0x000000130800720c */ /* 0x080fe20003fa6270 */
[----:B------:R-:W-:Y:S01]  /*1910*/  VIADD R20, R0, 0x80 ;  /* 0x0000008000147836 */ /* 0x000fe20000000000 */
[----:B------:R-:W-:Y:S01]  /*1920*/  ISETP.GE.AND P6, PT, R18, R19, PT ;  /* 0x000000131200720c */ /* 0x000fe20003fc6270 */
[----:B------:R-:W-:-:S02]  /*1930*/  VIADD R18, R0, 0x60 ;  /* 0x0000006000127836 */ /* 0x000fc40000000000 */
[----:B------:R-:W-:Y:S01]  /*1940*/  VIADD R38, R0, 0xa0 ;  /* 0x000000a000267836 */ /* 0x000fe20000000000 */
[-C--:B------:R-:W-:Y:S01]  /*1950*/  ISETP.GE.AND P2, PT, R20, R19.reuse, PT ;  /* 0x000000131400720c */ /* 0x080fe20003f46270 */
[----:B------:R-:W-:Y:S01]  /*1960*/  VIADD R20, R0, 0xe0 ;  /* 0x000000e000147836 */ /* 0x000fe20000000000 */
[----:B--2---:R-:W-:Y:S02]  /*1970*/  LEA R8, P1, R6, UR4, 0x3 ;  /* 0x0000000406087c11 */ /* 0x004fe4000f8218ff */
[-C--:B------:R-:W-:Y:S02]  /*1980*/  ISETP.GE.AND P3, PT, R38, R19.reuse, PT ;  /* 0x000000132600720c */ /* 0x080fe40003f66270 */
[----:B------:R-:W-:Y:S02]  /*1990*/  LEA.HI.X R9, R6, UR5, R7, 0x3, P1 ;  /* 0x0000000506097c11 */ /* 0x000fe400088f1c07 */
[----:B------:R-:W-:Y:S01]  /*19a0*/  ISETP.GE.AND P1, PT, R18, R19, PT ;  /* 0x000000131200720c */ /* 0x000fe20003f26270 */
[----:B------:R-:W-:-:S02]  /*19b0*/  VIADD R18, R0, 0xc0 ;  /* 0x000000c000127836 */ /* 0x000fc40000000000 */
[----:B------:R0:W-:Y:S03]  /*19c0*/  @!P4 STG.E.64 desc[UR8][R8.64], R36 ;  /* 0x000000240800c986 */ /* 0x0001e6000c101b08 */
[-C--:B------:R-:W-:Y:S01]  /*19d0*/  ISETP.GE.AND P4, PT, R18, R19.reuse, PT ;  /* 0x000000131200720c */ /* 0x080fe20003f86270 */
[----:B------:R0:W-:Y:S01]  /*19e0*/  @!P5 STG.E.64 desc[UR8][R8.64+0x100], R34 ;  /* 0x000100220800d986 */ /* 0x0001e2000c101b08 */
[-C--:B------:R-:W-:Y:S01]  /*19f0*/  ISETP.GE.AND P5, PT, R20, R19.reuse, PT ;  /* 0x000000131400720c */ /* 0x080fe20003fa6270 */
[C---:B------:R-:W-:Y:S02]  /*1a00*/  VIADD R18, R0.reuse, 0x100 ;  /* 0x0000010000127836 */ /* 0x040fe40000000000 */
[----:B------:R-:W-:Y:S01]  /*1a10*/  VIADD R20, R0, 0x120 ;  /* 0x0000012000147836 */ /* 0x000fe20000000000 */
[----:B------:R0:W-:Y:S02]  /*1a20*/  @!P6 STG.E.64 desc[UR8][R8.64+0x200], R32 ;  /* 0x000200200800e986 */ /* 0x0001e4000c101b08 */
[-C--:B------:R-:W-:Y:S01]  /*1a30*/  ISETP.GE.AND P6, PT, R18, R19.reuse, PT ;  /* 0x000000131200720c */ /* 0x080fe20003fc6270 */
[----:B------:R-:W-:Y:S01]  /*1a40*/  VIADD R18, R0, 0x140 ;  /* 0x0000014000127836 */ /* 0x000fe20000000000 */
[----:B------:R0:W-:Y:S01]  /*1a50*/  @!P1 STG.E.64 desc[UR8][R8.64+0x300], R10 ;  /* 0x0003000a08009986 */ /* 0x0001e2000c101b08 */
[----:B------:R-:W-:Y:S01]  /*1a60*/  ISETP.GE.AND P1, PT, R20, R19, PT ;  /* 0x000000131400720c */ /* 0x000fe20003f26270 */
[----:B------:R-:W-:-:S02]  /*1a70*/  VIADD R20, R0, 0x160 ;  /* 0x0000016000147836 */ /* 0x000fc40000000000 */
[----:B------:R0:W-:Y:S01]  /*1a80*/  @!P2 STG.E.64 desc[UR8][R8.64+0x400], R30 ;  /* 0x0004001e0800a986 */ /* 0x0001e2000c101b08 */
[----:B------:R-:W-:-:S03]  /*1a90*/  ISETP.GE.AND P2, PT, R18, R19, PT ;  /* 0x000000131200720c */ /* 0x000fc60003f46270 */
[----:B------:R0:W-:Y:S01]  /*1aa0*/  @!P3 STG.E.64 desc[UR8][R8.64+0x500], R12 ;  /* 0x0005000c0800b986 */ /* 0x0001e2000c101b08 */
[----:B------:R-:W-:-:S03]  /*1ab0*/  ISETP.GE.AND P3, PT, R20, R19, PT ;  /* 0x000000131400720c */ /* 0x000fc60003f66270 */
[----:B------:R0:W-:Y:S04]  /*1ac0*/  @!P4 STG.E.64 desc[UR8][R8.64+0x600], R28 ;  /* 0x0006001c0800c986 */ /* 0x0001e8000c101b08 */
[----:B------:R0:W-:Y:S04]  /*1ad0*/  @!P5 STG.E.64 desc[UR8][R8.64+0x700], R26 ;  /* 0x0007001a0800d986 */ /* 0x0001e8000c101b08 */
[----:B------:R0:W-:Y:S04]  /*1ae0*/  @!P6 STG.E.64 desc[UR8][R8.64+0x800], R24 ;  /* 0x000800180800e986 */ /* 0x0001e8000c101b08 */
[----:B------:R0:W-:Y:S04]  /*1af0*/  @!P1 STG.E.64 desc[UR8][R8.64+0x900], R22 ;  /* 0x0009001608009986 */ /* 0x0001e8000c101b08 */
[----:B------:R0:W-:Y:S04]  /*1b00*/  @!P2 STG.E.64 desc[UR8][R8.64+0xa00], R16 ;  /* 0x000a00100800a986 */ /* 0x0001e8000c101b08 */
[----:B------:R0:W-:Y:S02]  /*1b10*/  @!P3 STG.E.64 desc[UR8][R8.64+0xb00], R14 ;  /* 0x000b000e0800b986 */ /* 0x0001e4000c101b08 */
.L_x_25:
[----:B------:R-:W-:Y:S05]  /*1b20*/  @P0 BRA `(.L_x_26) ;  /* 0x0000000000340947 */ /* 0x000fea0003800000 */
[----:B0-2---:R0:W5:Y:S04]  /*1b30*/  LDG.E.64 R26, desc[UR8][R2.64] ;  /* 0x00000008021a7981 */ /* 0x005168000c1e1b00 */
        /* <DEDUP_REMOVED lines=12> */
.L_x_26:
[----:B0-2---:R-:W-:Y:S02]  /*1c00*/  IMAD R33, R4, -0x1200, R5 ;  /* 0xffffee0004217824 */ /* 0x005fe400078e0205 */
[C---:B------:R-:W-:Y:S02]  /*1c10*/  VIADD R32, R0.reuse, 0x20 ;  /* 0x0000002000207836 */ /* 0x040fe40000000000 */
[C---:B------:R-:W-:Y:S01]  /*1c20*/  VIADD R34, R0.reuse, 0x40 ;  /* 0x0000004000227836 */ /* 0x040fe20000000000 */
[CC--:B------:R-:W-:Y:S01]  /*1c30*/  ISETP.GE.AND P4, PT, R0.reuse, R33.reuse, PT ;  /* 0x000000210000720c */ /* 0x0c0fe20003f86270 */
[----:B------:R-:W-:Y:S01]  /*1c40*/  VIADD R36, R0, 0x80 ;  /* 0x0000008000247836 */ /* 0x000fe20000000000 */
[-C--:B------:R-:W-:Y:S01]  /*1c50*/  ISETP.GE.AND P5, PT, R32, R33.reuse, PT ;  /* 0x000000212000720c */ /* 0x080fe20003fa6270 */
[----:B------:R-:W-:Y:S01]  /*1c60*/  VIADD R32, R0, 0x60 ;  /* 0x0000006000207836 */ /* 0x000fe20000000000 */
[-C--:B------:R-:W-:Y:S01]  /*1c70*/  ISETP.GE.AND P6, PT, R34, R33.reuse, PT ;  /* 0x000000212200720c */ /* 0x080fe20003fc6270 */
[----:B------:R-:W-:Y:S01]  /*1c80*/  VIADD R34, R0, 0xa0 ;  /* 0x000000a000227836 */ /* 0x000fe20000000000 */
[----:B------:R-:W-:-:S02]  /*1c90*/  ISETP.GE.AND P2, PT, R36, R33, PT ;  /* 0x000000212400720c */ /* 0x000fc40003f46270 */
[-C--:B------:R-:W-:Y:S01]  /*1ca0*/  ISETP.GE.AND P1, PT, R32, R33.reuse, PT ;  /* 0x000000212000720c */ /* 0x080fe20003f26270 */
[----:B------:R-:W-:Y:S01]  /*1cb0*/  VIADD R32, R0, 0xc0 ;  /* 0x000000c000207836 */ /* 0x000fe20000000000 */
[-C--:B------:R-:W-:Y:S01]  /*1cc0*/  ISETP.GE.AND P3, PT, R34, R33.reuse, PT ;  /* 0x000000212200720c */ /* 0x080fe20003f66270 */
[----:B------:R-:W-:Y:S02]  /*1cd0*/  VIADD R34, R0, 0xe0 ;  /* 0x000000e000227836 */ /* 0x000fe40000000000 */
[----:B------:R2:W5:Y:S01]  /*1ce0*/  @!P4 LDG.E.64 R26, desc[UR8][R2.64] ;  /* 0x00000008021ac981 */ /* 0x000562000c1e1b00 */
[-C--:B------:R-:W-:Y:S01]  /*1cf0*/  ISETP.GE.AND P4, PT, R32, R33.reuse, PT ;  /* 0x000000212000720c */ /* 0x080fe20003f86270 */
[----:B------:R-:W-:Y:S02]  /*1d00*/  VIADD R32, R0, 0x100 ;  /* 0x0000010000207836 */ /* 0x000fe40000000000 */
[----:B------:R2:W5:Y:S01]  /*1d10*/  @!P5 LDG.E.64 R28, desc[UR8][R2.64+0x100] ;  /* 0x00010008021cd981 */ /* 0x000562000c1e1b00 */
[----:B------:R-:W-:Y:S01]  /*1d20*/  ISETP.GE.AND P5, PT, R34, R33, PT ;  /* 0x000000212200720c */ /* 0x000fe20003fa6270 */
[----:B------:R-:W-:-:S02]  /*1d30*/  VIADD R34, R0, 0x120 ;  /* 0x0000012000227836 */ /* 0x000fc40000000000 */
[----:B------:R2:W5:Y:S01]  /*1d40*/  @!P6 LDG.E.64 R22, desc[UR8][R2.64+0x200] ;  /* 0x000200080216e981 */ /* 0x000562000c1e1b00 */
[-C--:B------:R-:W-:Y:S01]  /*1d50*/  ISETP.GE.AND P6, PT, R32, R33.reuse, PT ;  /* 0x000000212000720c */ /* 0x080fe20003fc6270 */
[----:B------:R-:W-:Y:S02]  /*1d60*/  VIADD R32, R0, 0x140 ;  /* 0x0000014000207836 */ /* 0x000fe40000000000 */
[----:B------:R2:W5:Y:S01]  /*1d70*/  @!P1 LDG.E.64 R24, desc[UR8][R2.64+0x300] ;  /* 0x0003000802189981 */ /* 0x000562000c1e1b00 */
[-C--:B------:R-:W-:Y:S01]  /*1d80*/  ISETP.GE.AND P1, PT, R34, R33.reuse, PT ;  /* 0x000000212200720c */ /* 0x080fe20003f26270 */
[----:B------:R-:W-:Y:S02]  /*1d90*/  VIADD R34, R0, 0x160 ;  /* 0x0000016000227836 */ /* 0x000fe40000000000 */
[----:B------:R2:W5:Y:S01]  /*1da0*/  @!P2 LDG.E.64 R20, desc[UR8][R2.64+0x400] ;  /* 0x000400080214a981 */ /* 0x000562000c1e1b00 */
[----:B------:R-:W-:-:S03]  /*1db0*/  ISETP.GE.AND P2, PT, R32, R33, PT ;  /* 0x000000212000720c */ /* 0x000fc60003f46270 */
[----:B------:R2:W5:Y:S01]  /*1dc0*/  @!P3 LDG.E.64 R18, desc[UR8][R2.64+0x500] ;  /* 0x000500080212b981 */ /* 0x000562000c1e1b00 */
[----:B------:R-:W-:-:S03]  /*1dd0*/  ISETP.GE.AND P3, PT, R34, R33, PT ;  /* 0x000000212200720c */ /* 0x000fc60003f66270 */
[----:B------:R2:W5:Y:S04]  /*1de0*/  @!P4 LDG.E.64 R16, desc[UR8][R2.64+0x600] ;  /* 0x000600080210c981 */ /* 0x000568000c1e1b00 */
[----:B------:R2:W5:Y:S04]  /*1df0*/  @!P5 LDG.E.64 R14, desc[UR8][R2.64+0x700] ;  /* 0x00070008020ed981 */ /* 0x000568000c1e1b00 */
[----:B------:R2:W5:Y:S04]  /*1e00*/  @!P6 LDG.E.64 R12, desc[UR8][R2.64+0x800] ;  /* 0x00080008020ce981 */ /* 0x000568000c1e1b00 */
[----:B------:R2:W5:Y:S04]  /*1e10*/  @!P1 LDG.E.64 R10, desc[UR8][R2.64+0x900] ;  /* 0x00090008020a9981 */ /* 0x000568000c1e1b00 */
[----:B------:R2:W5:Y:S04]  /*1e20*/  @!P2 LDG.E.64 R8, desc[UR8][R2.64+0xa00] ;  /* 0x000a00080208a981 */ /* 0x000568000c1e1b00 */
[----:B------:R2:W5:Y:S02]  /*1e30*/  @!P3 LDG.E.64 R30, desc[UR8][R2.64+0xb00] ;  /* 0x000b0008021eb981 */ /* 0x000564000c1e1b00 */
.L_x_27:
[----:B------:R-:W-:Y:S05]  /*1e40*/  @P0 BRA `(.L_x_28) ;  /* 0x0000000000400947 */ /* 0x000fea0003800000 */
[----:B------:R-:W0:Y:S02]  /*1e50*/  LDCU.64 UR4, c[0x0][0x3b0] ;  /* 0x00007600ff0477ac */ /* 0x000e240008000a00 */
[----:B0-2---:R-:W-:-:S04]  /*1e60*/  LEA R2, P0, R6, UR4, 0x3 ;  /* 0x0000000406027c11 */ /* 0x005fc8000f8018ff */
[----:B------:R-:W-:-:S05]  /*1e70*/  LEA.HI.X R3, R6, UR5, R7, 0x3, P0 ;  /* 0x0000000506037c11 */ /* 0x000fca00080f1c07 */
[----:B-----5:R-:W-:Y:S04]  /*1e80*/  STG.E.64 desc[UR8][R2.64], R26 ;  /* 0x0000001a02007986 */ /* 0x020fe8000c101b08 */
[----:B------:R-:W-:Y:S04]  /*1e90*/  STG.E.64 desc[UR8][R2.64+0x100], R28 ;  /* 0x0001001c02007986 */ /* 0x000fe8000c101b08 */
        /* <DEDUP_REMOVED lines=9> */
[----:B------:R-:W-:Y:S01]  /*1f30*/  STG.E.64 desc[UR8][R2.64+0xb00], R30 ;  /* 0x000b001e02007986 */ /* 0x000fe2000c101b08 */
[----:B------:R-:W-:Y:S05]  /*1f40*/  EXIT ;  /* 0x000000000000794d */ /* 0x000fea0003800000 */
.L_x_28:
[----:B------:R-:W3:Y:S01]  /*1f50*/  LDCU.64 UR4, c[0x0][0x3b0] ;  /* 0x00007600ff0477ac */ /* 0x000ee20008000a00 */
[----:B------:R-:W-:Y:S02]  /*1f60*/  IMAD R5, R4, -0x1200, R5 ;  /* 0xffffee0004057824 */ /* 0x000fe400078e0205 */
[C---:B0-2---:R-:W-:Y:S02]  /*1f70*/  VIADD R2, R0.reuse, 0x20 ;  /* 0x0000002000027836 */ /* 0x045fe40000000000 */
[C---:B------:R-:W-:Y:S01]  /*1f80*/  VIADD R4, R0.reuse, 0x40 ;  /* 0x0000004000047836 */ /* 0x040fe20000000000 */
[CC--:B------:R-:W-:Y:S01]  /*1f90*/  ISETP.GE.AND P5, PT, R0.reuse, R5.reuse, PT ;  /* 0x000000050000720c */ /* 0x0c0fe20003fa6270 */
[----:B------:R-:W-:Y:S01]  /*1fa0*/  VIADD R32, R0, 0x60 ;  /* 0x0000006000207836 */ /* 0x000fe20000000000 */
[-C--:B------:R-:W-:Y:S01]  /*1fb0*/  ISETP.GE.AND P6, PT, R2, R5.reuse, PT ;  /* 0x000000050200720c */ /* 0x080fe20003fc6270 */
[----:B------:R-:W-:Y:S01]  /*1fc0*/  VIADD R34, R0, 0xc0 ;  /* 0x000000c000227836 */ /* 0x000fe20000000000 */
[-C--:B------:R-:W-:Y:S01]  /*1fd0*/  ISETP.GE.AND P0, PT, R4, R5.reuse, PT ;  /* 0x000000050400720c */ /* 0x080fe20003f06270 */
[----:B------:R-:W-:Y:S01]  /*1fe0*/  VIADD R4, R0, 0x80 ;  /* 0x0000008000047836 */ /* 0x000fe20000000000 */
[-C--:B------:R-:W-:Y:S01]  /*1ff0*/  ISETP.GE.AND P1, PT, R32, R5.reuse, PT ;  /* 0x000000052000720c */ /* 0x080fe20003f26270 */
[----:B------:R-:W-:Y:S01]  /*2000*/  VIADD R32, R0, 0xa0 ;  /* 0x000000a000207836 */ /* 0x000fe20000000000 */
[----:B------:R-:W-:-:S02]  /*2010*/  ISETP.GE.AND P4, PT, R34, R5, PT ;  /* 0x000000052200720c */ /* 0x000fc40003f86270 */
[----:B---3--:R-:W-:Y:S02]  /*2020*/  LEA R2, P2, R6, UR4, 0x3 ;  /* 0x0000000406027c11 */ /* 0x008fe4000f8418ff */
[-C--:B------:R-:W-:Y:S02]  /*2030*/  ISETP.GE.AND P3, PT, R32, R5.reuse, PT ;  /* 0x000000052000720c */ /* 0x080fe40003f66270 */
[----:B------:R-:W-:Y:S01]  /*2040*/  LEA.HI.X R3, R6, UR5, R7, 0x3, P2 ;  /* 0x0000000506037c11 */ /* 0x000fe200090f1c07 */
[----:B------:R-:W-:Y:S01]  /*2050*/  VIADD R6, R0, 0x100 ;  /* 0x0000010000067836 */ /* 0x000fe20000000000 */
[-C--:B------:R-:W-:Y:S01]  /*2060*/  ISETP.GE.AND P2, PT, R4, R5.reuse, PT ;  /* 0x000000050400720c */ /* 0x080fe20003f46270 */
[----:B------:R-:W-:Y:S02]  /*2070*/  VIADD R4, R0, 0xe0 ;  /* 0x000000e000047836 */ /* 0x000fe40000000000 */
[----:B-----5:R0:W-:Y:S03]  /*2080*/  @!P5 STG.E.64 desc[UR8][R2.64], R26 ;  /* 0x0000001a0200d986 */ /* 0x0201e6000c101b08 */
[-C--:B------:R-:W-:Y:S01]  /*2090*/  ISETP.GE.AND P5, PT, R4, R5.reuse, PT ;  /* 0x000000050400720c */ /* 0x080fe20003fa6270 */
[----:B------:R0:W-:Y:S01]  /*20a0*/  @!P6 STG.E.64 desc[UR8][R2.64+0x100], R28 ;  /* 0x0001001c0200e986 */ /* 0x0001e2000c101b08 */
[----:B------:R-:W-:Y:S01]  /*20b0*/  ISETP.GE.AND P6, PT, R6, R5, PT ;  /* 0x000000050600720c */ /* 0x000fe20003fc6270 */
[----:B------:R-:W-:-:S02]  /*20c0*/  VIADD R4, R0, 0x120 ;  /* 0x0000012000047836 */ /* 0x000fc40000000000 */
[C---:B------:R-:W-:Y:S01]  /*20d0*/  VIADD R6, R0.reuse, 0x140 ;  /* 0x0000014000067836 */ /* 0x040fe20000000000 */
[----:B------:R0:W-:Y:S01]  /*20e0*/  @!P0 STG.E.64 desc[UR8][R2.64+0x200], R22 ;  /* 0x0002001602008986 */ /* 0x0001e2000c101b08 */
[----:B------:R-:W-:Y:S01]  /*20f0*/  VIADD R0, R0, 0x160 ;  /* 0x0000016000007836 */ /* 0x000fe20000000000 */
[-C--:B------:R-:W-:Y:S02]  /*2100*/  ISETP.GE.AND P0, PT, R4, R5.reuse, PT ;  /* 0x000000050400720c */ /* 0x080fe40003f06270 */
        /* <DEDUP_REMOVED lines=9> */
[----:B------:R0:W-:Y:S01]  /*21a0*/  @!P1 STG.E.64 desc[UR8][R2.64+0xa00], R8 ;  /* 0x000a000802009986 */ /* 0x0001e2000c101b08 */
[----:B------:R-:W-:Y:S05]  /*21b0*/  @P2 EXIT ;  /* 0x000000000000294d */ /* 0x000fea0003800000 */
[----:B------:R-:W-:Y:S01]  /*21c0*/  STG.E.64 desc[UR8][R2.64+0xb00], R30 ;  /* 0x000b001e02007986 */ /* 0x000fe2000c101b08 */
[----:B------:R-:W-:Y:S05]  /*21d0*/  EXIT ;  /* 0x000000000000794d */ /* 0x000fea0003800000 */
.L_x_14:
[----:B------:R-:W-:Y:S01]  /*21e0*/  IMAD.MOV.U32 R18, RZ, RZ, RZ ;  /* 0x000000ffff127224 */ /* 0x000fe200078e00ff */
[C---:B------:R-:W-:Y:S01]  /*21f0*/  ISETP.GT.U32.AND P0, PT, R19.reuse, 0x1f, PT ;  /* 0x0000001f1300780c */ /* 0x040fe20003f04070 */
[----:B------:R-:W-:Y:S05]  /*2200*/  WARPSYNC.ALL ;  /* 0x0000000000007948 */ /* 0x000fea0003800000 */
[----:B------:R-:W-:-:S04]  /*2210*/  IMAD.HI.U32 R48, R19, 0x15555556, R18 ;  /* 0x1555555613307827 */ /* 0x000fc800078e0012 */
[----:B------:R-:W-:-:S05]  /*2220*/  IMAD R43, R48, 0x4, R41 ;  /* 0x00000004302b7824 */ /* 0x000fca00078e0229 */
[----:B------:R0:W-:Y:S01]  /*2230*/  STS [R43+0x3410], R38 ;  /* 0x003410262b007388 */ /* 0x0001e20000000800 */
[----:B------:R-:W-:Y:S06]  /*2240*/  BAR.SYNC.DEFER_BLOCKING 0x0 ;  /* 0x0000000000007b1d */ /* 0x000fec0000010000 */
[----:B------:R-:W-:Y:S05]  /*2250*/  @P0 BRA `(.L_x_29) ;  /* 0x0000000000dc0947 */ /* 0x000fea0003800000 */
[----:B------:R-:W-:Y:S01]  /*2260*/  IMAD R53, R19, 0x34, R41 ;  /* 0x0000003413357824 */ /* 0x000fe200078e0229 */
[----:B------:R-:W-:-:S04]  /*2270*/  UMOV UR5, 0xffffffff ;  /* 0xffffffff00057882 */ /* 0x000fc80000000000 */
[----:B------:R-:W-:Y:S04]  /*2280*/  LDS R64, [R53+0x3410] ;  /* 0x0034100035407984 */ /* 0x000fe80000000800 */
[----:B------:R-:W-:Y:S04]  /*2290*/  LDS R48, [R53+0x3414] ;  /* 0x0034140035307984 */ /* 0x000fe80000000800 */
[----:B------:R-:W1:Y:S04]  /*22a0*/  LDS R57, [R53+0x3418] ;  /* 0x0034180035397984 */ /* 0x000e680000000800 */
[----:B------:R-:W-:Y:S04]  /*22b0*/  LDS R56, [R53+0x341c] ;  /* 0x00341c0035387984 */ /* 0x000fe80000000800 */
[----:B------:R-:W2:Y:S04]  /*22c0*/  LDS R55, [R53+0x3420] ;  /* 0x0034200035377984 */ /* 0x000ea80000000800 */
[----:B------:R-:W-:Y:S04]  /*22d0*/  LDS R60, [R53+0x3424] ;  /* 0x00342400353c7984 */ /* 0x000fe80000000800 */
[----:B------:R-:W3:Y:S04]  /*22e0*/  LDS R65, [R53+0x3428] ;  /* 0x0034280035417984 */ /* 0x000ee80000000800 */
[----:B------:R-:W-:Y:S04]  /*22f0*/  LDS R63, [R53+0x342c] ;  /* 0x00342c00353f7984 */ /* 0x000fe80000000800 */
[----:B------:R-:W4:Y:S04]  /*2300*/  LDS R62, [R53+0x3430] ;  /* 0x00343000353e7984 */ /* 0x000f280000000800 */
[----:B------:R-:W-:Y:S04]  /*2310*/  LDS R61, [R53+0x3434] ;  /* 0x00343400353d7984 */ /* 0x000fe80000000800 */
[----:B------:R-:W5:Y:S04]  /*2320*/  LDS R58, [R53+0x3438] ;  /* 0x00343800353a7984 */ /* 0x000f680000000800 */
[----:B------:R-:W0:Y:S01]  /*2330*/  LDS R66, [R53+0x343c] ;  /* 0x00343c0035427984 */ /* 0x000e220000000800 */
[----:B-1----:R-:W-:-:S04]  /*2340*/  IADD3 R67, PT, PT, R57, R48, R64 ;  /* 0x0000003039437210 */ /* 0x002fc80007ffe040 */
[----:B--2---:R-:W-:-:S04]  /*2350*/  IADD3 R67, PT, PT, R55, R67, R56 ;  /* 0x0000004337437210 */ /* 0x004fc80007ffe038 */
[----:B---3--:R-:W-:-:S04]  /*2360*/  IADD3 R67, PT, PT, R65, R67, R60 ;  /* 0x0000004341437210 */ /* 0x008fc80007ffe03c */
[----:B----4-:R-:W-:-:S04]  /*2370*/  IADD3 R67, PT, PT, R62, R67, R63 ;  /* 0x000000433e437210 */ /* 0x010fc80007ffe03f */
[----:B-----5:R-:W-:-:S05]  /*2380*/  IADD3 R67, PT, PT, R58, R67, R61 ;  /* 0x000000433a437210 */ /* 0x020fca0007ffe03d */
[----:B0-----:R-:W-:Y:S01]  /*2390*/  IMAD.IADD R66, R66, 0x1, R67 ;  /* 0x0000000142427824 */ /* 0x001fe200078e0243 */
[----:B------:R-:W-:Y:S06]  /*23a0*/  BRA.DIV UR5, `(.L_x_30) ;  /* 0x0000005605587947 */ /* 0x000fec000b800000 */
[----:B------:R-:W0:Y:S02]  /*23b0*/  SHFL.UP P0, R67, R66, 0x1, RZ ;  /* 0x0420000042437989 */ /* 0x000e2400000000ff */
[----:B0-----:R-:W-:-:S05]  /*23c0*/  @P0 IMAD.IADD R67, R66, 0x1, R67 ;  /* 0x0000000142430824 */ /* 0x001fca00078e0243 */
[----:B------:R-:W0:Y:S02]  /*23d0*/  SHFL.UP P0, R68, R67, 0x2, RZ ;  /* 0x0440000043447989 */ /* 0x000e2400000000ff */
[----:B0-----:R-:W-:-:S05]  /*23e0*/  @P0 IMAD.IADD R68, R67, 0x1, R68 ;  /* 0x0000000143440824 */ /* 0x001fca00078e0244 */
[----:B------:R-:W0:Y:S02]  /*23f0*/  SHFL.UP P0, R69, R68, 0x4, RZ ;  /* 0x0480000044457989 */ /* 0x000e2400000000ff */
[----:B0-----:R-:W-:-:S05]  /*2400*/  @P0 IMAD.IADD R69, R68, 0x1, R69 ;  /* 0x0000000144450824 */ /* 0x001fca00078e0245 */
[----:B------:R-:W0:Y:S02]  /*2410*/  SHFL.UP P0, R70, R69, 0x8, RZ ;  /* 0x0500000045467989 */ /* 0x000e2400000000ff */
[----:B0-----:R-:W-:-:S05]  /*2420*/  @P0 IMAD.IADD R70, R69, 0x1, R70 ;  /* 0x0000000145460824 */ /* 0x001fca00078e0246 */
[----:B------:R0:W1:Y:S02]  /*2430*/  SHFL.UP P0, R71, R70, 0x10, RZ ;  /* 0x0600000046477989 */ /* 0x00006400000000ff */
.L_x_99:
[----:B-1----:R-:W-:-:S04]  /*2440*/  @P0 IMAD.IADD R71, R70, 0x1, R71 ;  /* 0x0000000146470824 */ /* 0x002fc800078e0247 */
[----:B------:R-:W-:-:S04]  /*2450*/  IMAD.IADD R66, R71, 0x1, -R66 ;  /* 0x0000000147427824 */ /* 0x000fc800078e0a42 */
[----:B------:R-:W-:Y:S01]  /*2460*/  IMAD.IADD R64, R64, 0x1, R66 ;  /* 0x0000000140407824 */ /* 0x000fe200078e0242 */
[----:B------:R1:W-:Y:S03]  /*2470*/  STS [R53+0x3410], R66 ;  /* 0x0034104235007388 */ /* 0x0003e60000000800 */
        /* <DEDUP_REMOVED lines=19> */
[----:B------:R1:W-:Y:S04]  /*25b0*/  STS [R53+0x3438], R61 ;  /* 0x0034383d35007388 */ /* 0x0003e80000000800 */
[----:B------:R1:W-:Y:S02]  /*25c0*/  STS [R53+0x343c], R58 ;  /* 0x00343c3a35007388 */ /* 0x0003e40000000800 */
.L_x_29:
[----:B------:R-:W-:Y:S05]  /*25d0*/  WARPSYNC.ALL ;  /* 0x0000000000007948 */ /* 0x000fea0003800000 */
[----:B------:R-:W-:Y:S01]  /*25e0*/  BAR.SYNC.DEFER_BLOCKING 0x0 ;  /* 0x0000000000007b1d */ /* 0x000fe20000010000 */
[----:B------:R-:W-:-:S05]  /*25f0*/  ISETP.NE.AND P0, PT, R59, RZ, PT ;  /* 0x000000ff3b00720c */ /* 0x000fca0003f05270 */
[----:B------:R-:W-:Y:S01]  /*2600*/  BSSY.RECONVERGENT B0, `(.L_x_31) ;  /* 0x0000028000007945 */ /* 0x000fe20003800200 */
[----:B0-----:R-:W0:Y:S07]  /*2610*/  LDS R43, [R43+0x3410] ;  /* 0x003410002b2b7984 */ /* 0x001e2e0000000800 */
[----:B------:R-:W-:Y:S05]  /*2620*/  @P0 BRA `(.L_x_32) ;  /* 0x0000000000940947 */ /* 0x000fea0003800000 */
[----:B-1----:R-:W-:-:S05]  /*2630*/  IMAD R48, R19, 0x4, R41 ;  /* 0x0000000413307824 */ /* 0x002fca00078e0229 */
[----:B------:R-:W0:Y:S04]  /*2640*/  LDS R56, [R48] ;  /* 0x0000000030387984 */ /* 0x000e280000000800 */
        /* <DEDUP_REMOVED lines=8> */
[----:B------:R-:W5:Y:S04]  /*26d0*/  LDS R74, [R48+0x2400] ;  /* 0x00240000304a7984 */ /* 0x000f680000000800 */
[----:B------:R-:W5:Y:S01]  /*26e0*/  LDS R76, [R48+0x2800] ;  /* 0x00280000304c7984 */ /* 0x000f620000000800 */
[----:B0-----:R-:W-:-:S03]  /*26f0*/  IMAD.IADD R53, R43, 0x1, R56 ;  /* 0x000000012b357824 */ /* 0x001fc600078e0238 */
[----:B------:R-:W0:Y:S01]  /*2700*/  LDS R71, [R48+0x2c00] ;  /* 0x002c000030477984 */ /* 0x000e220000000800 */
[C---:B-1----:R-:W-:Y:S02]  /*2710*/  IMAD.IADD R55, R43.reuse, 0x1, R58 ;  /* 0x000000012b377824 */ /* 0x042fe400078e023a */
[C---:B--2---:R-:W-:Y:S01]  /*2720*/  IMAD.IADD R57, R43.reuse, 0x1, R60 ;  /* 0x000000012b397824 */ /* 0x044fe200078e023c */
[----:B------:R1:W-:Y:S01]  /*2730*/  STS [R48], R53 ;  /* 0x0000003530007388 */ /* 0x0003e20000000800 */
        /* <DEDUP_REMOVED lines=8> */
[----:B-1----:R-:W-:-:S03]  /*27c0*/  IMAD.IADD R53, R43, 0x1, R70 ;  /* 0x000000012b357824 */ /* 0x002fc600078e0246 */
[----:B------:R4:W-:Y:S01]  /*27d0*/  STS [R48+0x1400], R65 ;  /* 0x0014004130007388 */ /* 0x0009e20000000800 */
[----:B--2---:R-:W-:-:S03]  /*27e0*/  IMAD.IADD R55, R43, 0x1, R72 ;  /* 0x000000012b377824 */ /* 0x004fc600078e0248 */
[----:B------:R4:W-:Y:S01]  /*27f0*/  STS [R48+0x1800], R67 ;  /* 0x0018004330007388 */ /* 0x0009e20000000800 */
[----:B---3--:R-:W-:-:S03]  /*2800*/  IMAD.IADD R57, R43, 0x1, R74 ;  /* 0x000000012b397824 */ /* 0x008fc600078e024a */
[----:B------:R4:W-:Y:S01]  /*2810*/  STS [R48+0x1c00], R53 ;  /* 0x001c003530007388 */ /* 0x0009e20000000800 */
[----:B------:R-:W-:-:S03]  /*2820*/  IMAD.IADD R69, R43, 0x1, R76 ;  /* 0x000000012b457824 */ /* 0x000fc600078e024c */
[----:B------:R4:W-:Y:S01]  /*2830*/  STS [R48+0x2000], R55 ;  /* 0x0020003730007388 */ /* 0x0009e20000000800 */
[----:B0-----:R-:W-:-:S03]  /*2840*/  IMAD.IADD R71, R43, 0x1, R71 ;  /* 0x000000012b477824 */ /* 0x001fc600078e0247 */
[----:B------:R4:W-:Y:S04]  /*2850*/  STS [R48+0x2400], R57 ;  /* 0x0024003930007388 */ /* 0x0009e80000000800 */
[----:B------:R4:W-:Y:S04]  /*2860*/  STS [R48+0x2800], R69 ;  /* 0x0028004530007388 */ /* 0x0009e80000000800 */
[----:B------:R4:W-:Y:S02]  /*2870*/  STS [R48+0x2c00], R71 ;  /* 0x002c004730007388 */ /* 0x0009e40000000800 */
.L_x_32:
[----:B------:R-:W-:Y:S05]  /*2880*/  BSYNC.RECONVERGENT B0 ;  /* 0x0000000000007941 */ /* 0x000fea0003800200 */
.L_x_31:
[----:B------:R-:W-:Y:S01]  /*2890*/  BAR.SYNC.DEFER_BLOCKING 0x0 ;  /* 0x0000000000007b1d */ /* 0x000fe20000010000 */
[----:B------:R-:W-:-:S05]  /*28a0*/  R2P PR, R47, 0x7f ;  /* 0x0000007f2f007804 */ /* 0x000fca0000000000 */
[----:B------:R-:W-:Y:S08]  /*28b0*/  BSSY.RECONVERGENT B0, `(.L_x_33) ;  /* 0x0000021000007945 */ /* 0x000ff00003800200 */
[----:B-1--4-:R-:W-:Y:S02]  /*28c0*/  VOTE.ANY R48, PT, P0 ;  /* 0x0000000000307806 */ /* 0x012fe400000e0100 */
[----:B------:R-:W-:-:S02]  /*28d0*/  VOTE.ANY R53, PT, P1 ;  /* 0x0000000000357806 */ /* 0x000fc400008e0100 */
[----:B------:R-:W-:Y:S02]  /*28e0*/  @!P0 LOP3.LUT R48, RZ, R48, RZ, 0x33, !PT ;  /* 0x00000030ff308212 */ /* 0x000fe400078e33ff */
[----:B------:R-:W-:Y:S02]  /*28f0*/  VOTE.ANY R55, PT, P2 ;  /* 0x0000000000377806 */ /* 0x000fe400010e0100 */
[----:B------:R-:W-:Y:S02]  /*2900*/  @!P1 LOP3.LUT R53, RZ, R53, RZ, 0x33, !PT ;  /* 0x00000035ff359212 */ /* 0x000fe400078e33ff */
[----:B------:R-:W-:Y:S02]  /*2910*/  VOTE.ANY R57, PT, P3 ;  /* 0x0000000000397806 */ /* 0x000fe400018e0100 */
[----:B------:R-:W-:Y:S02]  /*2920*/  @!P2 LOP3.LUT R55, RZ, R55, RZ, 0x33, !PT ;  /* 0x00000037ff37a212 */ /* 0x000fe400078e33ff */
[----:B------:R-:W-:-:S02]  /*2930*/  LOP3.LUT R48, R53, R48, RZ, 0xc0, !PT ;  /* 0x0000003035307212 */ /* 0x000fc400078ec0ff */
[----:B------:R-:W-:Y:S02]  /*2940*/  @!P3 LOP3.LUT R57, RZ, R57, RZ, 0x33, !PT ;  /* 0x00000039ff39b212 */ /* 0x000fe400078e33ff */
[----:B------:R-:W-:Y:S01]  /*2950*/  LOP3.LUT R48, R55, R48, RZ, 0xc0, !PT ;  /* 0x0000003037307212 */ /* 0x000fe200078ec0ff */
[----:B------:R-:W-:Y:S01]  /*2960*/  IMAD.MOV.U32 R55, RZ, RZ, RZ ;  /* 0x000000ffff377224 */ /* 0x000fe200078e00ff */
[----:B------:R-:W-:Y:S02]  /*2970*/  VOTE.ANY R53, PT, P4 ;  /* 0x0000000000357806 */ /* 0x000fe400020e0100 */
[----:B------:R-:W-:Y:S02]  /*2980*/  LOP3.LUT P0, RZ, R47, 0x80, RZ, 0xc0, !PT ;  /* 0x000000802fff7812 */ /* 0x000fe4000780c0ff */
[----:B------:R-:W-:Y:S02]  /*2990*/  LOP3.LUT R48, R57, R48, RZ, 0xc0, !PT ;  /* 0x0000003039307212 */ /* 0x000fe400078ec0ff */
[----:B------:R-:W-:-:S02]  /*29a0*/  @!P4 LOP3.LUT R53, RZ, R53, RZ, 0x33, !PT ;  /* 0x00000035ff35c212 */ /* 0x000fc400078e33ff */
[----:B------:R-:W-:Y:S02]  /*29b0*/  VOTE.ANY R47, PT, P5 ;  /* 0x00000000002f7806 */ /* 0x000fe400028e0100 */
[----:B------:R-:W-:Y:S02]  /*29c0*/  LOP3.LUT R48, R53, R48, RZ, 0xc0, !PT ;  /* 0x0000003035307212 */ /* 0x000fe400078ec0ff */
[----:B------:R-:W-:Y:S02]  /*29d0*/  @!P5 LOP3.LUT R47, RZ, R47, RZ, 0x33, !PT ;  /* 0x0000002fff2fd212 */ /* 0x000fe400078e33ff */
[----:B------:R-:W-:Y:S02]  /*29e0*/  VOTE.ANY R56, PT, P6 ;  /* 0x0000000000387806 */ /* 0x000fe400030e0100 */
[----:B------:R-:W-:Y:S02]  /*29f0*/  LOP3.LUT R47, R47, R48, RZ, 0xc0, !PT ;  /* 0x000000302f2f7212 */ /* 0x000fe400078ec0ff */
[----:B------:R-:W1:Y:S01]  /*2a00*/  S2R R48, SR_LEMASK ;  /* 0x0000000000307919 */ /* 0x000e620000003a00 */
[----:B------:R-:W-:-:S02]  /*2a10*/  VOTE.ANY R58, PT, P0 ;  /* 0x00000000003a7806 */ /* 0x000fc400000e0100 */
[----:B------:R-:W-:Y:S02]  /*2a20*/  @!P6 LOP3.LUT R56, RZ, R56, RZ, 0x33, !PT ;  /* 0x00000038ff38e212 */ /* 0x000fe400078e33ff */
[----:B------:R-:W-:Y:S02]  /*2a30*/  @!P0 LOP3.LUT R58, RZ, R58, RZ, 0x33, !PT ;  /* 0x0000003aff3a8212 */ /* 0x000fe400078e33ff */
[----:B------:R-:W-:-:S04]  /*2a40*/  LOP3.LUT R47, R56, R47, RZ, 0xc0, !PT ;  /* 0x0000002f382f7212 */ /* 0x000fc800078ec0ff */
[----:B------:R-:W-:-:S04]  /*2a50*/  LOP3.LUT R53, R58, R47, RZ, 0xc0, !PT ;  /* 0x0000002f3a357212 */ /* 0x000fc800078ec0ff */
[----:B------:R-:W2:Y:S02]  /*2a60*/  FLO.U32 R56, R53 ;  /* 0x0000003500387300 */ /* 0x000ea400000e0000 */
[----:B--2---:R-:W-:Y:S02]  /*2a70*/  ISETP.NE.AND P0, PT, R42, R56, PT ;  /* 0x000000382a00720c */ /* 0x004fe40003f05270 */
[----:B-1----:R-:W-:-:S06]  /*2a80*/  LOP3.LUT R47, R48, R53, RZ, 0xc0, !PT ;  /* 0x00000035302f7212 */ /* 0x002fcc00078ec0ff */
[----:B------:R-:W1:Y:S05]  /*2a90*/  POPC R47, R47 ;  /* 0x0000002f002f7309 */ /* 0x000e6a0000000000 */
[----:B------:R-:W-:Y:S05]  /*2aa0*/  @P0 BRA `(.L_x_34) ;  /* 0x0000000000040947 */ /* 0x000fea0003800000 */
[----:B-1----:R2:W3:Y:S02]  /*2ab0*/  ATOMS.ADD R55, [R50], R47 ;  /* 0x0000002f3237738c */ /* 0x0024e40000000000 */
.L_x_34:
[----:B------:R-:W-:Y:S05]  /*2ac0*/  BSYNC.RECONVERGENT B0 ;  /* 0x0000000000007941 */ /* 0x000fea0003800200 */
.L_x_33:
[----:B------:R-:W-:Y:S01]  /*2ad0*/  R2P PR, R49, 0x7f ;  /* 0x0000007f31007804 */ /* 0x000fe20000000000 */
[----:B------:R-:W-:-:S12]  /*2ae0*/  BSSY.RECONVERGENT B0, `(.L_x_35) ;  /* 0x0000021000007945 */ /* 0x000fd80003800200 */
[----:B--2---:R-:W-:Y:S02]  /*2af0*/  VOTE.ANY R50, PT, P0 ;  /* 0x0000000000327806 */ /* 0x004fe400000e0100 */
[----:B------:R-:W-:Y:S02]  /*2b00*/  VOTE.ANY R53, PT, P1 ;  /* 0x0000000000357806 */ /* 0x000fe400008e0100 */
[----:B------:R-:W-:Y:S02]  /*2b10*/  @!P0 LOP3.LUT R50, RZ, R50, RZ, 0x33, !PT ;  /* 0x00000032ff328212 */ /* 0x000fe400078e33ff */
[----:B------:R-:W-:Y:S02]  /*2b20*/  @!P1 LOP3.LUT R53, RZ, R53, RZ, 0x33, !PT ;  /* 0x00000035ff359212 */ /* 0x000fe400078e33ff */
[----:B------:R-:W-:Y:S02]  /*2b30*/  VOTE.ANY R57, PT, P2 ;  /* 0x0000000000397806 */ /* 0x000fe400010e0100 */
[----:B------:R-:W-:-:S02]  /*2b40*/  LOP3.LUT R50, R53, R50, RZ, 0xc0, !PT ;  /* 0x0000003235327212 */ /* 0x000fc400078ec0ff */
[----:B------:R-:W-:Y:S02]  /*2b50*/  @!P2 LOP3.LUT R57, RZ, R57, RZ, 0x33, !PT ;  /* 0x00000039ff39a212 */ /* 0x000fe400078e33ff */
[----:B------:R-:W-:Y:S02]  /*2b60*/  VOTE.ANY R53, PT, P3 ;  /* 0x0000000000357806 */ /* 0x000fe400018e0100 */
[----:B------:R-:W-:Y:S02]  /*2b70*/  LOP3.LUT P0, RZ, R49, 0x80, RZ, 0xc0, !PT ;  /* 0x0000008031ff7812 */ /* 0x000fe4000780c0ff */
[----:B------:R-:W-:Y:S02]  /*2b80*/  LOP3.LUT R50, R57, R50, RZ, 0xc0, !PT ;  /* 0x0000003239327212 */ /* 0x000fe400078ec0ff */
[----:B------:R-:W-:Y:S02]  /*2b90*/  VOTE.ANY R49, PT, P4 ;  /* 0x0000000000317806 */ /* 0x000fe400020e0100 */
[----:B------:R-:W-:-:S02]  /*2ba0*/  @!P3 LOP3.LUT R53, RZ, R53, RZ, 0x33, !PT ;  /* 0x00000035ff35b212 */ /* 0x000fc400078e33ff */
[----:B------:R-:W-:Y:S02]  /*2bb0*/  @!P4 LOP3.LUT R49, RZ, R49, RZ, 0x33, !PT ;  /* 0x00000031ff31c212 */ /* 0x000fe400078e33ff */
[----:B------:R-:W-:Y:S02]  /*2bc0*/  LOP3.LUT R50, R53, R50, RZ, 0xc0, !PT ;  /* 0x0000003235327212 */ /* 0x000fe400078ec0ff */
[----:B------:R-:W-:Y:S02]  /*2bd0*/  VOTE.ANY R53, PT, P5 ;  /* 0x0000000000357806 */ /* 0x000fe400028e0100 */
[----:B------:R-:W-:Y:S02]  /*2be0*/  LOP3.LUT R50, R49, R50, RZ, 0xc0, !PT ;  /* 0x0000003231327212 */ /* 0x000fe400078ec0ff */
[----:B------:R-:W-:Y:S02]  /*2bf0*/  VOTE.ANY R49, PT, P6 ;  /* 0x0000000000317806 */ /* 0x000fe400030e0100 */
[----:B------:R-:W-:-:S02]  /*2c00*/  @!P5 LOP3.LUT R53, RZ, R53, RZ, 0x33, !PT ;  /* 0x00000035ff35d212 */ /* 0x000fc400078e33ff */
[----:B------:R-:W-:Y:S02]  /*2c10*/  VOTE.ANY R57, PT, P0 ;  /* 0x0000000000397806 */ /* 0x000fe400000e0100 */
[----:B------:R-:W-:Y:S02]  /*2c20*/  @!P6 LOP3.LUT R49, RZ, R49, RZ, 0x33, !PT ;  /* 0x00000031ff31e212 */ /* 0x000fe400078e33ff */
[----:B------:R-:W-:Y:S01]  /*2c30*/  LOP3.LUT R50, R53, R50, RZ, 0xc0, !PT ;  /* 0x0000003235327212 */ /* 0x000fe200078ec0ff */
[----:B------:R-:W-:Y:S01]  /*2c40*/  IMAD.MOV.U32 R53, RZ, RZ, RZ ;  /* 0x000000ffff357224 */ /* 0x000fe200078e00ff */
[----:B------:R-:W-:Y:S02]  /*2c50*/  @!P0 LOP3.LUT R57, RZ, R57, RZ, 0x33, !PT ;  /* 0x00000039ff398212 */ /* 0x000fe400078e33ff */
[----:B------:R-:W-:-:S04]  /*2c60*/  LOP3.LUT R50, R49, R50, RZ, 0xc0, !PT ;  /* 0x0000003231327212 */ /* 0x000fc800078ec0ff */
[----:B------:R-:W-:Y:S02]  /*2c70*/  LOP3.LUT R57, R57, R50, RZ, 0xc0, !PT ;  /* 0x0000003239397212 */ /* 0x000fe400078ec0ff */
[----:B---3--:R2:W3:Y:S02]  /*2c80*/  SHFL.IDX PT, R50, R55, R56, 0x1f ;  /* 0x00001f3837327589 */ /* 0x0084e400000e0000 */
[----:B------:R-:W4:Y:S01]  /*2c90*/  FLO.U32 R58, R57 ;  /* 0x00000039003a7300 */ /* 0x000f2200000e0000 */
[----:B------:R-:W-:-:S07]  /*2ca0*/  LOP3.LUT R49, R48, R57, RZ, 0xc0, !PT ;  /* 0x0000003930317212 */ /* 0x000fce00078ec0ff */
[----:B------:R-:W0:Y:S01]  /*2cb0*/  POPC R49, R49 ;  /* 0x0000003100317309 */ /* 0x000e220000000000 */
[----:B----4-:R-:W-:-:S13]  /*2cc0*/  ISETP.NE.AND P0, PT, R42, R58, PT ;  /* 0x0000003a2a00720c */ /* 0x010fda0003f05270 */
[----:B0-23--:R-:W-:Y:S05]  /*2cd0*/  @P0 BRA `(.L_x_36) ;  /* 0x0000000000040947 */ /* 0x00dfea0003800000 */
[----:B------:R0:W2:Y:S02]  /*2ce0*/  ATOMS.ADD R53, [R52], R49 ;  /* 0x000000313435738c */ /* 0x0000a40000000000 */
.L_x_36:
[----:B------:R-:W-:Y:S05]  /*2cf0*/  BSYNC.RECONVERGENT B0 ;  /* 0x0000000000007941 */ /* 0x000fea0003800200 */
.L_x_35:
[----:B------:R-:W-:Y:S01]  /*2d00*/  R2P PR, R51, 0x7f ;  /* 0x0000007f33007804 */ /* 0x000fe20000000000 */
[----:B------:R-:W-:Y:S01]  /*2d10*/  BSSY.RECONVERGENT B0, `(.L_x_37) ;  /* 0x0000021000007945 */ /* 0x000fe20003800200 */
[----:B------:R-:W-:-:S11]  /*2d20*/  IMAD.MOV.U32 R56, RZ, RZ, RZ ;  /* 0x000000ffff387224 */ /* 0x000fd600078e00ff */
[----:B0-----:R-:W-:Y:S02]  /*2d30*/  VOTE.ANY R52, PT, P0 ;  /* 0x0000000000347806 */ /* 0x001fe400000e0100 */
        /* <DEDUP_REMOVED lines=19> */
[----:B------:R-:W-:Y:S02]  /*2e70*/  LOP3.LUT R52, R55, R52, RZ, 0xc0, !PT ;  /* 0x0000003437347212 */ /* 0x000fe400078ec0ff */
[----:B------:R-:W-:Y:S02]  /*2e80*/  @!P0 LOP3.LUT R57, RZ, R57, RZ, 0x33, !PT ;  /* 0x00000039ff398212 */ /* 0x000fe400078e33ff */
[----:B------:R-:W-:-:S04]  /*2e90*/  LOP3.LUT R52, R51, R52, RZ, 0xc0, !PT ;  /* 0x0000003433347212 */ /* 0x000fc800078ec0ff */
[----:B------:R-:W-:Y:S02]  /*2ea0*/  LOP3.LUT R57, R57, R52, RZ, 0xc0, !PT ;  /* 0x0000003439397212 */ /* 0x000fe400078ec0ff */
[----:B--2---:R0:W2:Y:S02]  /*2eb0*/  SHFL.IDX PT, R52, R53, R58, 0x1f ;  /* 0x00001f3a35347589 */ /* 0x0040a400000e0000 */
[----:B------:R-:W3:Y:S01]  /*2ec0*/  FLO.U32 R61, R57 ;  /* 0x00000039003d7300 */ /* 0x000ee200000e0000 */
[----:B------:R-:W-:-:S07]  /*2ed0*/  LOP3.LUT R51, R48, R57, RZ, 0xc0, !PT ;  /* 0x0000003930337212 */ /* 0x000fce00078ec0ff */
[----:B------:R-:W4:Y:S01]  /*2ee0*/  POPC R51, R51 ;  /* 0x0000003300337309 */ /* 0x000f220000000000 */
[----:B---3--:R-:W-:-:S13]  /*2ef0*/  ISETP.NE.AND P0, PT, R42, R61, PT ;  /* 0x0000003d2a00720c */ /* 0x008fda0003f05270 */
[----:B0-2-4-:R-:W-:Y:S05]  /*2f00*/  @P0 BRA `(.L_x_38) ;  /* 0x0000000000040947 */ /* 0x015fea0003800000 */
[----:B------:R0:W2:Y:S02]  /*2f10*/  ATOMS.ADD R56, [R54], R51 ;  /* 0x000000333638738c */ /* 0x0000a40000000000 */
.L_x_38:
[----:B------:R-:W-:Y:S05]  /*2f20*/  BSYNC.RECONVERGENT B0 ;  /* 0x0000000000007941 */ /* 0x000fea0003800200 */
.L_x_37:
[----:B------:R-:W-:Y:S01]  /*2f30*/  R2P PR, R46, 0x7f ;  /* 0x0000007f2e007804 */ /* 0x000fe20000000000 */
[----:B------:R-:W-:-:S12]  /*2f40*/  BSSY.RECONVERGENT B0, `(.L_x_39) ;  /* 0x0000025000007945 */ /* 0x000fd80003800200 */
[----:B------:R-:W-:Y:S02]  /*2f50*/  VOTE.ANY R53, PT, P0 ;  /* 0x0000000000357806 */ /* 0x000fe400000e0100 */
[----:B0-----:R-:W-:Y:S02]  /*2f60*/  VOTE.ANY R54, PT, P1 ;  /* 0x0000000000367806 */ /* 0x001fe400008e0100 */
[----:B------:R-:W-:Y:S02]  /*2f70*/  @!P0 LOP3.LUT R53, RZ, R53, RZ, 0x33, !PT ;  /* 0x00000035ff358212 */ /* 0x000fe400078e33ff */
[----:B------:R-:W-:Y:S02]  /*2f80*/  VOTE.ANY R58, PT, P2 ;  /* 0x00000000003a7806 */ /* 0x000fe400010e0100 */
[----:B------:R-:W-:Y:S02]  /*2f90*/  @!P1 LOP3.LUT R54, RZ, R54, RZ, 0x33, !PT ;  /* 0x00000036ff369212 */ /* 0x000fe400078e33ff */
[----:B------:R-:W-:-:S02]  /*2fa0*/  @!P2 LOP3.LUT R58, RZ, R58, RZ, 0x33, !PT ;  /* 0x0000003aff3aa212 */ /* 0x000fc400078e33ff */
[----:B------:R-:W-:Y:S02]  /*2fb0*/  LOP3.LUT R53, R54, R53, RZ, 0xc0, !PT ;  /* 0x0000003536357212 */ /* 0x000fe400078ec0ff */
[----:B------:R-:W-:Y:S02]  /*2fc0*/  VOTE.ANY R54, PT, P3 ;  /* 0x0000000000367806 */ /* 0x000fe400018e0100 */
[----:B------:R-:W-:Y:S02]  /*2fd0*/  LOP3.LUT R53, R58, R53, RZ, 0xc0, !PT ;  /* 0x000000353a357212 */ /* 0x000fe400078ec0ff */
[----:B------:R-:W-:Y:S02]  /*2fe0*/  LOP3.LUT P0, RZ, R46, 0x80, RZ, 0xc0, !PT ;  /* 0x000000802eff7812 */ /* 0x000fe4000780c0ff */
        /* <DEDUP_REMOVED lines=11> */
[----:B------:R-:W-:Y:S01]  /*30a0*/  @!P0 LOP3.LUT R60, RZ, R60, RZ, 0x33, !PT ;  /* 0x0000003cff3c8212 */ /* 0x000fe200078e33ff */
[----:B--2---:R0:W2:Y:S01]  /*30b0*/  SHFL.IDX PT, R54, R56, R61, 0x1f ;  /* 0x00001f3d38367589 */ /* 0x0040a200000e0000 */
[----:B------:R-:W-:Y:S01]  /*30c0*/  LOP3.LUT R53, R58, R53, RZ, 0xc0, !PT ;  /* 0x000000353a357212 */ /* 0x000fe200078ec0ff */
[----:B------:R-:W-:-:S03]  /*30d0*/  IMAD.MOV.U32 R58, RZ, RZ, RZ ;  /* 0x000000ffff3a7224 */ /* 0x000fc600078e00ff */
[----:B------:R-:W-:-:S04]  /*30e0*/  LOP3.LUT R57, R60, R53, RZ, 0xc0, !PT ;  /* 0x000000353c397212 */ /* 0x000fc800078ec0ff */
[----:B------:R-:W3:Y:S01]  /*30f0*/  FLO.U32 R55, R57 ;  /* 0x0000003900377300 */ /* 0x000ee200000e0000 */
[----:B------:R-:W-:-:S07]  /*3100*/  LOP3.LUT R53, R48, R57, RZ, 0xc0, !PT ;  /* 0x0000003930357212 */ /* 0x000fce00078ec0ff */
[----:B------:R-:W4:Y:S01]  /*3110*/  POPC R53, R53 ;  /* 0x0000003500357309 */ /* 0x000f220000000000 */
[----:B---3--:R-:W-:-:S13]  /*3120*/  ISETP.NE.AND P0, PT, R42, R55, PT ;  /* 0x000000372a00720c */ /* 0x008fda0003f05270 */
[----:B0-2-4-:R-:W-:Y:S05]  /*3130*/  @P0 BRA `(.L_x_40) ;  /* 0x0000000000140947 */ /* 0x015fea0003800000 */
[----:B------:R-:W-:-:S05]  /*3140*/  IMAD.SHL.U32 R56, R19, 0x20, RZ ;  /* 0x0000002013387824 */ /* 0x000fca00078e00ff */
[----:B------:R-:W-:-:S05]  /*3150*/  LOP3.LUT R56, R56, 0x7c00, RZ, 0xc0, !PT ;  /* 0x00007c0038387812 */ /* 0x000fca00078ec0ff */
[----:B------:R-:W-:-:S04]  /*3160*/  IMAD.IADD R57, R41, 0x1, R56 ;  /* 0x0000000129397824 */ /* 0x000fc800078e0238 */
[----:B------:R-:W-:-:S05]  /*3170*/  IMAD R46, R46, 0x4, R57 ;  /* 0x000000042e2e7824 */ /* 0x000fca00078e0239 */
[----:B------:R0:W2:Y:S02]  /*3180*/  ATOMS.ADD R58, [R46], R53 ;  /* 0x000000352e3a738c */ /* 0x0000a40000000000 */
.L_x_40:
[----:B------:R-:W-:Y:S05]  /*3190*/  BSYNC.RECONVERGENT B0 ;  /* 0x0000000000007941 */ /* 0x000fea0003800200 */
.L_x_39:
[----:B------:R-:W-:Y:S01]  /*31a0*/  R2P PR, R45, 0x7f ;  /* 0x0000007f2d007804 */ /* 0x000fe20000000000 */
[----:B--2---:R2:W3:Y:S01]  /*31b0*/  SHFL.IDX PT, R56, R58, R55, 0x1f ;  /* 0x00001f373a387589 */ /* 0x0044e200000e0000 */
[----:B------:R-:W-:Y:S01]  /*31c0*/  BSSY.RECONVERGENT B0, `(.L_x_41) ;  /* 0x0000024000007945 */ /* 0x000fe20003800200 */
[----:B------:R-:W-:-:S10]  /*31d0*/  IMAD.MOV.U32 R60, RZ, RZ, RZ ;  /* 0x000000ffff3c7224 */ /* 0x000fd400078e00ff */
[----:B0-----:R-:W-:Y:S02]  /*31e0*/  VOTE.ANY R46, PT, P0 ;  /* 0x00000000002e7806 */ /* 0x001fe400000e0100 */
[----:B------:R-:W-:Y:S02]  /*31f0*/  VOTE.ANY R57, PT, P1 ;  /* 0x0000000000397806 */ /* 0x000fe400008e0100 */
        /* <DEDUP_REMOVED lines=21> */
[----:B------:R-:W-:-:S04]  /*3350*/  LOP3.LUT R63, R63, R46, RZ, 0xc0, !PT ;  /* 0x0000002e3f3f7212 */ /* 0x000fc800078ec0ff */
[----:B------:R-:W0:Y:S01]  /*3360*/  FLO.U32 R57, R63 ;  /* 0x0000003f00397300 */ /* 0x000e2200000e0000 */
[----:B------:R-:W-:-:S07]  /*3370*/  LOP3.LUT R46, R48, R63, RZ, 0xc0, !PT ;  /* 0x0000003f302e7212 */ /* 0x000fce00078ec0ff */
[----:B------:R-:W4:Y:S01]  /*3380*/  POPC R46, R46 ;  /* 0x0000002e002e7309 */ /* 0x000f220000000000 */
[----:B0-----:R-:W-:-:S13]  /*3390*/  ISETP.NE.AND P0, PT, R42, R57, PT ;  /* 0x000000392a00720c */ /* 0x001fda0003f05270 */
[----:B--234-:R-:W-:Y:S05]  /*33a0*/  @P0 BRA `(.L_x_42) ;  /* 0x0000000000140947 */ /* 0x01cfea0003800000 */
[----:B------:R-:W-:-:S05]  /*33b0*/  IMAD.SHL.U32 R55, R19, 0x20, RZ ;  /* 0x0000002013377824 */ /* 0x000fca00078e00ff */
[----:B------:R-:W-:-:S05]  /*33c0*/  LOP3.LUT R58, R55, 0x7c00, RZ, 0xc0, !PT ;  /* 0x00007c00373a7812 */ /* 0x000fca00078ec0ff */
[----:B------:R-:W-:-:S04]  /*33d0*/  IMAD.IADD R58, R41, 0x1, R58 ;  /* 0x00000001293a7824 */ /* 0x000fc800078e023a */
[----:B------:R-:W-:-:S05]  /*33e0*/  IMAD R45, R45, 0x4, R58 ;  /* 0x000000042d2d7824 */ /* 0x000fca00078e023a */
[----:B------:R0:W2:Y:S02]  /*33f0*/  ATOMS.ADD R60, [R45], R46 ;  /* 0x0000002e2d3c738c */ /* 0x0000a40000000000 */
.L_x_42:
[----:B------:R-:W-:Y:S05]  /*3400*/  BSYNC.RECONVERGENT B0 ;  /* 0x0000000000007941 */ /* 0x000fea0003800200 */
.L_x_41:
[----:B------:R-:W-:Y:S01]  /*3410*/  R2P PR, R44, 0x7f ;  /* 0x0000007f2c007804 */ /* 0x000fe20000000000 */
[----:B--2---:R2:W3:Y:S01]  /*3420*/  SHFL.IDX PT, R55, R60, R57, 0x1f ;  /* 0x00001f393c377589 */ /* 0x0044e200000e0000 */
[----:B------:R-:W-:Y:S11]  /*3430*/  BSSY.RECONVERGENT B0, `(.L_x_43) ;  /* 0x0000024000007945 */ /* 0x000ff60003800200 */
[----:B0-----:R-:W-:-:S02]  /*3440*/  VOTE.ANY R45, PT, P0 ;  /* 0x00000000002d7806 */ /* 0x001fc400000e0100 */
[----:B------:R-:W-:Y:S02]  /*3450*/  VOTE.ANY R58, PT, P1 ;  /* 0x00000000003a7806 */ /* 0x000fe400008e0100 */
[----:B------:R-:W-:Y:S02]  /*3460*/  @!P0 LOP3.LUT R45, RZ, R45, RZ, 0x33, !PT ;  /* 0x0000002dff2d8212 */ /* 0x000fe400078e33ff */
[----:B------:R-:W-:Y:S02]  /*3470*/  VOTE.ANY R62, PT, P2 ;  /* 0x00000000003e7806 */ /* 0x000fe400010e0100 */
[----:B------:R-:W-:Y:S02]  /*3480*/  @!P1 LOP3.LUT R58, RZ, R58, RZ, 0x33, !PT ;  /* 0x0000003aff3a9212 */ /* 0x000fe400078e33ff */
[----:B------:R-:W-:Y:S02]  /*3490*/  @!P2 LOP3.LUT R62, RZ, R62, RZ, 0x33, !PT ;  /* 0x0000003eff3ea212 */ /* 0x000fe400078e33ff */
[----:B------:R-:W-:-:S02]  /*34a0*/  LOP3.LUT R45, R58, R45, RZ, 0xc0, !PT ;  /* 0x0000002d3a2d7212 */ /* 0x000fc400078ec0ff */
[----:B------:R-:W-:Y:S02]  /*34b0*/  VOTE.ANY R58, PT, P3 ;  /* 0x00000000003a7806 */ /* 0x000fe400018e0100 */
[----:B------:R-:W-:Y:S02]  /*34c0*/  LOP3.LUT R45, R62, R45, RZ, 0xc0, !PT ;  /* 0x0000002d3e2d7212 */ /* 0x000fe400078ec0ff */
[----:B------:R-:W-:Y:S02]  /*34d0*/  LOP3.LUT P0, RZ, R44, 0x80, RZ, 0xc0, !PT ;  /* 0x000000802cff7812 */ /* 0x000fe4000780c0ff */
[----:B------:R-:W-:Y:S02]  /*34e0*/  VOTE.ANY R62, PT, P4 ;  /* 0x00000000003e7806 */ /* 0x000fe400020e0100 */
[----:B------:R-:W-:Y:S02]  /*34f0*/  @!P3 LOP3.LUT R58, RZ, R58, RZ, 0x33, !PT ;  /* 0x0000003aff3ab212 */ /* 0x000fe400078e33ff */
[----:B------:R-:W-:-:S02]  /*3500*/  @!P4 LOP3.LUT R62, RZ, R62, RZ, 0x33, !PT ;  /* 0x0000003eff3ec212 */ /* 0x000fc400078e33ff */
[----:B------:R-:W-:Y:S02]  /*3510*/  LOP3.LUT R45, R58, R45, RZ, 0xc0, !PT ;  /* 0x0000002d3a2d7212 */ /* 0x000fe400078ec0ff */
[----:B------:R-:W-:Y:S02]  /*3520*/  VOTE.ANY R58, PT, P5 ;  /* 0x00000000003a7806 */ /* 0x000fe400028e0100 */
[----:B------:R-:W-:Y:S02]  /*3530*/  LOP3.LUT R45, R62, R45, RZ, 0xc0, !PT ;  /* 0x0000002d3e2d7212 */ /* 0x000fe400078ec0ff */
[----:B------:R-:W-:Y:S02]  /*3540*/  VOTE.ANY R62, PT, P6 ;  /* 0x00000000003e7806 */ /* 0x000fe400030e0100 */
[----:B------:R-:W-:Y:S02]  /*3550*/  @!P5 LOP3.LUT R58, RZ, R58, RZ, 0x33, !PT ;  /* 0x0000003aff3ad212 */ /* 0x000fe400078e33ff */
[----:B------:R-:W-:-:S02]  /*3560*/  VOTE.ANY R64, PT, P0 ;  /* 0x0000000000407806 */ /* 0x000fc400000e0100 */
[----:B------:R-:W-:Y:S02]  /*3570*/  @!P6 LOP3.LUT R62, RZ, R62, RZ, 0x33, !PT ;  /* 0x0000003eff3ee212 */ /* 0x000fe400078e33ff */
[----:B------:R-:W-:Y:S01]  /*3580*/  LOP3.LUT R45, R58, R45, RZ, 0xc0, !PT ;  /* 0x0000002d3a2d7212 */ /* 0x000fe200078ec0ff */
[----:B------:R-:W-:Y:S01]  /*3590*/  IMAD.MOV.U32 R58, RZ, RZ, RZ ;  /* 0x000000ffff3a7224 */ /* 0x000fe200078e00ff */
        /* <DEDUP_REMOVED lines=13> */
.L_x_44:
[----:B------:R-:W-:Y:S05]  /*3670*/  BSYNC.RECONVERGENT B0 ;  /* 0x0000000000007941 */ /* 0x000fea0003800200 */
.L_x_43:
        /* <DEDUP_REMOVED lines=38> */
.L_x_46:
[----:B------:R-:W-:Y:S05]  /*38e0*/  BSYNC.RECONVERGENT B0 ;  /* 0x0000000000007941 */ /* 0x000fea0003800200 */
.L_x_45:
[----:B------:R-:W-:Y:S01]  /*38f0*/  R2P PR, R9, 0x7f ;  /* 0x0000007f09007804 */ /* 0x000fe20000000000 */
[----:B--2---:R2:W3:Y:S01]  /*3900*/  SHFL.IDX PT, R57, R60, R57, 0x1f ;  /* 0x00001f393c397589 */ /* 0x0044e200000e0000 */
[----:B------:R-:W-:Y:S01]  /*3910*/  BSSY.RECONVERGENT B0, `(.L_x_47) ;  /* 0x0000024000007945 */ /* 0x000fe20003800200 */
[----:B------:R-:W-:-:S10]  /*3920*/  IMAD.MOV.U32 R62, RZ, RZ, RZ ;  /* 0x000000ffff3e7224 */ /* 0x000fd400078e00ff */
[----:B------:R-:W-:Y:S02]  /*3930*/  VOTE.ANY R40, PT, P0 ;  /* 0x0000000000287806 */ /* 0x000fe400000e0100 */
[----:B0-----:R-:W-:Y:S02]  /*3940*/  VOTE.ANY R61, PT, P1 ;  /* 0x00000000003d7806 */ /* 0x001fe400008e0100 */
[----:B------:R-:W-:Y:S02]  /*3950*/  @!P0 LOP3.LUT R40, RZ, R40, RZ, 0x33, !PT ;  /* 0x00000028ff288212 */ /* 0x000fe400078e33ff */
[----:B------:R-:W-:Y:S02]  /*3960*/  @!P1 LOP3.LUT R61, RZ, R61, RZ, 0x33, !PT ;  /* 0x0000003dff3d9212 */ /* 0x000fe400078e33ff */
[----:B------:R-:W-:Y:S02]  /*3970*/  VOTE.ANY R63, PT, P2 ;  /* 0x00000000003f7806 */ /* 0x000fe400010e0100 */
[----:B------:R-:W-:-:S02]  /*3980*/  LOP3.LUT R40, R61, R40, RZ, 0xc0, !PT ;  /* 0x000000283d287212 */ /* 0x000fc400078ec0ff */
[----:B------:R-:W-:Y:S02]  /*3990*/  VOTE.ANY R61, PT, P3 ;  /* 0x00000000003d7806 */ /* 0x000fe400018e0100 */
[----:B------:R-:W-:Y:S02]  /*39a0*/  @!P2 LOP3.LUT R63, RZ, R63, RZ, 0x33, !PT ;  /* 0x0000003fff3fa212 */ /* 0x000fe400078e33ff */
[----:B------:R-:W-:Y:S02]  /*39b0*/  @!P3 LOP3.LUT R61, RZ, R61, RZ, 0x33, !PT ;  /* 0x0000003dff3db212 */ /* 0x000fe400078e33ff */
[----:B------:R-:W-:Y:S02]  /*39c0*/  LOP3.LUT R40, R63, R40, RZ, 0xc0, !PT ;  /* 0x000000283f287212 */ /* 0x000fe400078ec0ff */
[----:B------:R-:W-:Y:S02]  /*39d0*/  LOP3.LUT P0, RZ, R9, 0x80, RZ, 0xc0, !PT ;  /* 0x0000008009ff7812 */ /* 0x000fe4000780c0ff */
[----:B------:R-:W-:-:S02]  /*39e0*/  VOTE.ANY R63, PT, P4 ;  /* 0x00000000003f7806 */ /* 0x000fc400020e0100 */
[----:B------:R-:W-:Y:S02]  /*39f0*/  LOP3.LUT R40, R61, R40, RZ, 0xc0, !PT ;  /* 0x000000283d287212 */ /* 0x000fe400078ec0ff */
[----:B------:R-:W-:Y:S02]  /*3a00*/  VOTE.ANY R61, PT, P5 ;  /* 0x00000000003d7806 */ /* 0x000fe400028e0100 */
[----:B------:R-:W-:Y:S02]  /*3a10*/  @!P4 LOP3.LUT R63, RZ, R63, RZ, 0x33, !PT ;  /* 0x0000003fff3fc212 */ /* 0x000fe400078e33ff */
[----:B------:R-:W-:Y:S02]  /*3a20*/  @!P5 LOP3.LUT R61, RZ, R61, RZ, 0x33, !PT ;  /* 0x0000003dff3dd212 */ /* 0x000fe400078e33ff */
[----:B------:R-:W-:Y:S02]  /*3a30*/  LOP3.LUT R40, R63, R40, RZ, 0xc0, !PT ;  /* 0x000000283f287212 */ /* 0x000fe400078ec0ff */
[----:B------:R-:W-:-:S02]  /*3a40*/  VOTE.ANY R63, PT, P6 ;  /* 0x00000000003f7806 */ /* 0x000fc400030e0100 */
[----:B------:R-:W-:Y:S02]  /*3a50*/  LOP3.LUT R40, R61, R40, RZ, 0xc0, !PT ;  /* 0x000000283d287212 */ /* 0x000fe400078ec0ff */
[----:B------:R-:W-:Y:S02]  /*3a60*/  VOTE.ANY R61, PT, P0 ;  /* 0x00000000003d7806 */ /* 0x000fe400000e0100 */
[----:B------:R-:W-:Y:S02]  /*3a70*/  @!P6 LOP3.LUT R63, RZ, R63, RZ, 0x33, !PT ;  /* 0x0000003fff3fe212 */ /* 0x000fe400078e33ff */
        /* <DEDUP_REMOVED lines=13> */
.L_x_48:
[----:B------:R-:W-:Y:S05]  /*3b50*/  BSYNC.RECONVERGENT B0 ;  /* 0x0000000000007941 */ /* 0x000fea0003800200 */
.L_x_47:
[----:B------:R-:W-:Y:S01]  /*3b60*/  R2P PR, R8, 0x7f ;  /* 0x0000007f08007804 */ /* 0x000fe20000000000 */
[----:B--2---:R2:W3:Y:S01]  /*3b70*/  SHFL.IDX PT, R61, R62, R61, 0x1f ;  /* 0x00001f3d3e3d7589 */ /* 0x0044e200000e0000 */
[----:B------:R-:W-:Y:S11]  /*3b80*/  BSSY.RECONVERGENT B0, `(.L_x_49) ;  /* 0x0000024000007945 */ /* 0x000ff60003800200 */
[----:B0-----:R-:W-:-:S02]  /*3b90*/  VOTE.ANY R9, PT, P0 ;  /* 0x0000000000097806 */ /* 0x001fc400000e0100 */
[----:B------:R-:W-:Y:S02]  /*3ba0*/  VOTE.ANY R60, PT, P1 ;  /* 0x00000000003c7806 */ /* 0x000fe400008e0100 */
[----:B------:R-:W-:Y:S02]  /*3bb0*/  @!P0 LOP3.LUT R9, RZ, R9, RZ, 0x33, !PT ;  /* 0x00000009ff098212 */ /* 0x000fe400078e33ff */
[----:B------:R-:W-:Y:S02]  /*3bc0*/  @!P1 LOP3.LUT R60, RZ, R60, RZ, 0x33, !PT ;  /* 0x0000003cff3c9212 */ /* 0x000fe400078e33ff */
[----:B------:R-:W-:Y:S02]  /*3bd0*/  VOTE.ANY R64, PT, P2 ;  /* 0x0000000000407806 */ /* 0x000fe400010e0100 */
[----:B------:R-:W-:Y:S02]  /*3be0*/  LOP3.LUT R9, R60, R9, RZ, 0xc0, !PT ;  /* 0x000000093c097212 */ /* 0x000fe400078ec0ff */
[----:B------:R-:W-:-:S02]  /*3bf0*/  @!P2 LOP3.LUT R64, RZ, R64, RZ, 0x33, !PT ;  /* 0x00000040ff40a212 */ /* 0x000fc400078e33ff */
[----:B------:R-:W-:Y:S02]  /*3c00*/  VOTE.ANY R60, PT, P3 ;  /* 0x00000000003c7806 */ /* 0x000fe400018e0100 */
[----:B------:R-:W-:Y:S02]  /*3c10*/  LOP3.LUT R9, R64, R9, RZ, 0xc0, !PT ;  /* 0x0000000940097212 */ /* 0x000fe400078ec0ff */
[----:B------:R-:W-:Y:S02]  /*3c20*/  @!P3 LOP3.LUT R60, RZ, R60, RZ, 0x33, !PT ;  /* 0x0000003cff3cb212 */ /* 0x000fe400078e33ff */
[----:B------:R-:W-:Y:S02]  /*3c30*/  LOP3.LUT P0, RZ, R8, 0x80, RZ, 0xc0, !PT ;  /* 0x0000008008ff7812 */ /* 0x000fe4000780c0ff */
[----:B------:R-:W-:Y:S02]  /*3c40*/  LOP3.LUT R9, R60, R9, RZ, 0xc0, !PT ;  /* 0x000000093c097212 */ /* 0x000fe400078ec0ff */
[----:B------:R-:W-:-:S02]  /*3c50*/  VOTE.ANY R60, PT, P4 ;  /* 0x00000000003c7806 */ /* 0x000fc400020e0100 */
[----:B------:R-:W-:Y:S02]  /*3c60*/  VOTE.ANY R64, PT, P5 ;  /* 0x0000000000407806 */ /* 0x000fe400028e0100 */
[----:B------:R-:W-:Y:S02]  /*3c70*/  @!P4 LOP3.LUT R60, RZ, R60, RZ, 0x33, !PT ;  /* 0x0000003cff3cc212 */ /* 0x000fe400078e33ff */
[----:B------:R-:W-:Y:S02]  /*3c80*/  @!P5 LOP3.LUT R64, RZ, R64, RZ, 0x33, !PT ;  /* 0x00000040ff40d212 */ /* 0x000fe400078e33ff */
[----:B------:R-:W-:Y:S02]  /*3c90*/  LOP3.LUT R9, R60, R9, RZ, 0xc0, !PT ;  /* 0x000000093c097212 */ /* 0x000fe400078ec0ff */
[----:B------:R-:W-:Y:S02]  /*3ca0*/  VOTE.ANY R60, PT, P6 ;  /* 0x00000000003c7806 */ /* 0x000fe400030e0100 */
[----:B------:R-:W-:-:S02]  /*3cb0*/  LOP3.LUT R9, R64, R9, RZ, 0xc0, !PT ;  /* 0x0000000940097212 */ /* 0x000fc400078ec0ff */
[----:B------:R-:W-:Y:S02]  /*3cc0*/  @!P6 LOP3.LUT R60, RZ, R60, RZ, 0x33, !PT ;  /* 0x0000003cff3ce212 */ /* 0x000fe400078e33ff */
[----:B------:R-:W-:Y:S02]  /*3cd0*/  VOTE.ANY R64, PT, P0 ;  /* 0x0000000000407806 */ /* 0x000fe400000e0100 */
[----:B------:R-:W-:Y:S01]  /*3ce0*/  LOP3.LUT R9, R60, R9, RZ, 0xc0, !PT ;  /* 0x000000093c097212 */ /* 0x000fe200078ec0ff */
[----:B------:R-:W-:Y:S01]  /*3cf0*/  IMAD.MOV.U32 R60, RZ, RZ, RZ ;  /* 0x000000ffff3c7224 */ /* 0x000fe200078e00ff */
[----:B------:R-:W-:-:S04]  /*3d00*/  @!P0 LOP3.LUT R64, RZ, R64, RZ, 0x33, !PT ;  /* 0x00000040ff408212 */ /* 0x000fc800078e33ff */
        /* <DEDUP_REMOVED lines=11> */
.L_x_50:
[----:B------:R-:W-:Y:S05]  /*3dc0*/  BSYNC.RECONVERGENT B0 ;  /* 0x0000000000007941 */ /* 0x000fea0003800200 */
.L_x_49:
[----:B------:R-:W-:Y:S01]  /*3dd0*/  R2P PR, R7, 0x7f ;  /* 0x0000007f07007804 */ /* 0x000fe20000000000 */
[----:B--2---:R2:W3:Y:S01]  /*3de0*/  SHFL.IDX PT, R60, R60, R63, 0x1f ;  /* 0x00001f3f3c3c7589 */ /* 0x0044e200000e0000 */
[----:B------:R-:W-:Y:S01]  /*3df0*/  BSSY.RECONVERGENT B0, `(.L_x_51) ;  /* 0x0000024000007945 */ /* 0x000fe20003800200 */
[----:B------:R-:W-:-:S10]  /*3e00*/  IMAD.MOV.U32 R62, RZ, RZ, RZ ;  /* 0x000000ffff3e7224 */ /* 0x000fd400078e00ff */
[----:B0-----:R-:W-:Y:S02]  /*3e10*/  VOTE.ANY R8, PT, P0 ;  /* 0x0000000000087806 */ /* 0x001fe400000e0100 */
[----:B------:R-:W-:Y:S02]  /*3e20*/  VOTE.ANY R65, PT, P1 ;  /* 0x0000000000417806 */ /* 0x000fe400008e0100 */
[----:B------:R-:W-:Y:S02]  /*3e30*/  @!P0 LOP3.LUT R8, RZ, R8, RZ, 0x33, !PT ;  /* 0x00000008ff088212 */ /* 0x000fe400078e33ff */
[----:B------:R-:W-:Y:S02]  /*3e40*/  @!P1 LOP3.LUT R65, RZ, R65, RZ, 0x33, !PT ;  /* 0x00000041ff419212 */ /* 0x000fe400078e33ff */
[----:B------:R-:W-:Y:S02]  /*3e50*/  LOP3.LUT P0, RZ, R7, 0x80, RZ, 0xc0, !PT ;  /* 0x0000008007ff7812 */ /* 0x000fe4000780c0ff */
[----:B------:R-:W-:-:S02]  /*3e60*/  LOP3.LUT R8, R65, R8, RZ, 0xc0, !PT ;  /* 0x0000000841087212 */ /* 0x000fc400078ec0ff */
[----:B------:R-:W-:-:S04]  /*3e70*/  VOTE.ANY R65, PT, P2 ;  /* 0x0000000000417806 */ /* 0x000fc800010e0100 */
[----:B------:R-:W-:-:S04]  /*3e80*/  @!P2 LOP3.LUT R65, RZ, R65, RZ, 0x33, !PT ;  /* 0x00000041ff41a212 */ /* 0x000fc800078e33ff */
[----:B------:R-:W-:Y:S02]  /*3e90*/  LOP3.LUT R8, R65, R8, RZ, 0xc0, !PT ;  /* 0x0000000841087212 */ /* 0x000fe400078ec0ff */
        /* <DEDUP_REMOVED lines=25> */
.L_x_52:
[----:B------:R-:W-:Y:S05]  /*4030*/  BSYNC.RECONVERGENT B0 ;  /* 0x0000000000007941 */ /* 0x000fea0003800200 */
.L_x_51:
[----:B------:R-:W-:Y:S01]  /*4040*/  R2P PR, R6, 0x7f ;  /* 0x0000007f06007804 */ /* 0x000fe20000000000 */
[----:B--2---:R2:W3:Y:S01]  /*4050*/  SHFL.IDX PT, R65, R62, R65, 0x1f ;  /* 0x00001f413e417589 */ /* 0x0044e200000e0000 */
[----:B------:R-:W-:Y:S11]  /*4060*/  BSSY.RECONVERGENT B0, `(.L_x_53) ;  /* 0x0000024000007945 */ /* 0x000ff60003800200 */
[----:B0-----:R-:W-:-:S02]  /*4070*/  VOTE.ANY R7, PT, P0 ;  /* 0x0000000000077806 */ /* 0x001fc400000e0100 */
[----:B------:R-:W-:Y:S02]  /*4080*/  VOTE.ANY R64, PT, P1 ;  /* 0x0000000000407806 */ /* 0x000fe400008e0100 */
[----:B------:R-:W-:Y:S02]  /*4090*/  @!P0 LOP3.LUT R7, RZ, R7, RZ, 0x33, !PT ;  /* 0x00000007ff078212 */ /* 0x000fe400078e33ff */
[----:B------:R-:W-:Y:S02]  /*40a0*/  @!P1 LOP3.LUT R64, RZ, R64, RZ, 0x33, !PT ;  /* 0x00000040ff409212 */ /* 0x000fe400078e33ff */
[----:B------:R-:W-:Y:S02]  /*40b0*/  LOP3.LUT P0, RZ, R6, 0x80, RZ, 0xc0, !PT ;  /* 0x0000008006ff7812 */ /* 0x000fe4000780c0ff */
        /* <DEDUP_REMOVED lines=18> */
[----:B------:R-:W-:Y:S01]  /*41e0*/  LOP3.LUT R67, R64, R7, RZ, 0xc0, !PT ;  /* 0x0000000740437212 */ /* 0x000fe200078ec0ff */
[----:B------:R-:W-:-:S03]  /*41f0*/  IMAD.MOV.U32 R64, RZ, RZ, RZ ;  /* 0x000000ffff407224 */ /* 0x000fc600078e00ff */
        /* <DEDUP_REMOVED lines=10> */
.L_x_54:
[----:B------:R-:W-:Y:S05]  /*42a0*/  BSYNC.RECONVERGENT B0 ;  /* 0x0000000000007941 */ /* 0x000fea0003800200 */
.L_x_53:
        /* <DEDUP_REMOVED lines=28> */
[----:B------:R-:W0:Y:S02]  /*4470*/  FLO.U32 R69, R67 ;  /* 0x0000004300457300 */ /* 0x000e2400000e0000 */
[----:B0-----:R-:W-:Y:S02]  /*4480*/  ISETP.NE.AND P0, PT, R42, R69, PT ;  /* 0x000000452a00720c */ /* 0x001fe40003f05270 */
[----:B------:R-:W-:-:S06]  /*4490*/  LOP3.LUT R42, R48, R67, RZ, 0xc0, !PT ;  /* 0x00000043302a7212 */ /* 0x000fcc00078ec0ff */
[----:B------:R-:W0:Y:S05]  /*44a0*/  POPC R42, R42 ;  /* 0x0000002a002a7309 */ /* 0x000e2a0000000000 */
[----:B--23--:R-:W-:Y:S05]  /*44b0*/  @P0 BRA `(.L_x_56) ;  /* 0x0000000000140947 */ /* 0x00cfea0003800000 */
[----:B------:R-:W-:-:S05]  /*44c0*/  IMAD.SHL.U32 R6, R19, 0x20, RZ ;  /* 0x0000002013067824 */ /* 0x000fca00078e00ff */
[----:B------:R-:W-:-:S05]  /*44d0*/  LOP3.LUT R6, R6, 0x7c00, RZ, 0xc0, !PT ;  /* 0x00007c0006067812 */ /* 0x000fca00078ec0ff */
[----:B------:R-:W-:-:S04]  /*44e0*/  IMAD.IADD R6, R41, 0x1, R6 ;  /* 0x0000000129067824 */ /* 0x000fc800078e0206 */
[----:B------:R-:W-:-:S05]  /*44f0*/  IMAD R5, R5, 0x4, R6 ;  /* 0x0000000405057824 */ /* 0x000fca00078e0206 */
[----:B0-----:R2:W3:Y:S02]  /*4500*/  ATOMS.ADD R6, [R5], R42 ;  /* 0x0000002a0506738c */ /* 0x0014e40000000000 */
.L_x_56:
[----:B------:R-:W-:Y:S05]  /*4510*/  BSYNC.RECONVERGENT B0 ;  /* 0x0000000000007941 */ /* 0x000fea0003800200 */
.L_x_55:
[----:B------:R-:W-:Y:S01]  /*4520*/  BAR.SYNC.DEFER_BLOCKING 0x0 ;  /* 0x0000000000007b1d */ /* 0x000fe20000010000 */
[----:B------:R-:W-:Y:S01]  /*4530*/  ISETP.NE.AND P0, PT, R59, RZ, PT ;  /* 0x000000ff3b00720c */ /* 0x000fe20003f05270 */
[----:B-1----:R-:W-:Y:S02]  /*4540*/  IMAD.IADD R50, R47, 0x1, R50 ;  /* 0x000000012f327824 */ /* 0x002fe400078e0232 */
[----:B------:R-:W-:Y:S02]  /*4550*/  IMAD.IADD R52, R49, 0x1, R52 ;  /* 0x0000000131347824 */ /* 0x000fe400078e0234 */
[----:B------:R-:W-:Y:S01]  /*4560*/  IMAD.IADD R54, R51, 0x1, R54 ;  /* 0x0000000133367824 */ /* 0x000fe200078e0236 */
[----:B------:R-:W-:Y:S01]  /*4570*/  BSSY B1, `(.L_x_57) ;  /* 0x0000057000017945 */ /* 0x000fe20003800000 */
[----:B---3--:R1:W0:Y:S01]  /*4580*/  SHFL.IDX PT, R59, R6, R69, 0x1f ;  /* 0x00001f45063b7589 */ /* 0x00822200000e0000 */
[--C-:B--2---:R-:W-:Y:S02]  /*4590*/  IMAD R5, R50, 0x8, R41.reuse ;  /* 0x0000000832057824 */ /* 0x104fe400078e0229 */
[----:B------:R-:W-:-:S02]  /*45a0*/  IMAD R7, R54, 0x8, R41 ;  /* 0x0000000836077824 */ /* 0x000fc400078e0229 */
[----:B------:R-:W-:Y:S02]  /*45b0*/  IMAD.IADD R56, R53, 0x1, R56 ;  /* 0x0000000135387824 */ /* 0x000fe400078e0238 */
[----:B------:R-:W-:Y:S02]  /*45c0*/  IMAD.IADD R46, R46, 0x1, R55 ;  /* 0x000000012e2e7824 */ /* 0x000fe400078e0237 */
[----:B------:R-:W-:Y:S02]  /*45d0*/  IMAD.IADD R48, R8, 0x1, R65 ;  /* 0x0000000108307824 */ /* 0x000fe400078e0241 */
[--C-:B-1----:R-:W-:Y:S02]  /*45e0*/  IMAD R6, R52, 0x8, R41.reuse ;  /* 0x0000000834067824 */ /* 0x102fe400078e0229 */
[----:B------:R-:W-:Y:S02]  /*45f0*/  IMAD.IADD R60, R9, 0x1, R60 ;  /* 0x00000001093c7824 */ /* 0x000fe400078e023c */
[--C-:B------:R-:W-:Y:S01]  /*4600*/  IMAD R8, R56, 0x8, R41.reuse ;  /* 0x0000000838087824 */ /* 0x100fe200078e0229 */
[----:B------:R-:W-:Y:S01]  /*4610*/  STS.64 [R5+-0x8], R36 ;  /* 0xfffff82405007388 */ /* 0x000fe20000000a00 */
[----:B------:R-:W-:-:S02]  /*4620*/  IMAD R9, R46, 0x8, R41 ;  /* 0x000000082e097824 */ /* 0x000fc400078e0229 */
[----:B------:R-:W-:Y:S01]  /*4630*/  IMAD.IADD R58, R45, 0x1, R58 ;  /* 0x000000012d3a7824 */ /* 0x000fe200078e023a */
[----:B------:R-:W-:Y:S01]  /*4640*/  STS.64 [R6+-0x8], R34 ;  /* 0xfffff82206007388 */ /* 0x000fe20000000a00 */
[----:B------:R-:W-:Y:S02]  /*4650*/  IMAD.IADD R44, R44, 0x1, R57 ;  /* 0x000000012c2c7824 */ /* 0x000fe400078e0239 */
[----:B------:R-:W-:Y:S01]  /*4660*/  IMAD.IADD R40, R40, 0x1, R61 ;  /* 0x0000000128287824 */ /* 0x000fe200078e023d */
[----:B------:R1:W-:Y:S01]  /*4670*/  STS.64 [R7+-0x8], R32 ;  /* 0xfffff82007007388 */ /* 0x0003e20000000a00 */
[----:B------:R-:W-:Y:S02]  /*4680*/  IMAD.IADD R64, R63, 0x1, R64 ;  /* 0x000000013f407824 */ /* 0x000fe400078e0240 */
[----:B------:R-:W-:Y:S02]  /*4690*/  IMAD R63, R48, 0x8, R41 ;  /* 0x00000008303f7824 */ /* 0x000fe400078e0229 */
[----:B0-----:R-:W-:-:S02]  /*46a0*/  IMAD.IADD R42, R42, 0x1, R59 ;  /* 0x000000012a2a7824 */ /* 0x001fc400078e023b */
[--C-:B------:R-:W-:Y:S02]  /*46b0*/  IMAD R67, R64, 0x8, R41.reuse ;  /* 0x0000000840437824 */ /* 0x100fe400078e0229 */
[----:B------:R-:W-:Y:S02]  /*46c0*/  IMAD R65, R42, 0x8, R41 ;  /* 0x000000082a417824 */ /* 0x000fe400078e0229 */
[----:B-1----:R-:W-:Y:S02]  /*46d0*/  IMAD.MOV.U32 R32, RZ, RZ, R10 ;  /* 0x000000ffff207224 */ /* 0x002fe400078e000a */
[----:B------:R-:W-:Y:S02]  /*46e0*/  IMAD.MOV.U32 R33, RZ, RZ, R11 ;  /* 0x000000ffff217224 */ /* 0x000fe400078e000b */
[--C-:B------:R-:W-:Y:S02]  /*46f0*/  IMAD R10, R58, 0x8, R41.reuse ;  /* 0x000000083a0a7824 */ /* 0x100fe400078e0229 */
[----:B------:R-:W-:Y:S01]  /*4700*/  IMAD R11, R44, 0x8, R41 ;  /* 0x000000082c0b7824 */ /* 0x000fe200078e0229 */
[----:B------:R-:W-:Y:S04]  /*4710*/  STS.64 [R8+-0x8], R32 ;  /* 0xfffff82008007388 */ /* 0x000fe80000000a00 */
[----:B------:R0:W-:Y:S02]  /*4720*/  STS.64 [R9+-0x8], R30 ;  /* 0xfffff81e09007388 */ /* 0x0001e40000000a00 */
[----:B0-----:R-:W-:-:S02]  /*4730*/  IMAD.MOV.U32 R30, RZ, RZ, R12 ;  /* 0x000000ffff1e7224 */ /* 0x001fc400078e000c */
[----:B------:R-:W-:Y:S02]  /*4740*/  IMAD.MOV.U32 R31, RZ, RZ, R13 ;  /* 0x000000ffff1f7224 */ /* 0x000fe400078e000d */
[--C-:B------:R-:W-:Y:S02]  /*4750*/  IMAD R12, R40, 0x8, R41.reuse ;  /* 0x00000008280c7824 */ /* 0x100fe400078e0229 */
[----:B------:R-:W-:Y:S01]  /*4760*/  IMAD R13, R60, 0x8, R41 ;  /* 0x000000083c0d7824 */ /* 0x000fe200078e0229 */
[----:B------:R-:W-:Y:S04]  /*4770*/  STS.64 [R10+-0x8], R30 ;  /* 0xfffff81e0a007388 */ /* 0x000fe80000000a00 */
[----:B------:R-:W-:Y:S04]  /*4780*/  STS.64 [R11+-0x8], R28 ;  /* 0xfffff81c0b007388 */ /* 0x000fe80000000a00 */
[----:B------:R-:W-:Y:S04]  /*4790*/  STS.64 [R12+-0x8], R26 ;  /* 0xfffff81a0c007388 */ /* 0x000fe80000000a00 */
[----:B------:R-:W-:Y:S04]  /*47a0*/  STS.64 [R13+-0x8], R24 ;  /* 0xfffff8180d007388 */ /* 0x000fe80000000a00 */
[----:B------:R0:W-:Y:S04]  /*47b0*/  STS.64 [R63+-0x8], R22 ;  /* 0xfffff8163f007388 */ /* 0x0001e80000000a00 */
[----:B------:R1:W-:Y:S01]  /*47c0*/  STS.64 [R67+-0x8], R16 ;  /* 0xfffff81043007388 */ /* 0x0003e20000000a00 */
[----:B0-----:R-:W-:-:S02]  /*47d0*/  IMAD.MOV.U32 R22, RZ, RZ, R14 ;  /* 0x000000ffff167224 */ /* 0x001fc400078e000e */
[----:B------:R-:W-:Y:S02]  /*47e0*/  IMAD.MOV.U32 R23, RZ, RZ, R15 ;  /* 0x000000ffff177224 */ /* 0x000fe400078e000f */
[----:B------:R-:W-:-:S03]  /*47f0*/  IMAD R14, R19, 0x8, R41 ;  /* 0x00000008130e7824 */ /* 0x000fc600078e0229 */
[----:B------:R1:W-:Y:S01]  /*4800*/  STS.64 [R65+-0x8], R22 ;  /* 0xfffff81641007388 */ /* 0x0003e20000000a00 */
[----:B------:R-:W-:Y:S05]  /*4810*/  @P0 BRA `(.L_x_58) ;  /* 0x0000000000b00947 */ /* 0x000fea0003800000 */
[----:B------:R-:W1:Y:S02]  /*4820*/  LDCU.64 UR6, c[0x0][0x398] ;  /* 0x00007300ff0677ac */ /* 0x000e640008000a00 */
[----:B-1----:R-:W-:-:S04]  /*4830*/  LEA R22, P0, R19, UR6, 0x3 ;  /* 0x0000000613167c11 */ /* 0x002fc8000f8018ff */
[----:B------:R-:W-:-:S05]  /*4840*/  LEA.HI.X R23, R19, UR7, RZ, 0x3, P0 ;  /* 0x0000000713177c11 */ /* 0x000fca00080f1cff */
[----:B------:R-:W2:Y:S01]  /*4850*/  LDG.E.64 R16, desc[UR8][R22.64] ;  /* 0x0000000816107981 */ /* 0x000ea2000c1e1b00 */
[----:B------:R-:W-:Y:S02]  /*4860*/  SHF.R.S32.HI R15, RZ, 0x1f, R43 ;  /* 0x0000001fff0f7819 */ /* 0x000fe4000001142b */
[----:B--2---:R-:W-:-:S05]  /*4870*/  IADD3 R16, P0, PT, -R43, R16, RZ ;  /* 0x000000102b107210 */ /* 0x004fca0007f1e1ff */
[----:B------:R-:W-:Y:S01]  /*4880*/  IMAD.X R17, R17, 0x1, ~R15, P0 ;  /* 0x0000000111117824 */ /* 0x000fe200000e0e0f */
[----:B------:R-:W-:Y:S01]  /*4890*/  ISETP.GE.AND P0, PT, R4, 0x1, PT ;  /* 0x000000010400780c */ /* 0x000fe20003f06270 */
[----:B------:R-:W-:-:S03]  /*48a0*/  IMAD.MOV.U32 R15, RZ, RZ, R38 ;  /* 0x000000ffff0f7224 */ /* 0x000fc600078e0026 */
[----:B------:R0:W-:Y:S09]  /*48b0*/  STS.64 [R14+0x9000], R16 ;  /* 0x009000100e007388 */ /* 0x0001f20000000a00 */
[----:B------:R-:W-:Y:S05]  /*48c0*/  @!P0 BRA `(.L_x_59) ;  /* 0x00000000006c8947 */ /* 0x000fea0003800000 */
[----:B------:R-:W-:Y:S01]  /*48d0*/  BSSY B0, `(.L_x_60) ;  /* 0x0000019000007945 */ /* 0x000fe20003800000 */
[----:B------:R-:W-:Y:S02]  /*48e0*/  IMAD.MOV.U32 R22, RZ, RZ, -0x1 ;  /* 0xffffffffff167424 */ /* 0x000fe400078e00ff */
[----:B------:R-:W-:Y:S02]  /*48f0*/  IMAD.MOV.U32 R23, RZ, RZ, R4 ;  /* 0x000000ffff177224 */ /* 0x000fe400078e0004 */
[----:B------:R-:W-:-:S07]  /*4900*/  IMAD.MOV.U32 R15, RZ, RZ, R38 ;  /* 0x000000ffff0f7224 */ /* 0x000fce00078e0026 */
.L_x_64:
[----:B0-----:R-:W0:Y:S01]  /*4910*/  LDC.64 R16, c[0x0][0x380] ;  /* 0x0000e000ff107b82 */ /* 0x001e220000000a00 */
[----:B------:R-:W-:Y:S01]  /*4920*/  VIADD R27, R23, 0xffffffff ;  /* 0xffffffff171b7836 */ /* 0x000fe20000000000 */
[----:B------:R-:W-:Y:S03]  /*4930*/  BSSY B2, `(.L_x_61) ;  /* 0x0000008000027945 */ /* 0x000fe60003800000 */
[----:B------:R-:W-:-:S04]  /*4940*/  IMAD R25, R27, 0x100, R19 ;  /* 0x000001001b197824 */ /* 0x000fc800078e0213 */
[----:B0-----:R-:W-:-:S07]  /*4950*/  IMAD.WIDE R16, R25, 0x4, R16 ;  /* 0x0000000419107825 */ /* 0x001fce00078e0210 */
.L_x_62:
[----:B------:R-:W-:Y:S05]  /*4960*/  YIELD ;  /* 0x0000000000007946 */ /* 0x000fea0003800000 */
[----:B------:R0:W-:Y:S06]  /*4970*/  MEMBAR.SC.CTA ;  /* 0x0000000000007992 */ /* 0x0001ec0000000000 */
[----:B0-----:R-:W2:Y:S02]  /*4980*/  LDG.E.STRONG.SYS R24, desc[UR8][R16.64] ;  /* 0x0000000810187981 */ /* 0x001ea4000c1f5900 */
[----:B--2---:R-:W-:-:S13]  /*4990*/  ISETP.NE.AND P0, PT, R24, RZ, PT ;  /* 0x000000ff1800720c */ /* 0x004fda0003f05270 */
[----:B------:R-:W-:Y:S05]  /*49a0*/  @!P0 BRA `(.L_x_62) ;  /* 0xfffffffc00ec8947 */ /* 0x000fea000383ffff */
[----:B------:R-:W-:Y:S05]  /*49b0*/  BSYNC B2 ;  /* 0x0000000000027941 */ /* 0x000fea0003800000 */
.L_x_61:
[----:B------:R-:W-:Y:S01]  /*49c0*/  BSSY.RECONVERGENT B2, `(.L_x_63) ;  /* 0x0000006000027945 */ /* 0x000fe20003800200 */
[C---:B------:R-:W-:Y:S02]  /*49d0*/  ISETP.GT.AND P0, PT, R24.reuse, -0x1, PT ;  /* 0xffffffff1800780c */ /* 0x040fe40003f04270 */
[----:B------:R-:W-:Y:S01]  /*49e0*/  LOP3.LUT R24, R24, 0x3fffffff, RZ, 0xc0, !PT ;  /* 0x3fffffff18187812 */ /* 0x000fe200078ec0ff */
[----:B------:R-:W-:Y:S05]  /*49f0*/  WARPSYNC.EXCLUSIVE R22 ;  /* 0x0000000016007348 */ /* 0x000fea0003a00000 */
[----:B------:R-:W-:-:S05]  /*4a00*/  IMAD.IADD R15, R24, 0x1, R15 ;  /* 0x00000001180f7824 */ /* 0x000fca00078e020f */
[----:B------:R-:W-:-:S07]  /*4a10*/  VOTE.ANY R22, PT, P0 ;  /* 0x0000000000167806 */ /* 0x000fce00000e0100 */
[----:B------:R-:W-:Y:S05]  /*4a20*/  BSYNC.RECONVERGENT B2 ;  /* 0x0000000000027941 */ /* 0x000fea0003800200 */
.L_x_63:
[----:B------:R-:W-:Y:S01]  /*4a30*/  ISETP.GT.U32.AND P1, PT, R23, 0x1, PT ;  /* 0x000000011700780c */ /* 0x000fe20003f24070 */
[----:B------:R-:W-:-:S12]  /*4a40*/  IMAD.MOV.U32 R23, RZ, RZ, R27 ;  /* 0x000000ffff177224 */ /* 0x000fd800078e001b */
[----:B------:R-:W-:Y:S05]  /*4a50*/  @P0 BRA P1, `(.L_x_64) ;  /* 0xfffffffc00ac0947 */ /* 0x000fea000083ffff */
[----:B------:R-:W-:Y:S05]  /*4a60*/  BSYNC B0 ;  /* 0x0000000000007941 */ /* 0x000fea0003800000 */
.L_x_60:
[----:B------:R1:W2:Y:S02]  /*4a70*/  LDS.64 R16, [R14+0x9000] ;  /* 0x009000000e107984 */ /* 0x0002a40000000a00 */
.L_x_59:
[C---:B------:R-:W-:Y:S01]  /*4a80*/  IMAD.IADD R23, R15.reuse, 0x1, -R38 ;  /* 0x000000010f177824 */ /* 0x040fe200078e0a26 */
[----:B------:R-:W-:-:S04]  /*4a90*/  LOP3.LUT R15, R15, 0x80000000, RZ, 0xfc, !PT ;  /* 0x800000000f0f7812 */ /* 0x000fc800078efcff */
[C---:B0-2---:R-:W-:Y:S01]  /*4aa0*/  IADD3 R16, P0, PT, R23.reuse, R16, RZ ;  /* 0x0000001017107210 */ /* 0x045fe20007f1e0ff */
[----:B------:R0:W-:Y:S03]  /*4ab0*/  STG.E.STRONG.SYS desc[UR8][R20.64], R15 ;  /* 0x0000000f14007986 */ /* 0x0001e6000c115908 */
[----:B------:R-:W-:-:S05]  /*4ac0*/  LEA.HI.X.SX32 R17, R23, R17, 0x1, P0 ;  /* 0x0000001117117211 */ /* 0x000fca00000f0eff */
[----:B------:R0:W-:Y:S04]  /*4ad0*/  STS.64 [R14+0x9000], R16 ;  /* 0x009000100e007388 */ /* 0x0001e80000000a00 */
.L_x_58:
[----:B------:R-:W-:Y:S05]  /*4ae0*/  BSYNC B1 ;  /* 0x0000000000017941 */ /* 0x000fea0003800000 */
.L_x_57:
[----:B-1----:R-:W1:Y:S08]  /*4af0*/  LDC R22, c[0x0][0x3c0] ;  /* 0x0000f000ff167b82 */ /* 0x002e700000000800 */
[----:B0-----:R-:W0:Y:S01]  /*4b00*/  LDC.64 R20, c[0x0][0x390] ;  /* 0x0000e400ff147b82 */ /* 0x001e220000000a00 */
[----:B-1----:R-:W-:Y:S02]  /*4b10*/  ISETP.GE.AND P0, PT, R39, R22, PT ;  /* 0x000000162700720c */ /* 0x002fe40003f06270 */
[----:B0-----:R-:W-:-:S04]  /*4b20*/  ISETP.EQ.U32.AND P1, PT, R20, RZ, PT ;  /* 0x000000ff1400720c */ /* 0x001fc80003f22070 */
[----:B------:R-:W-:-:S04]  /*4b30*/  ISETP.EQ.OR.EX P0, PT, R21, RZ, !P0, P1 ;  /* 0x000000ff1500720c */ /* 0x000fc80004702710 */
[----:B------:R-:W-:-:S13]  /*4b40*/  ISETP.GT.U32.OR P0, PT, R19, 0xff, P0 ;  /* 0x000000ff1300780c */ /* 0x000fda0000704470 */
[----:B------:R-:W-:Y:S05]  /*4b50*/  @P0 BRA `(.L_x_65) ;  /* 0x0000000000200947 */ /* 0x000fea0003800000 */
[----:B------:R-:W0:Y:S01]  /*4b60*/  LDS.64 R16, [R14+0x9000] ;  /* 0x009000000e107984 */ /* 0x000e220000000a00 */
[C---:B------:R-:W-:Y:S02]  /*4b70*/  LEA R20, P2, R19.reuse, R20, 0x3 ;  /* 0x0000001413147211 */ /* 0x040fe400078418ff */
[--C-:B------:R-:W-:Y:S02]  /*4b80*/  SHF.R.S32.HI R15, RZ, 0x1f, R38.reuse ;  /* 0x0000001fff0f7819 */ /* 0x100fe40000011426 */
[----:B------:R-:W-:Y:S02]  /*4b90*/  LEA.HI.X R21, R19, R21, RZ, 0x3, P2 ;  /* 0x0000001513157211 */ /* 0x000fe400010f1cff */
[----:B0-----:R-:W-:Y:S02]  /*4ba0*/  IADD3 R16, P0, P1, R16, R43, R38 ;  /* 0x0000002b10107210 */ /* 0x001fe4000791e026 */
[----:B------:R-:W-:-:S04]  /*4bb0*/  SHF.R.S32.HI R43, RZ, 0x1f, R43 ;  /* 0x0000001fff2b7819 */ /* 0x000fc8000001142b */
[----:B------:R-:W-:-:S05]  /*4bc0*/  IADD3.X R17, PT, PT, R17, R43, R15, P0, P1 ;  /* 0x0000002b11117210 */ /* 0x000fca00007e240f */
[----:B------:R0:W-:Y:S02]  /*4bd0*/  STG.E.64 desc[UR8][R20.64], R16 ;  /* 0x0000001014007986 */ /* 0x0001e4000c101b08 */
.L_x_65:
[----:B------:R-:W-:Y:S01]  /*4be0*/  ISETP.GT.AND P5, PT, R39, R22, PT ;  /* 0x000000162700720c */ /* 0x000fe20003fa4270 */
[----:B------:R-:W-:Y:S05]  /*4bf0*/  WARPSYNC.ALL ;  /* 0x0000000000007948 */ /* 0x000fea0003800000 */
[----:B------:R-:W-:Y:S07]  /*4c00*/  BAR.SYNC.DEFER_BLOCKING 0x0 ;  /* 0x0000000000007b1d */ /* 0x000fee0000010000 */
[----:B------:R-:W-:Y:S05]  /*4c10*/  @P5 BRA `(.L_x_66) ;  /* 0x00000008001c5947 */ /* 0x000fea0003800000 */
[----:B0-----:R-:W0:Y:S01]  /*4c20*/  LDS.64 R16, [R14] ;  /* 0x000000000e107984 */ /* 0x001e220000000a00 */
[----:B------:R-:W0:Y:S01]  /*4c30*/  LDCU UR5, c[0x0][0x3c4] ;  /* 0x00007880ff0577ac */ /* 0x000e220008000800 */
[----:B------:R-:W1:Y:S01]  /*4c40*/  LDCU.64 UR6, c[0x0][0x3a0] ;  /* 0x00007400ff0677ac */ /* 0x000e620008000a00 */
[----:B0-----:R-:W-:-:S04]  /*4c50*/  SHF.R.U64 R18, R16, UR5, R17 ;  /* 0x0000000510127c19 */ /* 0x001fc80008001211 */
[----:B------:R-:W-:-:S05]  /*4c60*/  LOP3.LUT R18, R18, UR4, RZ, 0x30, !PT ;  /* 0x0000000412127c12 */ /* 0x000fca000f8e30ff */
[----:B------:R-:W-:-:S05]  /*4c70*/  IMAD R15, R18, 0x8, R41 ;  /* 0x00000008120f7824 */ /* 0x000fca00078e0229 */
[----:B------:R-:W0:Y:S02]  /*4c80*/  LDS.64 R20, [R15+0x9000] ;  /* 0x009000000f147984 */ /* 0x000e240000000a00 */
[----:B0-----:R-:W-:-:S05]  /*4c90*/  IADD3 R18, P0, PT, R20, R19, RZ ;  /* 0x0000001314127210 */ /* 0x001fca0007f1e0ff */
[----:B------:R-:W-:Y:S01]  /*4ca0*/  IMAD.X R21, RZ, RZ, R21, P0 ;  /* 0x000000ffff157224 */ /* 0x000fe200000e0615 */
[----:B-1----:R-:W-:-:S04]  /*4cb0*/  LEA R24, P0, R18, UR6, 0x3 ;  /* 0x0000000612187c11 */ /* 0x002fc8000f8018ff */
[----:B------:R-:W-:-:S05]  /*4cc0*/  LEA.HI.X R25, R18, UR7, R21, 0x3, P0 ;  /* 0x0000000712197c11 */ /* 0x000fca00080f1c15 */
[----:B------:R-:W-:Y:S01]  /*4cd0*/  STG.E.64 desc[UR8][R24.64], R16 ;  /* 0x0000001018007986 */ /* 0x000fe2000c101b08 */
[----:B------:R-:W-:-:S03]  /*4ce0*/  NOP ;  /* 0x0000000000007918 */ /* 0x000fc60000000000 */
[----:B------:R-:W0:Y:S02]  /*4cf0*/  LDS.64 R20, [R14+0xc00] ;  /* 0x000c00000e147984 */ /* 0x000e240000000a00 */
[----:B0-----:R-:W-:-:S04]  /*4d00*/  SHF.R.U64 R18, R20, UR5, R21 ;  /* 0x0000000514127c19 */ /* 0x001fc80008001215 */
[----:B------:R-:W-:-:S05]  /*4d10*/  LOP3.LUT R18, R18, UR4, RZ, 0x30, !PT ;  /* 0x0000000412127c12 */ /* 0x000fca000f8e30ff */
[----:B------:R-:W-:-:S06]  /*4d20*/  IMAD R22, R18, 0x8, R41 ;  /* 0x0000000812167824 */ /* 0x000fcc00078e0229 */
[----:B------:R-:W0:Y:S02]  /*4d30*/  LDS.64 R22, [R22+0x9000] ;  /* 0x0090000016167984 */ /* 0x000e240000000a00 */
[----:B0-----:R-:W-:-:S05]  /*4d40*/  IADD3 R15, P0, PT, R22, R19, RZ ;  /* 0x00000013160f7210 */ /* 0x001fca0007f1e0ff */
[----:B------:R-:W-:Y:S01]  /*4d50*/  IMAD.X R18, RZ, RZ, R23, P0 ;  /* 0x000000ffff127224 */ /* 0x000fe200000e0617 */
[----:B------:R-:W-:-:S04]  /*4d60*/  LEA R26, P0, R15, UR6, 0x3 ;  /* 0x000000060f1a7c11 */ /* 0x000fc8000f8018ff */
        /* <DEDUP_REMOVED lines=111> */
[----:B------:R0:W-:Y:S01]  /*5460*/  STG.E.64 desc[UR8][R18.64+0x8400], R20 ;  /* 0x0084001412007986 */ /* 0x0001e2000c101b08 */
[----:B------:R-:W-:Y:S01]  /*5470*/  NOP ;  /* 0x0000000000007918 */ /* 0x000fe20000000000 */
[----:B------:R-:W-:Y:S05]  /*5480*/  BRA `(.L_x_67) ;  /* 0x0000000c00607947 */ /* 0x000fea0003800000 */
.L_x_66:
[----:B------:R-:W-:Y:S01]  /*5490*/  IMAD R15, R4, -0x1200, R22 ;  /* 0xffffee00040f7824 */ /* 0x000fe200078e0216 */
[----:B------:R-:W-:Y:S01]  /*54a0*/  BSSY.RECONVERGENT B0, `(.L_x_68) ;  /* 0x000001a000007945 */ /* 0x000fe20003800200 */
[C---:B0-----:R-:W-:Y:S02]  /*54b0*/  VIADD R16, R19.reuse, 0x180 ;  /* 0x0000018013107836 */ /* 0x041fe40000000000 */
[C---:B------:R-:W-:Y:S01]  /*54c0*/  VIADD R20, R19.reuse, 0x300 ;  /* 0x0000030013147836 */ /* 0x040fe20000000000 */
[CC--:B------:R-:W-:Y:S01]  /*54d0*/  ISETP.GE.AND P2, PT, R19.reuse, R15.reuse, PT ;  /* 0x0000000f1300720c */ /* 0x0c0fe20003f46270 */
[C---:B------:R-:W-:Y:S01]  /*54e0*/  VIADD R22, R19.reuse, 0x480 ;  /* 0x0000048013167836 */ /* 0x040fe20000000000 */
[-C--:B------:R-:W-:Y:S01]  /*54f0*/  ISETP.GE.AND P1, PT, R16, R15.reuse, PT ;  /* 0x0000000f1000720c */ /* 0x080fe20003f26270 */
[C---:B------:R-:W-:Y:S01]  /*5500*/  VIADD R16, R19.reuse, 0x600 ;  /* 0x0000060013107836 */ /* 0x040fe20000000000 */
[-C--:B------:R-:W-:Y:S01]  /*5510*/  ISETP.GE.AND P0, PT, R20, R15.reuse, PT ;  /* 0x0000000f1400720c */ /* 0x080fe20003f06270 */
[C---:B------:R-:W-:Y:S01]  /*5520*/  VIADD R20, R19.reuse, 0x780 ;  /* 0x0000078013147836 */ /* 0x040fe20000000000 */
[-C--:B------:R-:W-:Y:S01]  /*5530*/  ISETP.GE.AND P6, PT, R22, R15.reuse, PT ;  /* 0x0000000f1600720c */ /* 0x080fe20003fc6270 */
[----:B------:R-:W-:Y:S01]  /*5540*/  VIADD R24, R19, 0x900 ;  /* 0x0000090013187836 */ /* 0x000fe20000000000 */
[----:B------:R-:W-:-:S02]  /*5550*/  ISETP.GE.AND P4, PT, R16, R15, PT ;  /* 0x0000000f1000720c */ /* 0x000fc40003f86270 */
[----:B------:R-:W-:-:S03]  /*5560*/  ISETP.GE.AND P3, PT, R20, R15, PT ;  /* 0x0000000f1400720c */ /* 0x000fc60003f66270 */
[----:B------:R-:W-:Y:S10]  /*5570*/  @P2 BRA `(.L_x_69) ;  /* 0x0000000000302947 */ /* 0x000ff40003800000 */
[----:B------:R-:W0:Y:S01]  /*5580*/  LDS.64 R16, [R14] ;  /* 0x000000000e107984 */ /* 0x000e220000000a00 */
        /* <DEDUP_REMOVED lines=10> */
[----:B------:R0:W-:Y:S04]  /*5630*/  STG.E.64 desc[UR8][R20.64], R16 ;  /* 0x0000001014007986 */ /* 0x0001e8000c101b08 */
.L_x_69:
[----:B------:R-:W-:Y:S05]  /*5640*/  BSYNC.RECONVERGENT B0 ;  /* 0x0000000000007941 */ /* 0x000fea0003800200 */
.L_x_68:
[----:B------:R-:W-:Y:S01]  /*5650*/  NOP ;  /* 0x0000000000007918 */ /* 0x000fe20000000000 */
[----:B------:R-:W-:Y:S01]  /*5660*/  BSSY.RECONVERGENT B0, `(.L_x_70) ;  /* 0x0000010000007945 */ /* 0x000fe20003800200 */
[----:B------:R-:W-:Y:S01]  /*5670*/  ISETP.GE.AND P2, PT, R24, R15, PT ;  /* 0x0000000f1800720c */ /* 0x000fe20003f46270 */
[----:B------:R-:W-:Y:S02]  /*5680*/  VIADD R24, R19, 0xa80 ;  /* 0x00000a8013187836 */ /* 0x000fe40000000000 */
[----:B------:R-:W-:Y:S10]  /*5690*/  @P1 BRA `(.L_x_71) ;  /* 0x0000000000301947 */ /* 0x000ff40003800000 */
[----:B0-----:R-:W0:Y:S01]  /*56a0*/  LDS.64 R16, [R14+0xc00] ;  /* 0x000c00000e107984 */ /* 0x001e220000000a00 */
        /* <DEDUP_REMOVED lines=11> */
.L_x_71:
[----:B------:R-:W-:Y:S05]  /*5760*/  BSYNC.RECONVERGENT B0 ;  /* 0x0000000000007941 */ /* 0x000fea0003800200 */
.L_x_70:
[----:B------:R-:W-:Y:S01]  /*5770*/  NOP ;  /* 0x0000000000007918 */ /* 0x000fe20000000000 */
[----:B------:R-:W-:Y:S01]  /*5780*/  BSSY.RECONVERGENT B0, `(.L_x_72) ;  /* 0x0000010000007945 */ /* 0x000fe20003800200 */
[----:B------:R-:W-:Y:S02]  /*5790*/  ISETP.GE.AND P1, PT, R24, R15, PT ;  /* 0x0000000f1800720c */ /* 0x000fe40003f26270 */
[----:B------:R-:W-:Y:S01]  /*57a0*/  LOP3.LUT R24, R19, 0xc00, RZ, 0xfc, !PT ;  /* 0x00000c0013187812 */ /* 0x000fe200078efcff */
[----:B------:R-:W-:Y:S10]  /*57b0*/  @P0 BRA `(.L_x_73) ;  /* 0x0000000000300947 */ /* 0x000ff40003800000 */
[----:B01----:R-:W0:Y:S01]  /*57c0*/  LDS.64 R16, [R14+0x1800] ;  /* 0x001800000e107984 */ /* 0x003e220000000a00 */
        /* <DEDUP_REMOVED lines=11> */
.L_x_73:
[----:B------:R-:W-:Y:S05]  /*5880*/  BSYNC.RECONVERGENT B0 ;  /* 0x0000000000007941 */ /* 0x000fea0003800200 */
.L_x_72:
[----:B------:R-:W-:Y:S01]  /*5890*/  NOP ;  /* 0x0000000000007918 */ /* 0x000fe20000000000 */
[----:B------:R-:W-:Y:S01]  /*58a0*/  BSSY.RECONVERGENT B0, `(.L_x_74) ;  /* 0x0000010000007945 */ /* 0x000fe20003800200 */
[----:B------:R-:W-:Y:S01]  /*58b0*/  ISETP.GE.AND P0, PT, R24, R15, PT ;  /* 0x0000000f1800720c */ /* 0x000fe20003f06270 */
[----:B------:R-:W-:Y:S02]  /*58c0*/  VIADD R24, R19, 0xd80 ;  /* 0x00000d8013187836 */ /* 0x000fe40000000000 */
[----:B------:R-:W-:Y:S10]  /*58d0*/  @P6 BRA `(.L_x_75) ;  /* 0x0000000000306947 */ /* 0x000ff40003800000 */
[----:B012---:R-:W0:Y:S01]  /*58e0*/  LDS.64 R16, [R14+0x2400] ;  /* 0x002400000e107984 */ /* 0x007e220000000a00 */
        /* <DEDUP_REMOVED lines=11> */
.L_x_75:
[----:B------:R-:W-:Y:S05]  /*59a0*/  BSYNC.RECONVERGENT B0 ;  /* 0x0000000000007941 */ /* 0x000fea0003800200 */
.L_x_74:
[----:B------:R-:W-:Y:S01]  /*59b0*/  NOP ;  /* 0x0000000000007918 */ /* 0x000fe20000000000 */
[----:B------:R-:W-:Y:S01]  /*59c0*/  BSSY.RECONVERGENT B0, `(.L_x_76) ;  /* 0x0000010000007945 */ /* 0x000fe20003800200 */
[----:B------:R-:W-:Y:S01]  /*59d0*/  ISETP.GE.AND P6, PT, R24, R15, PT ;  /* 0x0000000f1800720c */ /* 0x000fe20003fc6270 */
[----:B------:R-:W-:Y:S02]  /*59e0*/  VIADD R24, R19, 0xf00 ;  /* 0x00000f0013187836 */ /* 0x000fe40000000000 */
[----:B------:R-:W-:Y:S10]  /*59f0*/  @P4 BRA `(.L_x_77) ;  /* 0x0000000000304947 */ /* 0x000ff40003800000 */
[----:B0123--:R-:W0:Y:S01]  /*5a00*/  LDS.64 R16, [R14+0x3000] ;  /* 0x003000000e107984 */ /* 0x00fe220000000a00 */
        /* <DEDUP_REMOVED lines=11> */
.L_x_77:
[----:B------:R-:W-:Y:S05]  /*5ac0*/  BSYNC.RECONVERGENT B0 ;  /* 0x0000000000007941 */ /* 0x000fea0003800200 */
.L_x_76:
[----:B------:R-:W-:Y:S01]  /*5ad0*/  NOP ;  /* 0x0000000000007918 */ /* 0x000fe20000000000 */
[----:B------:R-:W-:Y:S01]  /*5ae0*/  BSSY.RECONVERGENT B0, `(.L_x_78) ;  /* 0x0000010000007945 */ /* 0x000fe20003800200 */
[----:B------:R-:W-:Y:S01]  /*5af0*/  ISETP.GE.AND P4, PT, R24, R15, PT ;  /* 0x0000000f1800720c */ /* 0x000fe20003f86270 */
[----:B------:R-:W-:Y:S02]  /*5b00*/  VIADD R24, R19, 0x1080 ;  /* 0x0000108013187836 */ /* 0x000fe40000000000 */
[----:B------:R-:W-:Y:S10]  /*5b10*/  @P3 BRA `(.L_x_79) ;  /* 0x0000000000303947 */ /* 0x000ff40003800000 */
[----:B01234-:R-:W0:Y:S01]  /*5b20*/  LDS.64 R16, [R14+0x3c00] ;  /* 0x003c00000e107984 */ /* 0x01fe220000000a00 */
        /* <DEDUP_REMOVED lines=11> */
.L_x_79:
[----:B------:R-:W-:Y:S05]  /*5be0*/  BSYNC.RECONVERGENT B0 ;  /* 0x0000000000007941 */ /* 0x000fea0003800200 */
.L_x_78:
[----:B------:R-:W-:Y:S01]  /*5bf0*/  NOP ;  /* 0x0000000000007918 */ /* 0x000fe20000000000 */
[----:B------:R-:W-:Y:S01]  /*5c00*/  BSSY.RECONVERGENT B0, `(.L_x_80) ;  /* 0x000000f000007945 */ /* 0x000fe20003800200 */
[----:B------:R-:W-:-:S03]  /*5c10*/  ISETP.GE.AND P3, PT, R24, R15, PT ;  /* 0x0000000f1800720c */ /* 0x000fc60003f66270 */
        /* <DEDUP_REMOVED lines=13> */
.L_x_81:
[----:B------:R-:W-:Y:S05]  /*5cf0*/  BSYNC.RECONVERGENT B0 ;  /* 0x0000000000007941 */ /* 0x000fea0003800200 */
.L_x_80:
[----:B------:R-:W-:Y:S01]  /*5d00*/  NOP ;  /* 0x0000000000007918 */ /* 0x000fe20000000000 */
[----:B------:R-:W-:Y:S04]  /*5d10*/  BSSY.RECONVERGENT B0, `(.L_x_82) ;  /* 0x000000e000007945 */ /* 0x000fe80003800200 */
[----:B------:R-:W-:Y:S05]  /*5d20*/  @P1 BRA `(.L_x_83) ;  /* 0x0000000000301947 */ /* 0x000fea0003800000 */
        /* <DEDUP_REMOVED lines=12> */
.L_x_83:
[----:B------:R-:W-:Y:S05]  /*5df0*/  BSYNC.RECONVERGENT B0 ;  /* 0x0000000000007941 */ /* 0x000fea0003800200 */
.L_x_82:
        /* <DEDUP_REMOVED lines=15> */
.L_x_85:
[----:B------:R-:W-:Y:S05]  /*5ef0*/  BSYNC.RECONVERGENT B0 ;  /* 0x0000000000007941 */ /* 0x000fea0003800200 */
.L_x_84:
        /* <DEDUP_REMOVED lines=15> */
.L_x_87:
[----:B------:R-:W-:Y:S05]  /*5ff0*/  BSYNC.RECONVERGENT B0 ;  /* 0x0000000000007941 */ /* 0x000fea0003800200 */
.L_x_86:
        /* <DEDUP_REMOVED lines=15> */
.L_x_89:
[----:B------:R-:W-:Y:S05]  /*60f0*/  BSYNC.RECONVERGENT B0 ;  /* 0x0000000000007941 */ /* 0x000fea0003800200 */
.L_x_88:
        /* <DEDUP_REMOVED lines=8> */
[----:B------:R-:W-:-:S06]  /*6180*/  IMAD R20, R18, 0x8, R41 ;  /* 0x0000000812147824 */ /* 0x000fcc00078e0229 */
[----:B------:R-:W0:Y:S02]  /*6190*/  LDS.64 R20, [R20+0x9000] ;  /* 0x0090000014147984 */ /* 0x000e240000000a00 */
[----:B0-----:R-:W-:-:S05]  /*61a0*/  IADD3 R19, P0, PT, R20, R19, RZ ;  /* 0x0000001314137210 */ /* 0x001fca0007f1e0ff */
[----:B------:R-:W-:Y:S01]  /*61b0*/  IMAD.X R22, RZ, RZ, R21, P0 ;  /* 0x000000ffff167224 */ /* 0x000fe200000e0615 */
[----:B-1----:R-:W-:-:S04]  /*61c0*/  LEA R18, P0, R19, UR6, 0x3 ;  /* 0x0000000613127c11 */ /* 0x002fc8000f8018ff */
[----:B------:R-:W-:-:S05]  /*61d0*/  LEA.HI.X R19, R19, UR7, R22, 0x3, P0 ;  /* 0x0000000713137c11 */ /* 0x000fca00080f1c16 */
[----:B------:R0:W-:Y:S04]  /*61e0*/  STG.E.64 desc[UR8][R18.64+0x8400], R16 ;  /* 0x0084001012007986 */ /* 0x0001e8000c101b08 */
.L_x_91:
[----:B------:R-:W-:Y:S05]  /*61f0*/  BSYNC.RECONVERGENT B0 ;  /* 0x0000000000007941 */ /* 0x000fea0003800200 */
.L_x_90:
[----:B------:R-:W-:Y:S01]  /*6200*/  NOP ;  /* 0x0000000000007918 */ /* 0x000fe20000000000 */
.L_x_67:
[----:B------:R-:W1:Y:S01]  /*6210*/  LDS.64 R38, [R14] ;  /* 0x000000000e267984 */ /* 0x000e620000000a00 */
[----:B------:R-:W1:Y:S03]  /*6220*/  LDCU UR5, c[0x0][0x3c4] ;  /* 0x00007880ff0577ac */ /* 0x000e660008000800 */
[----:B------:R-:W2:Y:S04]  /*6230*/  LDS.64 R40, [R14+0xc00] ;  /* 0x000c00000e287984 */ /* 0x000ea80000000a00 */
[----:B------:R-:W0:Y:S04]  /*6240*/  LDS.64 R42, [R14+0x1800] ;  /* 0x001800000e2a7984 */ /* 0x000e280000000a00 */
[----:B------:R-:W0:Y:S04]  /*6250*/  LDS.64 R44, [R14+0x2400] ;  /* 0x002400000e2c7984 */ /* 0x000e280000000a00 */
[----:B------:R-:W0:Y:S04]  /*6260*/  LDS.64 R46, [R14+0x3000] ;  /* 0x003000000e2e7984 */ /* 0x000e280000000a00 */
[----:B------:R-:W0:Y:S04]  /*6270*/  LDS.64 R48, [R14+0x3c00] ;  /* 0x003c00000e307984 */ /* 0x000e280000000a00 */
[----:B------:R-:W0:Y:S04]  /*6280*/  LDS.64 R50, [R14+0x4800] ;  /* 0x004800000e327984 */ /* 0x000e280000000a00 */
[----:B------:R-:W0:Y:S04]  /*6290*/  LDS.64 R52, [R14+0x5400] ;  /* 0x005400000e347984 */ /* 0x000e280000000a00 */
[----:B------:R-:W0:Y:S04]  /*62a0*/  LDS.64 R54, [R14+0x6000] ;  /* 0x006000000e367984 */ /* 0x000e280000000a00 */
[----:B------:R-:W0:Y:S04]  /*62b0*/  LDS.64 R56, [R14+0x6c00] ;  /* 0x006c00000e387984 */ /* 0x000e280000000a00 */
[----:B------:R-:W0:Y:S01]  /*62c0*/  LDS.64 R58, [R14+0x7800] ;  /* 0x007800000e3a7984 */ /* 0x000e220000000a00 */
[----:B-1----:R-:W-:-:S03]  /*62d0*/  SHF.R.U64 R68, R38, UR5, R39 ;  /* 0x0000000526447c19 */ /* 0x002fc60008001227 */
[----:B------:R1:W1:Y:S01]  /*62e0*/  LDS.64 R60, [R14+0x8400] ;  /* 0x008400000e3c7984 */ /* 0x0002620000000a00 */
[----:B--2---:R-:W-:-:S03]  /*62f0*/  SHF.R.U64 R66, R40, UR5, R41 ;  /* 0x0000000528427c19 */ /* 0x004fc60008001229 */
[----:B0--34-:R0:W5:Y:S01]  /*6300*/  @!P5 LDG.E.64 R16, desc[UR8][R2.64+0x100] ;  /* 0x000100080210d981 */ /* 0x019162000c1e1b00 */
[----:B------:R-:W-:-:S03]  /*6310*/  SHF.R.U64 R64, R42, UR5, R43 ;  /* 0x000000052a407c19 */ /* 0x000fc6000800122b */
[----:B-1----:R0:W5:Y:S01]  /*6320*/  @!P5 LDG.E.64 R14, desc[UR8][R2.64] ;  /* 0x00000008020ed981 */ /* 0x002162000c1e1b00 */
[----:B------:R-:W-:-:S03]  /*6330*/  SHF.R.U64 R62, R44, UR5, R45 ;  /* 0x000000052c3e7c19 */ /* 0x000fc6000800122d */
[----:B------:R0:W5:Y:S01]  /*6340*/  @!P5 LDG.E.64 R18, desc[UR8][R2.64+0x200] ;  /* 0x000200080212d981 */ /* 0x000162000c1e1b00 */
[----:B------:R-:W-:-:S03]  /*6350*/  SHF.R.U64 R45, R46, UR5, R47 ;  /* 0x000000052e2d7c19 */ /* 0x000fc6000800122f */
[----:B------:R0:W5:Y:S01]  /*6360*/  @!P5 LDG.E.64 R20, desc[UR8][R2.64+0x300] ;  /* 0x000300080214d981 */ /* 0x000162000c1e1b00 */
[----:B------:R-:W-:Y:S02]  /*6370*/  SHF.R.U64 R44, R48, UR5, R49 ;  /* 0x00000005302c7c19 */ /* 0x000fe40008001231 */
[----:B------:R-:W1:Y:S01]  /*6380*/  LDC R49, c[0x0][0x3c0] ;  /* 0x0000f000ff317b82 */ /* 0x000e620000000800 */
[----:B------:R0:W5:Y:S01]  /*6390*/  @!P5 LDG.E.64 R22, desc[UR8][R2.64+0x400] ;  /* 0x000400080216d981 */ /* 0x000162000c1e1b00 */
[----:B------:R-:W-:-:S03]  /*63a0*/  SHF.R.U64 R43, R50, UR5, R51 ;  /* 0x00000005322b7c19 */ /* 0x000fc60008001233 */
        /* <DEDUP_REMOVED lines=10> */
[----:B------:R0:W5:Y:S04]  /*6450*/  @!P5 LDG.E.64 R34, desc[UR8][R2.64+0xa00] ;  /* 0x000a00080222d981 */ /* 0x000168000c1e1b00 */
[----:B------:R0:W5:Y:S01]  /*6460*/  @!P5 LDG.E.64 R36, desc[UR8][R2.64+0xb00] ;  /* 0x000b00080224d981 */ /* 0x000162000c1e1b00 */
[----:B------:R-:W-:Y:S02]  /*6470*/  LOP3.LUT R50, R68, UR4, RZ, 0x30, !PT ;  /* 0x0000000444327c12 */ /* 0x000fe4000f8e30ff */
[----:B------:R-:W-:Y:S02]  /*6480*/  LOP3.LUT R48, R66, UR4, RZ, 0x30, !PT ;  /* 0x0000000442307c12 */ /* 0x000fe4000f8e30ff */
[----:B------:R-:W-:Y:S02]  /*6490*/  LOP3.LUT R47, R64, UR4, RZ, 0x30, !PT ;  /* 0x00000004402f7c12 */ /* 0x000fe4000f8e30ff */
[----:B------:R-:W-:-:S02]  /*64a0*/  LOP3.LUT R46, R62, UR4, RZ, 0x30, !PT ;  /* 0x000000043e2e7c12 */ /* 0x000fc4000f8e30ff */
[----:B------:R-:W-:Y:S02]  /*64b0*/  LOP3.LUT R45, R45, UR4, RZ, 0x30, !PT ;  /* 0x000000042d2d7c12 */ /* 0x000fe4000f8e30ff */
[----:B------:R-:W-:Y:S02]  /*64c0*/  LOP3.LUT R44, R44, UR4, RZ, 0x30, !PT ;  /* 0x000000042c2c7c12 */ /* 0x000fe4000f8e30ff */
[----:B------:R-:W-:Y:S02]  /*64d0*/  LOP3.LUT R43, R43, UR4, RZ, 0x30, !PT ;  /* 0x000000042b2b7c12 */ /* 0x000fe4000f8e30ff */
[----:B------:R-:W-:Y:S02]  /*64e0*/  LOP3.LUT R42, R42, UR4, RZ, 0x30, !PT ;  /* 0x000000042a2a7c12 */ /* 0x000fe4000f8e30ff */
[----:B------:R-:W-:Y:S02]  /*64f0*/  LOP3.LUT R41, R41, UR4, RZ, 0x30, !PT ;  /* 0x0000000429297c12 */ /* 0x000fe4000f8e30ff */
[----:B------:R-:W-:-:S02]  /*6500*/  LOP3.LUT R40, R40, UR4, RZ, 0x30, !PT ;  /* 0x0000000428287c12 */ /* 0x000fc4000f8e30ff */
[----:B------:R-:W-:Y:S02]  /*6510*/  LOP3.LUT R39, R39, UR4, RZ, 0x30, !PT ;  /* 0x0000000427277c12 */ /* 0x000fe4000f8e30ff */
[----:B------:R-:W-:Y:S01]  /*6520*/  LOP3.LUT R38, R38, UR4, RZ, 0x30, !PT ;  /* 0x0000000426267c12 */ /* 0x000fe2000f8e30ff */
[----:B01----:R-:W-:Y:S06]  /*6530*/  @!P5 BRA `(.L_x_92) ;  /* 0x000000000090d947 */ /* 0x003fec0003800000 */
[----:B------:R-:W-:Y:S02]  /*6540*/  IMAD R51, R4, -0x1200, R49 ;  /* 0xffffee0004337824 */ /* 0x000fe400078e0231 */
        /* <DEDUP_REMOVED lines=13> */
[----:B-----5:R0:W5:Y:S01]  /*6620*/  @!P3 LDG.E.64 R14, desc[UR8][R2.64] ;  /* 0x00000008020eb981 */ /* 0x020162000c1e1b00 */
[-C--:B------:R-:W-:Y:S01]  /*6630*/  ISETP.GE.AND P3, PT, R52, R51.reuse, PT ;  /* 0x000000333400720c */ /* 0x080fe20003f66270 */
[----:B------:R-:W-:Y:S02]  /*6640*/  VIADD R52, R0, 0x100 ;  /* 0x0000010000347836 */ /* 0x000fe40000000000 */
[----:B------:R0:W5:Y:S01]  /*6650*/  @!P4 LDG.E.64 R16, desc[UR8][R2.64+0x100] ;  /* 0x000100080210c981 */ /* 0x000162000c1e1b00 */
[----:B------:R-:W-:Y:S01]  /*6660*/  ISETP.GE.AND P4, PT, R54, R51, PT ;  /* 0x000000333600720c */ /* 0x000fe20003f86270 */
[----:B------:R-:W-:-:S02]  /*6670*/  VIADD R54, R0, 0x120 ;  /* 0x0000012000367836 */ /* 0x000fc40000000000 */
[----:B------:R0:W5:Y:S01]  /*6680*/  @!P6 LDG.E.64 R18, desc[UR8][R2.64+0x200] ;  /* 0x000200080212e981 */ /* 0x000162000c1e1b00 */
[-C--:B------:R-:W-:Y:S01]  /*6690*/  ISETP.GE.AND P6, PT, R52, R51.reuse, PT ;  /* 0x000000333400720c */ /* 0x080fe20003fc6270 */
[C---:B------:R-:W-:Y:S02]  /*66a0*/  VIADD R52, R0.reuse, 0x140 ;  /* 0x0000014000347836 */ /* 0x040fe40000000000 */
[----:B------:R-:W-:Y:S01]  /*66b0*/  VIADD R0, R0, 0x160 ;  /* 0x0000016000007836 */ /* 0x000fe20000000000 */
[----:B------:R0:W5:Y:S01]  /*66c0*/  @!P0 LDG.E.64 R20, desc[UR8][R2.64+0x300] ;  /* 0x0003000802148981 */ /* 0x000162000c1e1b00 */
[----:B------:R-:W-:-:S03]  /*66d0*/  ISETP.GE.AND P0, PT, R54, R51, PT ;  /* 0x000000333600720c */ /* 0x000fc60003f06270 */
        /* <DEDUP_REMOVED lines=10> */
.L_x_92:
[----:B------:R-:W-:Y:S08]  /*6780*/  BAR.SYNC.DEFER_BLOCKING 0x0 ;  /* 0x0000000000007b1d */ /* 0x000ff00000010000 */
[----:B------:R-:W1:Y:S01]  /*6790*/  S2UR UR5, SR_CgaCtaId ;  /* 0x00000000000579c3 */ /* 0x000e620000008800 */
[----:B------:R-:W-:Y:S01]  /*67a0*/  UMOV UR4, 0x400 ;  /* 0x0000040000047882 */ /* 0x000fe20000000000 */
[----:B------:R-:W0:Y:S01]  /*67b0*/  S2R R0, SR_TID.X ;  /* 0x0000000000007919 */ /* 0x000e220000002100 */
[----:B-----5:R2:W-:Y:S04]  /*67c0*/  STS.64 [R5+-0x8], R14 ;  /* 0xfffff80e05007388 */ /* 0x0205e80000000a00 */
[----:B------:R2:W-:Y:S01]  /*67d0*/  STS.64 [R6+-0x8], R16 ;  /* 0xfffff81006007388 */ /* 0x0005e20000000a00 */
[----:B-1----:R-:W-:-:S03]  /*67e0*/  ULEA UR4, UR5, UR4, 0x18 ;  /* 0x0000000405047291 */ /* 0x002fc6000f8ec0ff */
[----:B------:R2:W-:Y:S04]  /*67f0*/  STS.64 [R7+-0x8], R18 ;  /* 0xfffff81207007388 */ /* 0x0005e80000000a00 */
[----:B------:R2:W-:Y:S04]  /*6800*/  STS.64 [R8+-0x8], R20 ;  /* 0xfffff81408007388 */ /* 0x0005e80000000a00 */
[----:B------:R2:W-:Y:S01]  /*6810*/  STS.64 [R9+-0x8], R22 ;  /* 0xfffff81609007388 */ /* 0x0005e20000000a00 */
[----:B0-----:R-:W-:-:S03]  /*6820*/  LEA R2, R0, UR4, 0x3 ;  /* 0x0000000400027c11 */ /* 0x001fc6000f8e18ff */
[----:B------:R2:W-:Y:S04]  /*6830*/  STS.64 [R10+-0x8], R24 ;  /* 0xfffff8180a007388 */ /* 0x0005e80000000a00 */
[----:B------:R2:W-:Y:S04]  /*6840*/  STS.64 [R11+-0x8], R26 ;  /* 0xfffff81a0b007388 */ /* 0x0005e80000000a00 */
[----:B------:R2:W-:Y:S04]  /*6850*/  STS.64 [R12+-0x8], R28 ;  /* 0xfffff81c0c007388 */ /* 0x0005e80000000a00 */
[----:B------:R2:W-:Y:S04]  /*6860*/  STS.64 [R13+-0x8], R30 ;  /* 0xfffff81e0d007388 */ /* 0x0005e80000000a00 */
[----:B------:R2:W-:Y:S04]  /*6870*/  STS.64 [R63+-0x8], R32 ;  /* 0xfffff8203f007388 */ /* 0x0005e80000000a00 */
[----:B------:R2:W-:Y:S04]  /*6880*/  STS.64 [R67+-0x8], R34 ;  /* 0xfffff82243007388 */ /* 0x0005e80000000a00 */
[----:B------:R2:W-:Y:S01]  /*6890*/  STS.64 [R65+-0x8], R36 ;  /* 0xfffff82441007388 */ /* 0x0005e20000000a00 */
[----:B------:R-:W-:Y:S06]  /*68a0*/  BAR.SYNC.DEFER_BLOCKING 0x0 ;  /* 0x0000000000007b1d */ /* 0x000fec0000010000 */
[----:B------:R-:W-:Y:S05]  /*68b0*/  @P5 BRA `(.L_x_93) ;  /* 0x0000000400c45947 */ /* 0x000fea0003800000 */
[----:B------:R-:W0:Y:S01]  /*68c0*/  S2UR UR5, SR_CgaCtaId ;  /* 0x00000000000579c3 */ /* 0x000e220000008800 */
[----:B------:R-:W-:Y:S01]  /*68d0*/  UMOV UR4, 0x400 ;  /* 0x0000040000047882 */ /* 0x000fe20000000000 */
[----:B--2---:R-:W-:Y:S01]  /*68e0*/  LDS.64 R4, [R2] ;  /* 0x0000000002047984 */ /* 0x004fe20000000a00 */
[----:B------:R-:W1:Y:S01]  /*68f0*/  LDCU.64 UR6, c[0x0][0x3b0] ;  /* 0x00007600ff0677ac */ /* 0x000e620008000a00 */
[----:B0-----:R-:W-:-:S06]  /*6900*/  ULEA UR4, UR5, UR4, 0x18 ;  /* 0x0000000405047291 */ /* 0x001fcc000f8ec0ff */
[----:B------:R-:W-:Y:S02]  /*6910*/  LEA R6, R50, UR4, 0x3 ;  /* 0x0000000432067c11 */ /* 0x000fe4000f8e18ff */
[----:B------:R-:W-:Y:S02]  /*6920*/  LEA R48, R48, UR4, 0x3 ;  /* 0x0000000430307c11 */ /* 0x000fe4000f8e18ff */
[----:B------:R-:W-:Y:S02]  /*6930*/  LEA R47, R47, UR4, 0x3 ;  /* 0x000000042f2f7c11 */ /* 0x000fe4000f8e18ff */
[----:B------:R-:W0:Y:S01]  /*6940*/  LDS.64 R6, [R6+0x9000] ;  /* 0x0090000006067984 */ /* 0x000e220000000a00 */
[----:B------:R-:W-:Y:S02]  /*6950*/  LEA R46, R46, UR4, 0x3 ;  /* 0x000000042e2e7c11 */ /* 0x000fe4000f8e18ff */
[----:B------:R-:W-:Y:S02]  /*6960*/  LEA R45, R45, UR4, 0x3 ;  /* 0x000000042d2d7c11 */ /* 0x000fe4000f8e18ff */
[----:B------:R-:W-:-:S02]  /*6970*/  LEA R44, R44, UR4, 0x3 ;  /* 0x000000042c2c7c11 */ /* 0x000fc4000f8e18ff */
[----:B------:R-:W-:Y:S02]  /*6980*/  LEA R43, R43, UR4, 0x3 ;  /* 0x000000042b2b7c11 */ /* 0x000fe4000f8e18ff */
[----:B------:R-:W-:Y:S02]  /*6990*/  LEA R42, R42, UR4, 0x3 ;  /* 0x000000042a2a7c11 */ /* 0x000fe4000f8e18ff */
[----:B------:R-:W-:Y:S02]  /*69a0*/  LEA R41, R41, UR4, 0x3 ;  /* 0x0000000429297c11 */ /* 0x000fe4000f8e18ff */
[----:B------:R-:W-:Y:S02]  /*69b0*/  LEA R40, R40, UR4, 0x3 ;  /* 0x0000000428287c11 */ /* 0x000fe4000f8e18ff */
[----:B------:R-:W-:Y:S02]  /*69c0*/  LEA R39, R39, UR4, 0x3 ;  /* 0x0000000427277c11 */ /* 0x000fe4000f8e18ff */
[----:B------:R-:W-:-:S02]  /*69d0*/  LEA R38, R38, UR4, 0x3 ;  /* 0x0000000426267c11 */ /* 0x000fc4000f8e18ff */
[----:B0-----:R-:W-:-:S05]  /*69e0*/  IADD3 R3, P0, PT, R6, R0, RZ ;  /* 0x0000000006037210 */ /* 0x001fca0007f1e0ff */
[----:B------:R-:W-:Y:S01]  /*69f0*/  IMAD.X R8, RZ, RZ, R7, P0 ;  /* 0x000000ffff087224 */ /* 0x000fe200000e0607 */
[----:B-1----:R-:W-:-:S04]  /*6a00*/  LEA R10, P0, R3, UR6, 0x3 ;  /* 0x00000006030a7c11 */ /* 0x002fc8000f8018ff */
[----:B------:R-:W-:-:S05]  /*6a10*/  LEA.HI.X R11, R3, UR7, R8, 0x3, P0 ;  /* 0x00000007030b7c11 */ /* 0x000fca00080f1c08 */
[----:B------:R-:W-:Y:S01]  /*6a20*/  STG.E.64 desc[UR8][R10.64], R4 ;  /* 0x000000040a007986 */ /* 0x000fe2000c101b08 */
[----:B------:R-:W-:-:S03]  /*6a30*/  NOP ;  /* 0x0000000000007918 */ /* 0x000fc60000000000 */
[----:B------:R-:W0:Y:S04]  /*6a40*/  LDS.64 R8, [R48+0x9000] ;  /* 0x0090000030087984 */ /* 0x000e280000000a00 */
[----:B------:R-:W1:Y:S01]  /*6a50*/  LDS.64 R6, [R2+0xc00] ;  /* 0x000c000002067984 */ /* 0x000e620000000a00 */
[----:B0-----:R-:W-:-:S05]  /*6a60*/  IADD3 R3, P0, PT, R8, R0, RZ ;  /* 0x0000000008037210 */ /* 0x001fca0007f1e0ff */
[----:B------:R-:W-:Y:S01]  /*6a70*/  IMAD.X R8, RZ, RZ, R9, P0 ;  /* 0x000000ffff087224 */ /* 0x000fe200000e0609 */
[----:B------:R-:W-:-:S04]  /*6a80*/  LEA R12, P0, R3, UR6, 0x3 ;  /* 0x00000006030c7c11 */ /* 0x000fc8000f8018ff */
[----:B------:R-:W-:-:S05]  /*6a90*/  LEA.HI.X R13, R3, UR7, R8, 0x3, P0 ;  /* 0x00000007030d7c11 */ /* 0x000fca00080f1c08 */
[----:B-1----:R-:W-:Y:S01]  /*6aa0*/  STG.E.64 desc[UR8][R12.64+0xc00], R6 ;  /* 0x000c00060c007986 */ /* 0x002fe2000c101b08 */
        /* <DEDUP_REMOVED lines=80> */
[----:B------:R-:W-:Y:S01]  /*6fb0*/  NOP ;  /* 0x0000000000007918 */ /* 0x000fe20000000000 */
[----:B------:R-:W-:Y:S05]  /*6fc0*/  EXIT ;  /* 0x000000000000794d */ /* 0x000fea0003800000 */
.L_x_93:
[----:B------:R-:W0:Y:S01]  /*6fd0*/  S2UR UR5, SR_CgaCtaId ;  /* 0x00000000000579c3 */ /* 0x000e220000008800 */
[----:B------:R-:W-:Y:S01]  /*6fe0*/  UMOV UR4, 0x400 ;  /* 0x0000040000047882 */ /* 0x000fe20000000000 */
[----:B------:R-:W-:Y:S02]  /*6ff0*/  IMAD R3, R4, -0x1200, R49 ;  /* 0xffffee0004037824 */ /* 0x000fe400078e0231 */
[C---:B--2---:R-:W-:Y:S02]  /*7000*/  VIADD R8, R0.reuse, 0x180 ;  /* 0x0000018000087836 */ /* 0x044fe40000000000 */
[C---:B------:R-:W-:Y:S01]  /*7010*/  VIADD R14, R0.reuse, 0x300 ;  /* 0x00000300000e7836 */ /* 0x040fe20000000000 */
[----:B------:R-:W-:-:S13]  /*7020*/  ISETP.GE.AND P1, PT, R0, R3, PT ;  /* 0x000000030000720c */ /* 0x000fda0003f26270 */
[----:B------:R-:W-:Y:S01]  /*7030*/  @!P1 LDS.64 R6, [R2] ;  /* 0x0000000002069984 */ /* 0x000fe20000000a00 */
[----:B------:R-:W1:Y:S01]  /*7040*/  @!P1 LDC.64 R10, c[0x0][0x3b0] ;  /* 0x0000ec00ff0a9b82 */ /* 0x000e620000000a00 */
[----:B0-----:R-:W-:-:S06]  /*7050*/  ULEA UR4, UR5, UR4, 0x18 ;  /* 0x0000000405047291 */ /* 0x001fcc000f8ec0ff */
[----:B------:R-:W-:Y:S02]  /*7060*/  LEA R50, R50, UR4, 0x3 ;  /* 0x0000000432327c11 */ /* 0x000fe4000f8e18ff */
[----:B------:R-:W-:Y:S02]  /*7070*/  LEA R48, R48, UR4, 0x3 ;  /* 0x0000000430307c11 */ /* 0x000fe4000f8e18ff */
[----:B------:R-:W-:Y:S01]  /*7080*/  LEA R47, R47, UR4, 0x3 ;  /* 0x000000042f2f7c11 */ /* 0x000fe2000f8e18ff */
        /* <DEDUP_REMOVED lines=10> */
[----:B0-----:R-:W-:-:S05]  /*7130*/  @!P1 IADD3 R4, P0, PT, R4, R0, RZ ;  /* 0x0000000004049210 */ /* 0x001fca0007f1e0ff */
[----:B------:R-:W-:Y:S01]  /*7140*/  @!P1 IMAD.X R5, RZ, RZ, R5, P0 ;  /* 0x000000ffff059224 */ /* 0x000fe200000e0605 */
[----:B-1----:R-:W-:-:S04]  /*7150*/  @!P1 LEA R10, P0, R4, R10, 0x3 ;  /* 0x0000000a040a9211 */ /* 0x002fc800078018ff */
[----:B------:R-:W-:-:S05]  /*7160*/  @!P1 LEA.HI.X R11, R4, R11, R5, 0x3, P0 ;  /* 0x0000000b040b9211 */ /* 0x000fca00000f1c05 */
[----:B------:R-:W-:Y:S01]  /*7170*/  @!P1 STG.E.64 desc[UR8][R10.64], R6 ;  /* 0x000000060a009986 */ /* 0x000fe2000c101b08 */
[----:B------:R-:W-:-:S03]  /*7180*/  NOP ;  /* 0x0000000000007918 */ /* 0x000fc60000000000 */
[----:B------:R-:W0:Y:S01]  /*7190*/  LDS.64 R4, [R48+0x9000] ;  /* 0x0090000030047984 */ /* 0x000e220000000a00 */
[----:B------:R-:W-:-:S13]  /*71a0*/  ISETP.GE.AND P1, PT, R8, R3, PT ;  /* 0x000000030800720c */ /* 0x000fda0003f26270 */
[----:B------:R-:W1:Y:S01]  /*71b0*/  @!P1 LDS.64 R8, [R2+0xc00] ;  /* 0x000c000002089984 */ /* 0x000e620000000a00 */
[----:B------:R-:W2:Y:S01]  /*71c0*/  @!P1 LDC.64 R12, c[0x0][0x3b0] ;  /* 0x0000ec00ff0c9b82 */ /* 0x000ea20000000a00 */
[----:B0-----:R-:W-:-:S05]  /*71d0*/  @!P1 IADD3 R4, P0, PT, R4, R0, RZ ;  /* 0x0000000004049210 */ /* 0x001fca0007f1e0ff */
[----:B------:R-:W-:Y:S01]  /*71e0*/  @!P1 IMAD.X R5, RZ, RZ, R5, P0 ;  /* 0x000000ffff059224 */ /* 0x000fe200000e0605 */
[----:B--2---:R-:W-:-:S04]  /*71f0*/  @!P1 LEA R12, P0, R4, R12, 0x3 ;  /* 0x0000000c040c9211 */ /* 0x004fc800078018ff */
[----:B------:R-:W-:-:S05]  /*7200*/  @!P1 LEA.HI.X R13, R4, R13, R5, 0x3, P0 ;  /* 0x0000000d040d9211 */ /* 0x000fca00000f1c05 */
[----:B-1----:R-:W-:Y:S01]  /*7210*/  @!P1 STG.E.64 desc[UR8][R12.64+0xc00], R8 ;  /* 0x000c00080c009986 */ /* 0x002fe2000c101b08 */
[----:B------:R-:W-:-:S03]  /*7220*/  NOP ;  /* 0x0000000000007918 */ /* 0x000fc60000000000 */
[----:B------:R-:W0:Y:S01]  /*7230*/  LDS.64 R4, [R47+0x9000] ;  /* 0x009000002f047984 */ /* 0x000e220000000a00 */
[----:B------:R-:W-:Y:S01]  /*7240*/  ISETP.GE.AND P1, PT, R14, R3, PT ;  /* 0x000000030e00720c */ /* 0x000fe20003f26270 */
[----:B------:R-:W-:-:S12]  /*7250*/  VIADD R14, R0, 0x480 ;  /* 0x00000480000e7836 */ /* 0x000fd80000000000 */
        /* <DEDUP_REMOVED lines=53> */
[----:B------:R-:W-:Y:S02]  /*75b0*/  ISETP.GE.AND P1, PT, R14, R3, PT ;  /* 0x000000030e00720c */ /* 0x000fe40003f26270 */
[----:B------:R-:W-:-:S11]  /*75c0*/  LOP3.LUT R14, R0, 0xc00, RZ, 0xfc, !PT ;  /* 0x00000c00000e7812 */ /* 0x000fd600078efcff */
        /* <DEDUP_REMOVED lines=42> */
[----:B------:R-:W-:-:S13]  /*7870*/  ISETP.GE.AND P1, PT, R14, R3, PT ;  /* 0x000000030e00720c */ /* 0x000fda0003f26270 */
[----:B------:R-:W1:Y:S01]  /*7880*/  @!P1 LDS.64 R2, [R2+0x8400] ;  /* 0x0084000002029984 */ /* 0x000e620000000a00 */
[----:B------:R-:W2:Y:S01]  /*7890*/  @!P1 LDC.64 R8, c[0x0][0x3b0] ;  /* 0x0000ec00ff089b82 */ /* 0x000ea20000000a00 */
[----:B0-----:R-:W-:-:S05]  /*78a0*/  IADD3 R0, P0, PT, R4, R0, RZ ;  /* 0x0000000004007210 */ /* 0x001fca0007f1e0ff */
[----:B------:R-:W-:Y:S01]  /*78b0*/  IMAD.X R5, RZ, RZ, R5, P0 ;  /* 0x000000ffff057224 */ /* 0x000fe200000e0605 */
[----:B--2---:R-:W-:-:S04]  /*78c0*/  @!P1 LEA R4, P0, R0, R8, 0x3 ;  /* 0x0000000800049211 */ /* 0x004fc800078018ff */
[----:B------:R-:W-:-:S05]  /*78d0*/  @!P1 LEA.HI.X R5, R0, R9, R5, 0x3, P0 ;  /* 0x0000000900059211 */ /* 0x000fca00000f1c05 */
[----:B-1----:R-:W-:Y:S01]  /*78e0*/  @!P1 STG.E.64 desc[UR8][R4.64+0x8400], R2 ;  /* 0x0084000204009986 */ /* 0x002fe2000c101b08 */
[----:B------:R-:W-:Y:S01]  /*78f0*/  NOP ;  /* 0x0000000000007918 */ /* 0x000fe20000000000 */
[----:B------:R-:W-:Y:S05]  /*7900*/  EXIT ;  /* 0x000000000000794d */ /* 0x000fea0003800000 */
.L_x_30:
[----:B------:R-:W-:Y:S02]  /*7910*/  IMAD.MOV.U32 R73, RZ, RZ, R66 ;  /* 0x000000ffff497224 */ /* 0x000fe400078e0042 */
[----:B------:R-:W-:Y:S02]  /*7920*/  IMAD.MOV.U32 R74, RZ, RZ, 0x1 ;  /* 0x00000001ff4a7424 */ /* 0x000fe400078e00ff */
[----:B------:R-:W-:Y:S02]  /*7930*/  IMAD.MOV.U32 R75, RZ, RZ, RZ ;  /* 0x000000ffff4b7224 */ /* 0x000fe400078e00ff */
[----:B------:R-:W-:-:S07]  /*7940*/  IMAD.MOV.U32 R72, RZ, RZ, -0x1 ;  /* 0xffffffffff487424 */ /* 0x000fce00078e00ff */
[----:B------:R-:W-:Y:S05]  /*7950*/  WARPSYNC.COLLECTIVE R72, `(.L_x_94) ;  /* 0x0000000048087348 */ /* 0x000fea0003c00000 */
[----:B------:R0:W1:Y:S02]  /*7960*/  SHFL.UP P0, R71, R73, R74, R75 ;  /* 0x0400004a49477389 */ /* 0x000064000000004b */
[----:B01----:R-:W-:Y:S05]  /*7970*/  ENDCOLLECTIVE ;  /* 0x000000000000791b */ /* 0x003fea0003800000 */
.L_x_94:
[----:B------:R-:W-:Y:S02]  /*7980*/  IMAD.MOV.U32 R74, RZ, RZ, 0x2 ;  /* 0x00000002ff4a7424 */ /* 0x000fe400078e00ff */
[----:B------:R-:W-:-:S04]  /*7990*/  IMAD.MOV.U32 R67, RZ, RZ, R71 ;  /* 0x000000ffff437224 */ /* 0x000fc800078e0047 */
[----:B------:R-:W-:-:S04]  /*79a0*/  @P0 IMAD.IADD R67, R66, 0x1, R67 ;  /* 0x0000000142430824 */ /* 0x000fc800078e0243 */
[----:B------:R-:W-:-:S07]  /*79b0*/  IMAD.MOV.U32 R73, RZ, RZ, R67 ;  /* 0x000000ffff497224 */ /* 0x000fce00078e0043 */
[----:B------:R-:W-:Y:S05]  /*79c0*/  WARPSYNC.COLLECTIVE R72, `(.L_x_95) ;  /* 0x0000000048087348 */ /* 0x000fea0003c00000 */
[----:B------:R0:W1:Y:S02]  /*79d0*/  SHFL.UP P0, R71, R73, R74, R75 ;  /* 0x0400004a49477389 */ /* 0x000064000000004b */
[----:B01----:R-:W-:Y:S05]  /*79e0*/  ENDCOLLECTIVE ;  /* 0x000000000000791b */ /* 0x003fea0003800000 */
.L_x_95:
[----:B------:R-:W-:Y:S02]  /*79f0*/  IMAD.MOV.U32 R74, RZ, RZ, 0x4 ;  /* 0x00000004ff4a7424 */ /* 0x000fe400078e00ff */
[----:B------:R-:W-:-:S04]  /*7a00*/  IMAD.MOV.U32 R68, RZ, RZ, R71 ;  /* 0x000000ffff447224 */ /* 0x000fc800078e0047 */
[----:B------:R-:W-:-:S04]  /*7a10*/  @P0 IMAD.IADD R68, R67, 0x1, R68 ;  /* 0x0000000143440824 */ /* 0x000fc800078e0244 */
[----:B------:R-:W-:-:S07]  /*7a20*/  IMAD.MOV.U32 R73, RZ, RZ, R68 ;  /* 0x000000ffff497224 */ /* 0x000fce00078e0044 */
[----:B------:R-:W-:Y:S05]  /*7a30*/  WARPSYNC.COLLECTIVE R72, `(.L_x_96) ;  /* 0x0000000048087348 */ /* 0x000fea0003c00000 */
[----:B------:R0:W1:Y:S02]  /*7a40*/  SHFL.UP P0, R71, R73, R74, R75 ;  /* 0x0400004a49477389 */ /* 0x000064000000004b */
[----:B01----:R-:W-:Y:S05]  /*7a50*/  ENDCOLLECTIVE ;  /* 0x000000000000791b */ /* 0x003fea0003800000 */
.L_x_96:
[----:B------:R-:W-:Y:S02]  /*7a60*/  IMAD.MOV.U32 R74, RZ, RZ, 0x8 ;  /* 0x00000008ff4a7424 */ /* 0x000fe400078e00ff */
[----:B------:R-:W-:-:S04]  /*7a70*/  IMAD.MOV.U32 R69, RZ, RZ, R71 ;  /* 0x000000ffff457224 */ /* 0x000fc800078e0047 */
[----:B------:R-:W-:-:S04]  /*7a80*/  @P0 IMAD.IADD R69, R68, 0x1, R69 ;  /* 0x0000000144450824 */ /* 0x000fc800078e0245 */
[----:B------:R-:W-:-:S07]  /*7a90*/  IMAD.MOV.U32 R73, RZ, RZ, R69 ;  /* 0x000000ffff497224 */ /* 0x000fce00078e0045 */
[----:B------:R-:W-:Y:S05]  /*7aa0*/  WARPSYNC.COLLECTIVE R72, `(.L_x_97) ;  /* 0x0000000048087348 */ /* 0x000fea0003c00000 */
[----:B------:R0:W1:Y:S02]  /*7ab0*/  SHFL.UP P0, R71, R73, R74, R75 ;  /* 0x0400004a49477389 */ /* 0x000064000000004b */
[----:B01----:R-:W-:Y:S05]  /*7ac0*/  ENDCOLLECTIVE ;  /* 0x000000000000791b */ /* 0x003fea0003800000 */
.L_x_97:
[----:B------:R-:W-:Y:S02]  /*7ad0*/  IMAD.MOV.U32 R74, RZ, RZ, 0x10 ;  /* 0x00000010ff4a7424 */ /* 0x000fe400078e00ff */
[----:B------:R-:W-:-:S04]  /*7ae0*/  IMAD.MOV.U32 R70, RZ, RZ, R71 ;  /* 0x000000ffff467224 */ /* 0x000fc800078e0047 */
[----:B------:R-:W-:-:S04]  /*7af0*/  @P0 IMAD.IADD R70, R69, 0x1, R70 ;  /* 0x0000000145460824 */ /* 0x000fc800078e0246 */
[----:B------:R-:W-:-:S07]  /*7b00*/  IMAD.MOV.U32 R73, RZ, RZ, R70 ;  /* 0x000000ffff497224 */ /* 0x000fce00078e0046 */
[----:B------:R-:W-:Y:S05]  /*7b10*/  WARPSYNC.COLLECTIVE R72, `(.L_x_98) ;  /* 0x0000000048087348 */ /* 0x000fea0003c00000 */
[----:B------:R0:W1:Y:S02]  /*7b20*/  SHFL.UP P0, R71, R73, R74, R75 ;  /* 0x0400004a49477389 */ /* 0x000064000000004b */
[----:B01----:R-:W-:Y:S05]  /*7b30*/  ENDCOLLECTIVE ;  /* 0x000000000000791b */ /* 0x003fea0003800000 */
.L_x_98:
[----:B------:R-:W-:Y:S05]  /*7b40*/  BRA `(.L_x_99) ;  /* 0xffffffa8003c7947 */ /* 0x000fea000383ffff */
.L_x_100:
[----:B------:R-:W-:-:S00]  /*7b50*/  BRA `(.L_x_100) ;  /* 0xfffffffc00fc7947 */ /* 0x000fc0000383ffff */
[----:B------:R-:W-:-:S00]  /*7b60*/  NOP ;  /* 0x0000000000007918 */ /* 0x000fc00000000000 */
        /* <DEDUP_REMOVED lines=9> */
.L_x_454:


//--------------------- .text._ZN3cub18CUB_300001_SM_10006detail10radix_sort33DeviceRadixSortExclusiveSumKernelINS1_5radix10policy_hubImmyE10Policy1000EyEEvPT0_ --------------------------
	.section	.text._ZN3cub18CUB_300001_SM_10006detail10radix_sort33DeviceRadixSortExclusiveSumKernelINS1_5radix10policy_hubImmyE10Policy1000EyEEvPT0_,"ax",@progbits
	.align	128
        .global         _ZN3cub18CUB_300001_SM_10006detail10radix_sort33DeviceRadixSortExclusiveSumKernelINS1_5radix10policy_hubImmyE10Policy1000EyEEvPT0_
        .type           _ZN3cub18CUB_300001_SM_10006detail10radix_sort33DeviceRadixSortExclusiveSumKernelINS1_5radix10policy_hubImmyE10Policy1000EyEEvPT0_,@function
        .size           _ZN3cub18CUB_300001_SM_10006detail10radix_sort33DeviceRadixSortExclusiveSumKernelINS1_5radix10policy_hubImmyE10Policy1000EyEEvPT0_,(.L_x_455 - _ZN3cub18CUB_300001_SM_10006detail10radix_sort33DeviceRadixSortExclusiveSumKernelINS1_5radix10policy_hubImmyE10Policy1000EyEEvPT0_)
        .other          _ZN3cub18CUB_300001_SM_10006detail10radix_sort33DeviceRadixSortExclusiveSumKernelINS1_5radix10policy_hubImmyE10Policy1000EyEEvPT0_,@"STO_CUDA_ENTRY STV_DEFAULT"
_ZN3cub18CUB_300001_SM_10006detail10radix_sort33DeviceRadixSortExclusiveSumKernelINS1_5radix10policy_hubImmyE10Policy1000EyEEvPT0_:
.text._ZN3cub18CUB_300001_SM_10006detail10radix_sort33DeviceRadixSortExclusiveSumKernelINS1_5radix10policy_hubImmyE10Policy1000EyEEvPT0_:
[----:B------:R-:W-:Y:S01]  /*0000*/  LDC R1, c[0x0][0x37c] ;  /* 0x0000df00ff017b82 */ /* 0x000fe20000000800 */
[----:B------:R-:W0:Y:S07]  /*0010*/  S2R R18, SR_TID.X ;  /* 0x0000000000127919 */ /* 0x000e2e0000002100 */
[----:B------:R-:W1:Y:S01]  /*0020*/  LDC.64 R16, c[0x0][0x380] ;  /* 0x0000e000ff107b82 */ /* 0x000e620000000a00 */
[----:B------:R-:W2:Y:S01]  /*0030*/  LDCU.64 UR4, c[0x0][0x358] ;  /* 0x00006b00ff0477ac */ /* 0x000ea20008000a00 */
[----:B------:R-:W3:Y:S01]  /*0040*/  S2R R5, SR_CTAID.X ;  /* 0x0000000000057919 */ /* 0x000ee20000002500 */
[----:B0-----:R-:W-:Y:S01]  /*0050*/  ISETP.GT.U32.AND P1, PT, R18, 0xff, PT ;  /* 0x000000ff1200780c */ /* 0x001fe20003f24070 */
[----:B---3--:R-:W-:-:S04]  /*0060*/  IMAD R5, R5, 0x100, R18 ;  /* 0x0000010005057824 */ /* 0x008fc800078e0212 */
[----:B-1----:R-:W-:-:S08]  /*0070*/  IMAD.WIDE R16, R5, 0x8, R16 ;  /* 0x0000000805107825 */ /* 0x002fd000078e0210 */
[----:B--2---:R-:W2:Y:S01]  /*0080*/  @!P1 LDG.E.64 R2, desc[UR4][R16.64] ;  /* 0x0000000410029981 */ /* 0x004ea2000c1e1b00 */
[----:B------:R-:W-:Y:S02]  /*0090*/  MOV R0, 0x400 ;  /* 0x0000040000007802 */ /* 0x000fe40000000f00 */
[C---:B------:R-:W-:Y:S01]  /*00a0*/  ISETP.GT.U32.AND P0, PT, R18.reuse, 0x1f, PT ;  /* 0x0000001f1200780c */ /* 0x040fe20003f04070 */
[----:B------:R-:W0:Y:S02]  /*00b0*/  S2R R5, SR_CgaCtaId ;  /* 0x0000000000057919 */ /* 0x000e240000008800 */
[----:B0-----:R-:W-:Y:S02]  /*00c0*/  LEA R5, R5, R0, 0x18 ;  /* 0x0000000005057211 */ /* 0x001fe400078ec0ff */
[----:B------:R-:W-:-:S05]  /*00d0*/  LEA.HI R0, R18, R18, RZ, 0x1d ;  /* 0x0000001212007211 */ /* 0x000fca00078fe8ff */
[----:B------:R-:W-:-:S05]  /*00e0*/  IMAD R0, R0, 0x8, R5 ;  /* 0x0000000800007824 */ /* 0x000fca00078e0205 */
[----:B--2---:R0:W-:Y:S01]  /*00f0*/  STS.64 [R0+0x10], R2 ;  /* 0x0000100200007388 */ /* 0x0041e20000000a00 */
[----:B------:R-:W-:Y:S06]  /*0100*/  BAR.SYNC.DEFER_BLOCKING 0x0 ;  /* 0x0000000000007b1d */ /* 0x000fec0000010000 */
[----:B------:R-:W-:Y:S05]  /*0110*/  @P0 BRA `(.L_x_101) ;  /* 0x0000000400240947 */ /* 0x000fea0003800000 */
[----:B------:R-:W-:Y:S01]  /*0120*/  IMAD R18, R18, 0x48, R5 ;  /* 0x0000004812127824 */ /* 0x000fe200078e0205 */
[----:B------:R-:W-:-:S04]  /*0130*/  UMOV UR6, 0xffffffff ;  /* 0xffffffff00067882 */ /* 0x000fc80000000000 */
[----:B------:R-:W-:Y:S04]  /*0140*/  LDS.64 R14, [R18+0x10] ;  /* 0x00001000120e7984 */ /* 0x000fe80000000a00 */
[----:B------:R-:W-:Y:S04]  /*0150*/  LDS.64 R12, [R18+0x18] ;  /* 0x00001800120c7984 */ /* 0x000fe80000000a00 */
[----:B------:R-:W1:Y:S04]  /*0160*/  LDS.64 R10, [R18+0x20] ;  /* 0x00002000120a7984 */ /* 0x000e680000000a00 */
[----:B------:R-:W-:Y:S04]  /*0170*/  LDS.64 R8, [R18+0x28] ;  /* 0x0000280012087984 */ /* 0x000fe80000000a00 */
[----:B------:R-:W2:Y:S04]  /*0180*/  LDS.64 R6, [R18+0x30] ;  /* 0x0000300012067984 */ /* 0x000ea80000000a00 */
[----:B------:R-:W-:Y:S04]  /*0190*/  LDS.64 R4, [R18+0x38] ;  /* 0x0000380012047984 */ /* 0x000fe80000000a00 */
[----:B0-----:R-:W0:Y:S04]  /*01a0*/  LDS.64 R2, [R18+0x40] ;  /* 0x0000400012027984 */ /* 0x001e280000000a00 */
[----:B------:R-:W3:Y:S01]  /*01b0*/  LDS.64 R20, [R18+0x48] ;  /* 0x0000480012147984 */ /* 0x000ee20000000a00 */
[----:B-1----:R-:W-:-:S04]  /*01c0*/  IADD3 R19, P3, P4, R10, R12, R14 ;  /* 0x0000000c0a137210 */ /* 0x002fc80007c7e00e */
[----:B------:R-:W-:Y:S02]  /*01d0*/  IADD3.X R23, PT, PT, R11, R13, R15, P3, P4 ;  /* 0x0000000d0b177210 */ /* 0x000fe40001fe840f */
[----:B--2---:R-:W-:-:S04]  /*01e0*/  IADD3 R19, P0, P2, R6, R19, R8 ;  /* 0x0000001306137210 */ /* 0x004fc80007a1e008 */
[----:B------:R-:W-:Y:S02]  /*01f0*/  IADD3.X R23, PT, PT, R7, R23, R9, P0, P2 ;  /* 0x0000001707177210 */ /* 0x000fe400007e4409 */
[----:B0-----:R-:W-:-:S04]  /*0200*/  IADD3 R19, P3, P4, R2, R19, R4 ;  /* 0x0000001302137210 */ /* 0x001fc80007c7e004 */
[----:B---3--:R-:W-:Y:S02]  /*0210*/  IADD3 R20, P0, PT, R20, R19, RZ ;  /* 0x0000001314147210 */ /* 0x008fe40007f1e0ff */
[----:B------:R-:W-:-:S05]  /*0220*/  IADD3.X R19, PT, PT, R3, R23, R5, P3, P4 ;  /* 0x0000001703137210 */ /* 0x000fca0001fe8405 */
[----:B------:R-:W-:Y:S01]  /*0230*/  IMAD.X R19, R21, 0x1, R19, P0 ;  /* 0x0000000115137824 */ /* 0x000fe200000e0613 */
[----:B------:R-:W-:Y:S06]  /*0240*/  BRA.DIV UR6, `(.L_x_102) ;  /* 0x0000000206f07947 */ /* 0x000fec000b800000 */
[----:B------:R-:W0:Y:S04]  /*0250*/  SHFL.UP PT, R27, R20, 0x1, RZ ;  /* 0x04200000141b7989 */ /* 0x000e2800000e00ff */
[----:B------:R-:W1:Y:S01]  /*0260*/  SHFL.UP P0, R25, R19, 0x1, RZ ;  /* 0x0420000013197989 */ /* 0x000e6200000000ff */
[----:B0-----:R-:W-:-:S04]  /*0270*/  IADD3 R22, P2, PT, R27, R20, RZ ;  /* 0x000000141b167210 */ /* 0x001fc80007f5e0ff */
[----:B-1----:R-:W-:Y:S01]  /*0280*/  SEL R27, R22, R27, P0 ;  /* 0x0000001b161b7207 */ /* 0x002fe20000000000 */
[----:B------:R-:W-:-:S04]  /*0290*/  IMAD.X R26, R25, 0x1, R19, P2 ;  /* 0x00000001191a7824 */ /* 0x000fc800010e0613 */
[----:B------:R-:W0:Y:S01]  /*02a0*/  SHFL.UP PT, R28, R27, 0x2, RZ ;  /* 0x044000001b1c7989 */ /* 0x000e2200000e00ff */
[----:B------:R-:W-:-:S05]  /*02b0*/  SEL R26, R26, R25, P0 ;  /* 0x000000191a1a7207 */ /* 0x000fca0000000000 */
[----:B------:R-:W1:Y:S01]  /*02c0*/  SHFL.UP P0, R25, R26, 0x2, RZ ;  /* 0x044000001a197989 */ /* 0x000e6200000000ff */
[----:B0-----:R-:W-:-:S05]  /*02d0*/  IADD3 R21, P2, PT, R28, R27, RZ ;  /* 0x0000001b1c157210 */ /* 0x001fca0007f5e0ff */
[----:B-1----:R-:W-:Y:S01]  /*02e0*/  IMAD.X R22, R25, 0x1, R26, P2 ;  /* 0x0000000119167824 */ /* 0x002fe200010e061a */
[----:B------:R-:W-:-:S04]  /*02f0*/  SEL R28, R21, R28, P0 ;  /* 0x0000001c151c7207 */ /* 0x000fc80000000000 */
[----:B------:R-:W-:Y:S01]  /*0300*/  SEL R29, R22, R25, P0 ;  /* 0x00000019161d7207 */ /* 0x000fe20000000000 */
        /* <DEDUP_REMOVED lines=12> */
[----:B------:R0:W1:Y:S04]  /*03d0*/  SHFL.UP PT, R28, R27, 0x10, RZ ;  /* 0x060000001b1c7989 */ /* 0x00006800000e00ff */
[----:B------:R0:W2:Y:S02]  /*03e0*/  SHFL.UP P0, R25, R26, 0x10, RZ ;  /* 0x060000001a197989 */ /* 0x0000a400000000ff */
.L_x_113:
[----:B-1----:R-:W-:-:S04]  /*03f0*/  IADD3 R21, P2, PT, R28, R27, RZ ;  /* 0x0000001b1c157210 */ /* 0x002fc80007f5e0ff */
[----:B--2---:R-:W-:Y:S01]  /*0400*/  SEL R21, R21, R28, P0 ;  /* 0x0000001c15157207 */ /* 0x004fe20000000000 */
[----:B------:R-:W-:-:S05]  /*0410*/  IMAD.X R22, R25, 0x1, R26, P2 ;  /* 0x0000000119167824 */ /* 0x000fca00010e061a */
[----:B------:R-:W-:Y:S02]  /*0420*/  SEL R22, R22, R25, P0 ;  /* 0x0000001916167207 */ /* 0x000fe40000000000 */
[----:B------:R-:W-:-:S05]  /*0430*/  IADD3 R20, P0, PT, R21, -R20, RZ ;  /* 0x8000001415147210 */ /* 0x000fca0007f1e0ff */
[----:B------:R-:W-:Y:S01]  /*0440*/  IMAD.X R21, R22, 0x1, ~R19, P0 ;  /* 0x0000000116157824 */ /* 0x000fe200000e0e13 */
[----:B------:R-:W-:-:S04]  /*0450*/  IADD3 R14, P0, PT, R14, R20, RZ ;  /* 0x000000140e0e7210 */ /* 0x000fc80007f1e0ff */
[----:B------:R1:W-:Y:S01]  /*0460*/  STS.64 [R18+0x10], R20 ;  /* 0x0000101412007388 */ /* 0x0003e20000000a00 */
[----:B------:R-:W-:Y:S01]  /*0470*/  IMAD.X R15, R15, 0x1, R21, P0 ;  /* 0x000000010f0f7824 */ /* 0x000fe200000e0615 */
        /* <DEDUP_REMOVED lines=17> */
[----:B------:R-:W-:-:S05]  /*0590*/  IMAD.X R3, R3, 0x1, R5, P0 ;  /* 0x0000000103037824 */ /* 0x000fca00000e0605 */
[----:B------:R1:W-:Y:S03]  /*05a0*/  STS.64 [R18+0x48], R2 ;  /* 0x0000480212007388 */ /* 0x0003e60000000a00 */
.L_x_101:
[----:B------:R-:W-:Y:S05]  /*05b0*/  WARPSYNC.ALL ;  /* 0x0000000000007948 */ /* 0x000fea0003800000 */
[----:B------:R-:W-:Y:S06]  /*05c0*/  BAR.SYNC.DEFER_BLOCKING 0x0 ;  /* 0x0000000000007b1d */ /* 0x000fec0000010000 */
[----:B------:R-:W-:Y:S05]  /*05d0*/  @P1 EXIT ;  /* 0x000000000000194d */ /* 0x000fea0003800000 */
[----:B01----:R-:W0:Y:S04]  /*05e0*/  LDS.64 R2, [R0+0x10] ;  /* 0x0000100000027984 */ /* 0x003e280000000a00 */
[----:B0-----:R-:W-:Y:S01]  /*05f0*/  STG.E.64 desc[UR4][R16.64], R2 ;  /* 0x0000000210007986 */ /* 0x001fe2000c101b04 */
[----:B------:R-:W-:Y:S05]  /*0600*/  EXIT ;  /* 0x000000000000794d */ /* 0x000fea0003800000 */
.L_x_102:
[----:B------:R-:W-:Y:S02]  /*0610*/  IMAD.MOV.U32 R24, RZ, RZ, R20 ;  /* 0x000000ffff187224 */ /* 0x000fe400078e0014 */
[----:B------:R-:W-:Y:S02]  /*0620*/  IMAD.MOV.U32 R23, RZ, RZ, 0x1 ;  /* 0x00000001ff177424 */ /* 0x000fe400078e00ff */
[----:B------:R-:W-:Y:S02]  /*0630*/  IMAD.MOV.U32 R22, RZ, RZ, RZ ;  /* 0x000000ffff167224 */ /* 0x000fe400078e00ff */
[----:B------:R-:W-:-:S07]  /*0640*/  IMAD.MOV.U32 R21, RZ, RZ, -0x1 ;  /* 0xffffffffff157424 */ /* 0x000fce00078e00ff */
[----:B------:R-:W-:Y:S05]  /*0650*/  WARPSYNC.COLLECTIVE R21, `(.L_x_103) ;  /* 0x0000000015087348 */ /* 0x000fea0003c00000 */
[----:B------:R0:W1:Y:S02]  /*0660*/  SHFL.UP P0, R25, R24, R23, R22 ;  /* 0x0400001718197389 */ /* 0x0000640000000016 */
[----:B01----:R-:W-:Y:S05]  /*0670*/  ENDCOLLECTIVE ;  /* 0x000000000000791b */ /* 0x003fea0003800000 */
.L_x_103:
[----:B------:R-:W-:Y:S02]  /*0680*/  IMAD.MOV.U32 R24, RZ, RZ, R19 ;  /* 0x000000ffff187224 */ /* 0x000fe400078e0013 */
[----:B------:R-:W-:-:S07]  /*0690*/  IMAD.MOV.U32 R27, RZ, RZ, R25 ;  /* 0x000000ffff1b7224 */ /* 0x000fce00078e0019 */
[----:B------:R-:W-:Y:S05]  /*06a0*/  WARPSYNC.COLLECTIVE R21, `(.L_x_104) ;  /* 0x0000000015087348 */ /* 0x000fea0003c00000 */
[----:B------:R0:W1:Y:S02]  /*06b0*/  SHFL.UP P0, R25, R24, R23, R22 ;  /* 0x0400001718197389 */ /* 0x0000640000000016 */
[----:B01----:R-:W-:Y:S05]  /*06c0*/  ENDCOLLECTIVE ;  /* 0x000000000000791b */ /* 0x003fea0003800000 */
.L_x_104:
[----:B------:R-:W-:Y:S01]  /*06d0*/  IADD3 R26, P2, PT, R27, R20, RZ ;  /* 0x000000141b1a7210 */ /* 0x000fe20007f5e0ff */
[----:B------:R-:W-:-:S03]  /*06e0*/  IMAD.MOV.U32 R23, RZ, RZ, 0x2 ;  /* 0x00000002ff177424 */ /* 0x000fc600078e00ff */
[----:B------:R-:W-:Y:S01]  /*06f0*/  SEL R27, R26, R27, P0 ;  /* 0x0000001b1a1b7207 */ /* 0x000fe20000000000 */
[----:B------:R-:W-:-:S04]  /*0700*/  IMAD.X R26, R25, 0x1, R19, P2 ;  /* 0x00000001191a7824 */ /* 0x000fc800010e0613 */
[----:B------:R-:W-:Y:S01]  /*0710*/  IMAD.MOV.U32 R24, RZ, RZ, R27 ;  /* 0x000000ffff187224 */ /* 0x000fe200078e001b */
[----:B------:R-:W-:-:S07]  /*0720*/  SEL R26, R26, R25, P0 ;  /* 0x000000191a1a7207 */ /* 0x000fce0000000000 */
[----:B------:R-:W-:Y:S05]  /*0730*/  WARPSYNC.COLLECTIVE R21, `(.L_x_105) ;  /* 0x0000000015087348 */ /* 0x000fea0003c00000 */
[----:B------:R0:W1:Y:S02]  /*0740*/  SHFL.UP P0, R25, R24, R23, R22 ;  /* 0x0400001718197389 */ /* 0x0000640000000016 */
[----:B01----:R-:W-:Y:S05]  /*0750*/  ENDCOLLECTIVE ;  /* 0x000000000000791b */ /* 0x003fea0003800000 */
.L_x_105:
[----:B------:R-:W-:Y:S02]  /*0760*/  IMAD.MOV.U32 R24, RZ, RZ, R26 ;  /* 0x000000ffff187224 */ /* 0x000fe400078e001a */
[----:B------:R-:W-:-:S07]  /*0770*/  IMAD.MOV.U32 R28, RZ, RZ, R25 ;  /* 0x000000ffff1c7224 */ /* 0x000fce00078e0019 */
[----:B------:R-:W-:Y:S05]  /*0780*/  WARPSYNC.COLLECTIVE R21, `(.L_x_106) ;  /* 0x0000000015087348 */ /* 0x000fea0003c00000 */
[----:B------:R0:W1:Y:S02]  /*0790*/  SHFL.UP P0, R25, R24, R23, R22 ;  /* 0x0400001718197389 */ /* 0x0000640000000016 */
[----:B01----:R-:W-:Y:S05]  /*07a0*/  ENDCOLLECTIVE ;  /* 0x000000000000791b */ /* 0x003fea0003800000 */
.L_x_106:
        /* <DEDUP_REMOVED lines=9> */
.L_x_107:
[----:B------:R-:W-:Y:S02]  /*0840*/  IMAD.MOV.U32 R24, RZ, RZ, R29 ;  /* 0x000000ffff187224 */ /* 0x000fe400078e001d */
[----:B------:R-:W-:-:S07]  /*0850*/  IMAD.MOV.U32 R27, RZ, RZ, R25 ;  /* 0x000000ffff1b7224 */ /* 0x000fce00078e0019 */
[----:B------:R-:W-:Y:S05]  /*0860*/  WARPSYNC.COLLECTIVE R21, `(.L_x_108) ;  /* 0x0000000015087348 */ /* 0x000fea0003c00000 */
[----:B------:R0:W1:Y:S02]  /*0870*/  SHFL.UP P0, R25, R24, R23, R22 ;  /* 0x0400001718197389 */ /* 0x0000640000000016 */
[----:B01----:R-:W-:Y:S05]  /*0880*/  ENDCOLLECTIVE ;  /* 0x000000000000791b */ /* 0x003fea0003800000 */
.L_x_108:
        /* <DEDUP_REMOVED lines=9> */
.L_x_109:
[----:B------:R-:W-:Y:S02]  /*0920*/  IMAD.MOV.U32 R24, RZ, RZ, R29 ;  /* 0x000000ffff187224 */ /* 0x000fe400078e001d */
[----:B------:R-:W-:-:S07]  /*0930*/  IMAD.MOV.U32 R27, RZ, RZ, R25 ;  /* 0x000000ffff1b7224 */ /* 0x000fce00078e0019 */
[----:B------:R-:W-:Y:S05]  /*0940*/  WARPSYNC.COLLECTIVE R21, `(.L_x_110) ;  /* 0x0000000015087348 */ /* 0x000fea0003c00000 */
[----:B------:R0:W1:Y:S02]  /*0950*/  SHFL.UP P0, R25, R24, R23, R22 ;  /* 0x0400001718197389 */ /* 0x0000640000000016 */
[----:B01----:R-:W-:Y:S05]  /*0960*/  ENDCOLLECTIVE ;  /* 0x000000000000791b */ /* 0x003fea0003800000 */
.L_x_110:
        /* <DEDUP_REMOVED lines=9> */
.L_x_111:
[----:B------:R-:W-:Y:S02]  /*0a00*/  IMAD.MOV.U32 R24, RZ, RZ, R26 ;  /* 0x000000ffff187224 */ /* 0x000fe400078e001a */
[----:B------:R-:W-:-:S07]  /*0a10*/  IMAD.MOV.U32 R28, RZ, RZ, R25 ;  /* 0x000000ffff1c7224 */ /* 0x000fce00078e0019 */
[----:B------:R-:W-:Y:S05]  /*0a20*/  WARPSYNC.COLLECTIVE R21, `(.L_x_112) ;  /* 0x0000000015087348 */ /* 0x000fea0003c00000 */
[----:B------:R0:W1:Y:S02]  /*0a30*/  SHFL.UP P0, R25, R24, R23, R22 ;  /* 0x0400001718197389 */ /* 0x0000640000000016 */
[----:B01----:R-:W-:Y:S05]  /*0a40*/  ENDCOLLECTIVE ;  /* 0x000000000000791b */ /* 0x003fea0003800000 */
.L_x_112:
[----:B------:R-:W-:Y:S05]  /*0a50*/  BRA `(.L_x_113) ;  /* 0xfffffff800647947 */ /* 0x000fea000383ffff */
.L_x_114:
        /* <DEDUP_REMOVED lines=10> */
.L_x_455:


//--------------------- .text._ZN3cub18CUB_300001_SM_10006detail10radix_sort30DeviceRadixSortHistogramKernelINS1_5radix10policy_hubImmyE10Policy1000ELNS0_9SortOrderE0EmyNS1_21identity_decomposer_tEEEvPT2_PKT1_SA_iiT3_ --------------------------
	.section	.text._ZN3cub18CUB_300001_SM_10006detail10radix_sort30DeviceRadixSortHistogramKernelINS1_5radix10policy_hubImmyE10Policy1000ELNS0_9SortOrderE0EmyNS1_21identity_decomposer_tEEEvPT2_PKT1_SA_iiT3_,"ax",@progbits
	.align	128
        .global         _ZN3cub18CUB_300001_SM_10006detail10radix_sort30DeviceRadixSortHistogramKernelINS1_5radix10policy_hubImmyE10Policy1000ELNS0_9SortOrderE0EmyNS1_21identity_decomposer_tEEEvPT2_PKT1_SA_iiT3_
        .type           _ZN3cub18CUB_300001_SM_10006detail10radix_sort30DeviceRadixSortHistogramKernelINS1_5radix10policy_hubImmyE10Policy1000ELNS0_9SortOrderE0EmyNS1_21identity_decomposer_tEEEvPT2_PKT1_SA_iiT3_,@function
        .size           _ZN3cub18CUB_300001_SM_10006detail10radix_sort30DeviceRadixSortHistogramKernelINS1_5radix10policy_hubImmyE10Policy1000ELNS0_9SortOrderE0EmyNS1_21identity_decomposer_tEEEvPT2_PKT1_SA_iiT3_,(.L_x_456 - _ZN3cub18CUB_300001_SM_10006detail10radix_sort30DeviceRadixSortHistogramKernelINS1_5radix10policy_hubImmyE10Policy1000ELNS0_9SortOrderE0EmyNS1_21identity_decomposer_tEEEvPT2_PKT1_SA_iiT3_)
        .other          _ZN3cub18CUB_300001_SM_10006detail10radix_sort30DeviceRadixSortHistogramKernelINS1_5radix10policy_hubImmyE10Policy1000ELNS0_9SortOrderE0EmyNS1_21identity_decomposer_tEEEvPT2_PKT1_SA_iiT3_,@"STO_CUDA_ENTRY STV_DEFAULT"
_ZN3cub18CUB_300001_SM_10006detail10radix_sort30DeviceRadixSortHistogramKernelINS1_5radix10policy_hubImmyE10Policy1000ELNS0_9SortOrderE0EmyNS1_21identity_decomposer_tEEEvPT2_PKT1_SA_iiT3_:
.text._ZN3cub18CUB_300001_SM_10006detail10radix_sort30DeviceRadixSortHistogramKernelINS1_5radix10policy_hubImmyE10Policy1000ELNS0_9SortOrderE0EmyNS1_21identity_decomposer_tEEEvPT2_PKT1_SA_iiT3_:
[----:B------:R-:W-:Y:S01]  /*0000*/  LDC R1, c[0x0][0x37c] ;  /* 0x0000df00ff017b82 */ /* 0x000fe20000000800 */
[----:B------:R-:W0:Y:S02]  /*0010*/  LDCU.64 UR4, c[0x0][0x390] ;  /* 0x00007200ff0477ac */ /* 0x000e240008000a00 */
[----:B0-----:R-:W-:-:S04]  /*0020*/  ISETP.NE.U32.AND P0, PT, RZ, UR4, PT ;  /* 0x00000004ff007c0c */ /* 0x001fc8000bf05070 */
[----:B------:R-:W-:-:S13]  /*0030*/  ISETP.NE.AND.EX P0, PT, RZ, UR5, PT, P0 ;  /* 0x00000005ff007c0c */ /* 0x000fda000bf05300 */
[----:B------:R-:W-:Y:S05]  /*0040*/  @!P0 EXIT ;  /* 0x000000000000894d */ /* 0x000fea0003800000 */
[----:B------:R-:W0:Y:S01]  /*0050*/  S2R R0, SR_TID.X ;  /* 0x0000000000007919 */ /* 0x000e220000002100 */
[----:B------:R-:W1:Y:S01]  /*0060*/  LDC.64 R2, c[0x0][0x398] ;  /* 0x0000e600ff027b82 */ /* 0x000e620000000a00 */
[----:B------:R-:W-:Y:S01]  /*0070*/  UMOV UR4, 0x400 ;  /* 0x0000040000047882 */ /* 0x000fe20000000000 */
[----:B------:R-:W2:Y:S01]  /*0080*/  LDCU.64 UR16, c[0x0][0x358] ;  /* 0x00006b00ff1077ac */ /* 0x000ea20008000a00 */
[----:B------:R-:W3:Y:S05]  /*0090*/  LDCU UR18, c[0x0][0x370] ;  /* 0x00006e00ff1277ac */ /* 0x000eea0008000800 */
[----:B------:R-:W4:Y:S01]  /*00a0*/  S2UR UR5, SR_CgaCtaId ;  /* 0x00000000000579c3 */ /* 0x000f220000008800 */
[----:B------:R-:W-:Y:S01]  /*00b0*/  UMOV UR6, URZ ;  /* 0x000000ff00067c82 */ /* 0x000fe20008000000 */
[----:B------:R-:W-:-:S06]  /*00c0*/  UMOV UR7, URZ ;  /* 0x000000ff00077c82 */ /* 0x000fcc0008000000 */
[----:B------:R-:W5:Y:S01]  /*00d0*/  S2UR UR8, SR_CTAID.X ;  /* 0x00000000000879c3 */ /* 0x000f620000002500 */
[----:B-1----:R-:W-:-:S04]  /*00e0*/  IADD3 R2, PT, PT, R3, 0x7, -R2 ;  /* 0x0000000703027810 */ /* 0x002fc80007ffe802 */
[----:B------:R-:W-:Y:S01]  /*00f0*/  ISETP.GE.AND P0, PT, R2, 0x8, PT ;  /* 0x000000080200780c */ /* 0x000fe20003f06270 */
[C---:B0-----:R-:W-:Y:S01]  /*0100*/  VIADD R3, R0.reuse, 0x80 ;  /* 0x0000008000037836 */ /* 0x041fe20000000000 */
[----:B----4-:R-:W-:Y:S02]  /*0110*/  ULEA UR4, UR5, UR4, 0x18 ;  /* 0x0000000405047291 */ /* 0x010fe4000f8ec0ff */
[C---:B------:R-:W-:Y:S01]  /*0120*/  ISETP.GT.U32.OR P0, PT, R0.reuse, 0xff, !P0 ;  /* 0x000000ff0000780c */ /* 0x040fe20004704470 */
[C---:B------:R-:W-:Y:S02]  /*0130*/  VIADD R4, R0.reuse, 0x100 ;  /* 0x0000010000047836 */ /* 0x040fe40000000000 */
[C---:B------:R-:W-:Y:S01]  /*0140*/  VIADD R5, R0.reuse, 0x200 ;  /* 0x0000020000057836 */ /* 0x040fe20000000000 */
[----:B------:R-:W-:Y:S01]  /*0150*/  P2R R43, PR, RZ, 0x1 ;  /* 0x00000001ff2b7803 */ /* 0x000fe20000000000 */
[C---:B------:R-:W-:Y:S01]  /*0160*/  VIADD R40, R0.reuse, 0x280 ;  /* 0x0000028000287836 */ /* 0x040fe20000000000 */
[C---:B------:R-:W-:Y:S01]  /*0170*/  LEA R2, R0.reuse, UR4, 0x2 ;  /* 0x0000000400027c11 */ /* 0x040fe2000f8e10ff */
[C---:B------:R-:W-:Y:S01]  /*0180*/  VIADD R41, R0.reuse, 0x300 ;  /* 0x0000030000297836 */ /* 0x040fe20000000000 */
[----:B-----5:R-:W-:Y:S01]  /*0190*/  USHF.L.U32 UR8, UR8, 0xb, URZ ;  /* 0x0000000b08087899 */ /* 0x020fe200080006ff */
[----:B--23--:R-:W-:-:S11]  /*01a0*/  VIADD R42, R0, 0x780 ;  /* 0x00000780002a7836 */ /* 0x00cfd60000000000 */
.L_x_198:
[----:B------:R-:W-:Y:S01]  /*01b0*/  ISETP.NE.AND P0, PT, R43, RZ, PT ;  /* 0x000000ff2b00720c */ /* 0x000fe20003f05270 */
[----:B------:R-:W-:-:S12]  /*01c0*/  BSSY.RECONVERGENT B0, `(.L_x_115) ;  /* 0x0000081000007945 */ /* 0x000fd80003800200 */
[----:B0-2345:R-:W-:Y:S05]  /*01d0*/  @P0 BRA `(.L_x_116) ;  /* 0x0000000400fc0947 */ /* 0x03dfea0003800000 */
[----:B------:R-:W0:Y:S02]  /*01e0*/  LDC.64 R6, c[0x0][0x398] ;  /* 0x0000e600ff067b82 */ /* 0x000e240000000a00 */
[----:B0-----:R-:W-:-:S04]  /*01f0*/  IADD3 R6, PT, PT, R7, 0x7, -R6 ;  /* 0x0000000707067810 */ /* 0x001fc80007ffe806 */
[----:B------:R-:W-:-:S04]  /*0200*/  SHF.R.S32.HI R7, RZ, 0x1f, R6 ;  /* 0x0000001fff077819 */ /* 0x000fc80000011406 */
[----:B------:R-:W-:-:S04]  /*0210*/  LEA.HI R7, R7, R6, RZ, 0x3 ;  /* 0x0000000607077211 */ /* 0x000fc800078f18ff */
[----:B------:R-:W-:Y:S01]  /*0220*/  SHF.R.S32.HI R8, RZ, 0x3, R7 ;  /* 0x00000003ff087819 */ /* 0x000fe20000011407 */
[----:B------:R-:W-:-:S03]  /*0230*/  HFMA2 R7, -RZ, RZ, 0, 0 ;  /* 0x00000000ff077431 */ /* 0x000fc600000001ff */
[C---:B------:R-:W-:Y:S01]  /*0240*/  LOP3.LUT R10, R8.reuse, 0xffffff0, RZ, 0xc0, !PT ;  /* 0x0ffffff0080a7812 */ /* 0x040fe200078ec0ff */
[----:B------:R-:W-:-:S05]  /*0250*/  VIADD R6, R8, 0xffffffff ;  /* 0xffffffff08067836 */ /* 0x000fca0000000000 */
[----:B------:R-:W-:-:S13]  /*0260*/  ISETP.GE.U32.AND P0, PT, R6, 0xf, PT ;  /* 0x0000000f0600780c */ /* 0x000fda0003f06070 */
[----:B------:R-:W-:Y:S05]  /*0270*/  @!P0 BRA `(.L_x_117) ;  /* 0x00000000005c8947 */ /* 0x000fea0003800000 */
[----:B------:R-:W-:Y:S02]  /*0280*/  IMAD.MOV R7, RZ, RZ, -R10 ;  /* 0x000000ffff077224 */ /* 0x000fe400078e0a0a */
[----:B------:R-:W-:-:S07]  /*0290*/  VIADD R6, R2, 0x2000 ;  /* 0x0000200002067836 */ /* 0x000fce0000000000 */
.L_x_118:
[----:B------:R-:W-:Y:S01]  /*02a0*/  VIADD R7, R7, 0x10 ;  /* 0x0000001007077836 */ /* 0x000fe20000000000 */
[----:B------:R-:W-:Y:S04]  /*02b0*/  STS [R6+-0x2000], RZ ;  /* 0xffe000ff06007388 */ /* 0x000fe80000000800 */
        /* <DEDUP_REMOVED lines=18> */
[----:B------:R-:W-:-:S07]  /*03e0*/  IMAD.MOV.U32 R7, RZ, RZ, R10 ;  /* 0x000000ffff077224 */ /* 0x000fce00078e000a */
.L_x_117:
[C---:B------:R-:W-:Y:S02]  /*03f0*/  LOP3.LUT R6, R8.reuse, 0xf, RZ, 0xc0, !PT ;  /* 0x0000000f08067812 */ /* 0x040fe400078ec0ff */
[----:B------:R-:W-:Y:S02]  /*0400*/  LOP3.LUT R11, R8, 0x7, RZ, 0xc0, !PT ;  /* 0x00000007080b7812 */ /* 0x000fe400078ec0ff */
[C---:B------:R-:W-:Y:S01]  /*0410*/  ISETP.NE.AND P1, PT, R6.reuse, RZ, PT ;  /* 0x000000ff0600720c */ /* 0x040fe20003f25270 */
[----:B------:R-:W-:Y:S01]  /*0420*/  VIADD R6, R6, 0xffffffff ;  /* 0xffffffff06067836 */ /* 0x000fe20000000000 */
[----:B------:R-:W-:Y:S01]  /*0430*/  LOP3.LUT R9, R8, 0x3, RZ, 0xc0, !PT ;  /* 0x0000000308097812 */ /* 0x000fe200078ec0ff */
[----:B------:R-:W-:-:S10]  /*0440*/  VIADD R12, R11, 0xffffffff ;  /* 0xffffffff0b0c7836 */ /* 0x000fd40000000000 */
[----:B------:R-:W-:Y:S05]  /*0450*/  @!P1 BRA `(.L_x_119) ;  /* 0x0000000000789947 */ /* 0x000fea0003800000 */
[----:B------:R-:W-:Y:S02]  /*0460*/  ISETP.GE.U32.AND P2, PT, R6, 0x7, PT ;  /* 0x000000070600780c */ /* 0x000fe40003f46070 */
[----:B------:R-:W-:-:S11]  /*0470*/  ISETP.NE.AND P3, PT, R11, RZ, PT ;  /* 0x000000ff0b00720c */ /* 0x000fd60003f65270 */
[----:B------:R-:W-:Y:S05]  /*0480*/  @!P2 BRA `(.L_x_120) ;  /* 0x000000000028a947 */ /* 0x000fea0003800000 */
[C---:B------:R-:W-:Y:S01]  /*0490*/  LEA R8, R7.reuse, R2, 0xa ;  /* 0x0000000207087211 */ /* 0x040fe200078e50ff */
[----:B------:R-:W-:-:S04]  /*04a0*/  VIADD R7, R7, 0x8 ;  /* 0x0000000807077836 */ /* 0x000fc80000000000 */
        /* <DEDUP_REMOVED lines=8> */
.L_x_120:
[----:B------:R-:W-:Y:S05]  /*0530*/  @!P3 BRA `(.L_x_119) ;  /* 0x000000000040b947 */ /* 0x000fea0003800000 */
[----:B------:R-:W-:Y:S02]  /*0540*/  ISETP.GE.U32.AND P2, PT, R12, 0x3, PT ;  /* 0x000000030c00780c */ /* 0x000fe40003f46070 */
[----:B------:R-:W-:-:S11]  /*0550*/  ISETP.NE.AND P3, PT, R9, RZ, PT ;  /* 0x000000ff0900720c */ /* 0x000fd60003f65270 */
[C---:B0-----:R-:W-:Y:S02]  /*0560*/  @P2 IMAD R8, R7.reuse, 0x400, R2 ;  /* 0x0000040007082824 */ /* 0x041fe400078e0202 */
[----:B------:R-:W-:-:S03]  /*0570*/  @P2 VIADD R7, R7, 0x4 ;  /* 0x0000000407072836 */ /* 0x000fc60000000000 */
[----:B------:R1:W-:Y:S04]  /*0580*/  @P2 STS [R8], RZ ;  /* 0x000000ff08002388 */ /* 0x0003e80000000800 */
[----:B------:R1:W-:Y:S04]  /*0590*/  @P2 STS [R8+0x400], RZ ;  /* 0x000400ff08002388 */ /* 0x0003e80000000800 */
[----:B------:R1:W-:Y:S04]  /*05a0*/  @P2 STS [R8+0x800], RZ ;  /* 0x000800ff08002388 */ /* 0x0003e80000000800 */
[----:B------:R1:W-:Y:S01]  /*05b0*/  @P2 STS [R8+0xc00], RZ ;  /* 0x000c00ff08002388 */ /* 0x0003e20000000800 */
[----:B------:R-:W-:Y:S05]  /*05c0*/  @!P3 BRA `(.L_x_119) ;  /* 0x00000000001cb947 */ /* 0x000fea0003800000 */
[----:B------:R-:W-:Y:S01]  /*05d0*/  IMAD R7, R7, 0x400, R2 ;  /* 0x0000040007077824 */ /* 0x000fe200078e0202 */
[----:B------:R-:W-:-:S04]  /*05e0*/  ISETP.NE.AND P2, PT, R9, 0x1, PT ;  /* 0x000000010900780c */ /* 0x000fc80003f45270 */
[----:B------:R2:W-:Y:S09]  /*05f0*/  STS [R7], RZ ;  /* 0x000000ff07007388 */ /* 0x0005f20000000800 */
[----:B--2---:R-:W-:Y:S05]  /*0600*/  @!P2 BRA `(.L_x_119) ;  /* 0x00000000000ca947 */ /* 0x004fea0003800000 */
[----:B------:R-:W-:Y:S01]  /*0610*/  ISETP.NE.AND P2, PT, R9, 0x2, PT ;  /* 0x000000020900780c */ /* 0x000fe20003f45270 */
[----:B------:R2:W-:-:S12]  /*0620*/  STS [R7+0x400], RZ ;  /* 0x000400ff07007388 */ /* 0x0005d80000000800 */
[----:B------:R2:W-:Y:S02]  /*0630*/  @P2 STS [R7+0x800], RZ ;  /* 0x000800ff07002388 */ /* 0x0005e40000000800 */
.L_x_119:
[----:B------:R-:W-:-:S13]  /*0640*/  ISETP.GT.U32.AND P2, PT, R0, 0x7f, PT ;  /* 0x0000007f0000780c */ /* 0x000fda0003f44070 */
[----:B------:R-:W-:Y:S05]  /*0650*/  @P2 BRA `(.L_x_116) ;  /* 0x0000000000dc2947 */ /* 0x000fea0003800000 */
[----:B--2---:R-:W-:Y:S01]  /*0660*/  IMAD.MOV.U32 R7, RZ, RZ, RZ ;  /* 0x000000ffff077224 */ /* 0x004fe200078e00ff */
[----:B------:R-:W-:Y:S06]  /*0670*/  @!P0 BRA `(.L_x_121) ;  /* 0x0000000000588947 */ /* 0x000fec0003800000 */
[----:B------:R-:W-:-:S07]  /*0680*/  IMAD.MOV.U32 R7, RZ, RZ, RZ ;  /* 0x000000ffff077224 */ /* 0x000fce00078e00ff */
.L_x_122:
[C---:B012---:R-:W-:Y:S01]  /*0690*/  LEA R8, R7.reuse, R2, 0xa ;  /* 0x0000000207087211 */ /* 0x047fe200078e50ff */
[----:B------:R-:W-:-:S04]  /*06a0*/  VIADD R7, R7, 0x10 ;  /* 0x0000001007077836 */ /* 0x000fc80000000000 */
[----:B------:R2:W-:Y:S01]  /*06b0*/  STS [R8+0x200], RZ ;  /* 0x000200ff08007388 */ /* 0x0005e20000000800 */
[----:B------:R-:W-:-:S03]  /*06c0*/  ISETP.NE.AND P0, PT, R7, R10, PT ;  /* 0x0000000a0700720c */ /* 0x000fc60003f05270 */
[----:B------:R2:W-:Y:S04]  /*06d0*/  STS [R8+0x600], RZ ;  /* 0x000600ff08007388 */ /* 0x0005e80000000800 */
        /* <DEDUP_REMOVED lines=13> */
[----:B------:R2:W-:Y:S01]  /*07b0*/  STS [R8+0x3e00], RZ ;  /* 0x003e00ff08007388 */ /* 0x0005e20000000800 */
[----:B------:R-:W-:Y:S05]  /*07c0*/  @P0 BRA `(.L_x_122) ;  /* 0xfffffffc00b00947 */ /* 0x000fea000383ffff */
[----:B------:R-:W-:-:S07]  /*07d0*/  IMAD.MOV.U32 R7, RZ, RZ, R10 ;  /* 0x000000ffff077224 */ /* 0x000fce00078e000a */
.L_x_121:
[----:B------:R-:W-:Y:S05]  /*07e0*/  @!P1 BRA `(.L_x_116) ;  /* 0x0000000000789947 */ /* 0x000fea0003800000 */
[----:B------:R-:W-:Y:S02]  /*07f0*/  ISETP.GE.U32.AND P0, PT, R6, 0x7, PT ;  /* 0x000000070600780c */ /* 0x000fe40003f06070 */
[----:B------:R-:W-:-:S11]  /*0800*/  ISETP.NE.AND P1, PT, R11, RZ, PT ;  /* 0x000000ff0b00720c */ /* 0x000fd60003f25270 */
[----:B------:R-:W-:Y:S05]  /*0810*/  @!P0 BRA `(.L_x_123) ;  /* 0x0000000000288947 */ /* 0x000fea0003800000 */
[C---:B------:R-:W-:Y:S02]  /*0820*/  IMAD R6, R7.reuse, 0x400, R2 ;  /* 0x0000040007067824 */ /* 0x040fe400078e0202 */
[----:B------:R-:W-:-:S03]  /*0830*/  VIADD R7, R7, 0x8 ;  /* 0x0000000807077836 */ /* 0x000fc60000000000 */
[----:B------:R3:W-:Y:S04]  /*0840*/  STS [R6+0x200], RZ ;  /* 0x000200ff06007388 */ /* 0x0007e80000000800 */
[----:B------:R3:W-:Y:S04]  /*0850*/  STS [R6+0x600], RZ ;  /* 0x000600ff06007388 */ /* 0x0007e80000000800 */
[----:B------:R3:W-:Y:S04]  /*0860*/  STS [R6+0xa00], RZ ;  /* 0x000a00ff06007388 */ /* 0x0007e80000000800 */
[----:B------:R3:W-:Y:S04]  /*0870*/  STS [R6+0xe00], RZ ;  /* 0x000e00ff06007388 */ /* 0x0007e80000000800 */
[----:B------:R3:W-:Y:S04]  /*0880*/  STS [R6+0x1200], RZ ;  /* 0x001200ff06007388 */ /* 0x0007e80000000800 */
[----:B------:R3:W-:Y:S04]  /*0890*/  STS [R6+0x1600], RZ ;  /* 0x001600ff06007388 */ /* 0x0007e80000000800 */
[----:B------:R3:W-:Y:S04]  /*08a0*/  STS [R6+0x1a00], RZ ;  /* 0x001a00ff06007388 */ /* 0x0007e80000000800 */
[----:B------:R3:W-:Y:S02]  /*08b0*/  STS [R6+0x1e00], RZ ;  /* 0x001e00ff06007388 */ /* 0x0007e40000000800 */
.L_x_123:
[----:B------:R-:W-:Y:S05]  /*08c0*/  @!P1 BRA `(.L_x_116) ;  /* 0x0000000000409947 */ /* 0x000fea0003800000 */
[----:B------:R-:W-:Y:S02]  /*08d0*/  ISETP.GE.U32.AND P0, PT, R12, 0x3, PT ;  /* 0x000000030c00780c */ /* 0x000fe40003f06070 */
[----:B------:R-:W-:-:S11]  /*08e0*/  ISETP.NE.AND P1, PT, R9, RZ, PT ;  /* 0x000000ff0900720c */ /* 0x000fd60003f25270 */
[C---:B---3--:R-:W-:Y:S02]  /*08f0*/  @P0 IMAD R6, R7.reuse, 0x400, R2 ;  /* 0x0000040007060824 */ /* 0x048fe400078e0202 */
[----:B------:R-:W-:-:S03]  /*0900*/  @P0 VIADD R7, R7, 0x4 ;  /* 0x0000000407070836 */ /* 0x000fc60000000000 */
[----:B------:R4:W-:Y:S04]  /*0910*/  @P0 STS [R6+0x200], RZ ;  /* 0x000200ff06000388 */ /* 0x0009e80000000800 */
[----:B------:R4:W-:Y:S04]  /*0920*/  @P0 STS [R6+0x600], RZ ;  /* 0x000600ff06000388 */ /* 0x0009e80000000800 */
[----:B------:R4:W-:Y:S04]  /*0930*/  @P0 STS [R6+0xa00], RZ ;  /* 0x000a00ff06000388 */ /* 0x0009e80000000800 */
[----:B------:R4:W-:Y:S01]  /*0940*/  @P0 STS [R6+0xe00], RZ ;  /* 0x000e00ff06000388 */ /* 0x0009e20000000800 */
[----:B------:R-:W-:Y:S05]  /*0950*/  @!P1 BRA `(.L_x_116) ;  /* 0x00000000001c9947 */ /* 0x000fea0003800000 */
[----:B------:R-:W-:Y:S02]  /*0960*/  LEA R7, R7, R2, 0xa ;  /* 0x0000000207077211 */ /* 0x000fe400078e50ff */
[----:B------:R-:W-:-:S03]  /*0970*/  ISETP.NE.AND P0, PT, R9, 0x1, PT ;  /* 0x000000010900780c */ /* 0x000fc60003f05270 */
[----:B------:R3:W-:Y:S10]  /*0980*/  STS [R7+0x200], RZ ;  /* 0x000200ff07007388 */ /* 0x0007f40000000800 */
[----:B---3--:R-:W-:Y:S05]  /*0990*/  @!P0 BRA `(.L_x_116) ;  /* 0x00000000000c8947 */ /* 0x008fea0003800000 */
[----:B------:R-:W-:Y:S01]  /*09a0*/  ISETP.NE.AND P0, PT, R9, 0x2, PT ;  /* 0x000000020900780c */ /* 0x000fe20003f05270 */
[----:B------:R3:W-:-:S12]  /*09b0*/  STS [R7+0x600], RZ ;  /* 0x000600ff07007388 */ /* 0x0007d80000000800 */
[----:B------:R3:W-:Y:S02]  /*09c0*/  @P0 STS [R7+0xa00], RZ ;  /* 0x000a00ff07000388 */ /* 0x0007e40000000800 */
.L_x_116:
[----:B------:R-:W-:Y:S05]  /*09d0*/  BSYNC.RECONVERGENT B0 ;  /* 0x0000000000007941 */ /* 0x000fea0003800200 */
.L_x_115:
[----:B------:R-:W5:Y:S01]  /*09e0*/  LDCU.64 UR10, c[0x0][0x390] ;  /* 0x00007200ff0a77ac */ /* 0x000f620008000a00 */
[----:B------:R-:W-:Y:S02]  /*09f0*/  USHF.L.U32 UR4, UR6, 0x1e, URZ ;  /* 0x0000001e06047899 */ /* 0x000fe400080006ff */
[----:B------:R-:W-:Y:S02]  /*0a00*/  USHF.L.U64.HI UR5, UR6, 0x1e, UR7 ;  /* 0x0000001e06057899 */ /* 0x000fe40008010207 */
[----:B-----5:R-:W-:-:S04]  /*0a10*/  UIADD3 UR4, UP0, UPT, -UR4, UR10, URZ ;  /* 0x0000000a04047290 */ /* 0x020fc8000ff1e1ff */
[----:B------:R-:W-:Y:S02]  /*0a20*/  UIADD3.X UR5, UPT, UPT, ~UR5, UR11, URZ, UP0, !UPT ;  /* 0x0000000b05057290 */ /* 0x000fe400087fe5ff */
[----:B------:R-:W-:-:S04]  /*0a30*/  UISETP.LT.U32.AND UP0, UPT, UR4, 0x40000000, UPT ;  /* 0x400000000400788c */ /* 0x000fc8000bf01070 */
[----:B------:R-:W-:-:S04]  /*0a40*/  UISETP.LT.U32.AND.EX UP0, UPT, UR5, URZ, UPT, UP0 ;  /* 0x000000ff0500728c */ /* 0x000fc8000bf01100 */
[----:B------:R-:W-:Y:S02]  /*0a50*/  USEL UR10, UR4, 0x40000000, UP0 ;  /* 0x40000000040a7887 */ /* 0x000fe40008000000 */
[----:B------:R-:W-:Y:S02]  /*0a60*/  USEL UR11, UR5, URZ, UP0 ;  /* 0x000000ff050b7287 */ /* 0x000fe40008000000 */
[----:B------:R-:W-:-:S04]  /*0a70*/  UISETP.GT.U32.AND UP0, UPT, UR10, UR8, UPT ;  /* 0x000000080a00728c */ /* 0x000fc8000bf04070 */
[----:B------:R-:W-:Y:S01]  /*0a80*/  UISETP.GT.U32.AND.EX UP0, UPT, UR11, URZ, UPT, UP0 ;  /* 0x000000ff0b00728c */ /* 0x000fe2000bf04100 */
[----:B------:R-:W-:Y:S08]  /*0a90*/  BAR.SYNC.DEFER_BLOCKING 0x0 ;  /* 0x0000000000007b1d */ /* 0x000ff00000010000 */
[----:B------:R-:W-:Y:S06]  /*0aa0*/  BAR.SYNC.DEFER_BLOCKING 0x0 ;  /* 0x0000000000007b1d */ /* 0x000fec0000010000 */
[----:B------:R-:W-:Y:S05]  /*0ab0*/  BRA.U !UP0, `(.L_x_124) ;  /* 0x0000000d081c7547 */ /* 0x000fea000b800000 */
[----:B------:R-:W-:Y:S01]  /*0ac0*/  UMOV UR9, UR8 ;  /* 0x0000000800097c82 */ /* 0x000fe20008000000 */
[----:B------:R-:W-:-:S05]  /*0ad0*/  UMOV UR5, URZ ;  /* 0x000000ff00057c82 */ /* 0x000fca0008000000 */
.L_x_129:
[----:B-----5:R-:W5:Y:S01]  /*0ae0*/  LDCU.64 UR14, c[0x0][0x390] ;  /* 0x00007200ff0e77ac */ /* 0x020f620008000a00 */
[----:B------:R-:W-:Y:S02]  /*0af0*/  USHF.L.U32 UR12, UR6, 0x1e, URZ ;  /* 0x0000001e060c7899 */ /* 0x000fe400080006ff */
[----:B------:R-:W-:Y:S02]  /*0b00*/  USHF.L.U64.HI UR13, UR6, 0x1e, UR7 ;  /* 0x0000001e060d7899 */ /* 0x000fe40008010207 */
[----:B------:R-:W-:-:S04]  /*0b10*/  UIADD3 UR12, UP0, UPT, UR9, UR12, URZ ;  /* 0x0000000c090c7290 */ /* 0x000fc8000ff1e0ff */
[----:B------:R-:W-:Y:S02]  /*0b20*/  UIADD3.X UR13, UPT, UPT, UR5, UR13, URZ, UP0, !UPT ;  /* 0x0000000d050d7290 */ /* 0x000fe400087fe4ff */
[----:B------:R-:W-:Y:S02]  /*0b30*/  ULEA UR9, UP0, UR18, UR9, 0xb ;  /* 0x0000000912097291 */ /* 0x000fe4000f8058ff */
[----:B-----5:R-:W-:Y:S02]  /*0b40*/  UIADD3 UR14, UP1, UPT, -UR12, UR14, URZ ;  /* 0x0000000e0c0e7290 */ /* 0x020fe4000ff3e1ff */
[----:B------:R-:W-:Y:S02]  /*0b50*/  UIADD3.X UR5, UPT, UPT, URZ, UR5, URZ, UP0, !UPT ;  /* 0x00000005ff057290 */ /* 0x000fe400087fe4ff */
[----:B------:R-:W-:Y:S02]  /*0b60*/  UIADD3.X UR4, UPT, UPT, ~UR13, UR15, URZ, UP1, !UPT ;  /* 0x0000000f0d047290 */ /* 0x000fe40008ffe5ff */
[----:B------:R-:W-:-:S02]  /*0b70*/  UISETP.GE.U32.AND UP1, UPT, UR14, 0x800, UPT ;  /* 0x000008000e00788c */ /* 0x000fc4000bf26070 */
[----:B------:R-:W-:Y:S02]  /*0b80*/  UISETP.GE.U32.AND UP0, UPT, UR9, UR10, UPT ;  /* 0x0000000a0900728c */ /* 0x000fe4000bf06070 */
[----:B------:R-:W-:Y:S02]  /*0b90*/  UISETP.GE.U32.AND.EX UP1, UPT, UR4, URZ, UPT, UP1 ;  /* 0x000000ff0400728c */ /* 0x000fe4000bf26110 */
[----:B------:R-:W-:-:S07]  /*0ba0*/  UISETP.GE.U32.AND.EX UP0, UPT, UR5, UR11, UPT, UP0 ;  /* 0x0000000b0500728c */ /* 0x000fce000bf06100 */
[----:B0-----:R-:W-:Y:S05]  /*0bb0*/  BRA.U !UP1, `(.L_x_125) ;  /* 0x0000000109587547 */ /* 0x001fea000b800000 */
[----:B------:R-:W0:Y:S01]  /*0bc0*/  LDCU.64 UR14, c[0x0][0x388] ;  /* 0x00007100ff0e77ac */ /* 0x000e220008000a00 */
[----:B---34-:R-:W-:-:S05]  /*0bd0*/  IADD3 R6, P0, PT, R0, UR12, RZ ;  /* 0x0000000c00067c10 */ /* 0x018fca000ff1e0ff */
[----:B--2---:R-:W-:Y:S01]  /*0be0*/  IMAD.X R7, RZ, RZ, UR13, P0 ;  /* 0x0000000dff077e24 */ /* 0x004fe200080e06ff */
[----:B0-----:R-:W-:-:S04]  /*0bf0*/  LEA R38, P0, R6, UR14, 0x3 ;  /* 0x0000000e06267c11 */ /* 0x001fc8000f8018ff */
[----:B------:R-:W-:-:S05]  /*0c00*/  LEA.HI.X R39, R6, UR15, R7, 0x3, P0 ;  /* 0x0000000f06277c11 */ /* 0x000fca00080f1c07 */
[----:B------:R0:W5:Y:S04]  /*0c10*/  LDG.E.64 R6, desc[UR16][R38.64] ;  /* 0x0000001026067981 */ /* 0x000168000c1e1b00 */
[----:B-1----:R0:W5:Y:S04]  /*0c20*/  LDG.E.64 R8, desc[UR16][R38.64+0x400] ;  /* 0x0004001026087981 */ /* 0x002168000c1e1b00 */
        /* <DEDUP_REMOVED lines=15> */
.L_x_125:
[C---:B------:R-:W-:Y:S01]  /*0d20*/  ISETP.GE.AND P5, PT, R0.reuse, UR14, PT ;  /* 0x0000000e00007c0c */ /* 0x040fe2000bfa6270 */
[----:B------:R-:W0:Y:S01]  /*0d30*/  LDCU.64 UR20, c[0x0][0x388] ;  /* 0x00007100ff1477ac */ /* 0x000e220008000a00 */
[----:B---34-:R-:W-:Y:S02]  /*0d40*/  IADD3 R6, P0, PT, R0, UR12, RZ ;  /* 0x0000000c00067c10 */ /* 0x018fe4000ff1e0ff */
[----:B------:R-:W1:Y:S01]  /*0d50*/  S2R R0, SR_TID.X ;  /* 0x0000000000007919 */ /* 0x000e620000002100 */
[----:B------:R-:W-:Y:S02]  /*0d60*/  ISETP.GE.AND P2, PT, R3, UR14, PT ;  /* 0x0000000e03007c0c */ /* 0x000fe4000bf46270 */
[----:B--2---:R-:W-:Y:S01]  /*0d70*/  IMAD.X R7, RZ, RZ, UR13, P0 ;  /* 0x0000000dff077e24 */ /* 0x004fe200080e06ff */
[----:B------:R-:W-:Y:S02]  /*0d80*/  ISETP.GE.AND P3, PT, R4, UR14, PT ;  /* 0x0000000e04007c0c */ /* 0x000fe4000bf66270 */
[----:B0-----:R-:W-:-:S04]  /*0d90*/  LEA R38, P0, R6, UR20, 0x3 ;  /* 0x0000001406267c11 */ /* 0x001fc8000f8018ff */
[----:B------:R-:W-:Y:S01]  /*0da0*/  LEA.HI.X R39, R6, UR21, R7, 0x3, P0 ;  /* 0x0000001506277c11 */ /* 0x000fe200080f1c07 */
[----:B------:R-:W-:Y:S02]  /*0db0*/  IMAD.MOV.U32 R6, RZ, RZ, -0x1 ;  /* 0xffffffffff067424 */ /* 0x000fe400078e00ff */
[----:B------:R-:W-:Y:S02]  /*0dc0*/  IMAD.MOV.U32 R7, RZ, RZ, -0x1 ;  /* 0xffffffffff077424 */ /* 0x000fe400078e00ff */
[----:B------:R-:W-:Y:S02]  /*0dd0*/  IMAD.MOV.U32 R10, RZ, RZ, -0x1 ;  /* 0xffffffffff0a7424 */ /* 0x000fe400078e00ff */
[----:B------:R-:W-:Y:S02]  /*0de0*/  IMAD.MOV.U32 R11, RZ, RZ, -0x1 ;  /* 0xffffffffff0b7424 */ /* 0x000fe400078e00ff */
[----:B------:R2:W5:Y:S01]  /*0df0*/  @!P5 LDG.E.64 R6, desc[UR16][R38.64] ;  /* 0x000000102606d981 */ /* 0x000562000c1e1b00 */
[C---:B-1----:R-:W-:Y:S01]  /*0e00*/  VIADD R8, R0.reuse, 0x180 ;  /* 0x0000018000087836 */ /* 0x042fe20000000000 */
[----:B------:R-:W-:Y:S01]  /*0e10*/  LOP3.LUT R9, R0, 0x400, RZ, 0xfc, !PT ;  /* 0x0000040000097812 */ /* 0x000fe200078efcff */
[----:B------:R-:W-:Y:S01]  /*0e20*/  IMAD.MOV.U32 R12, RZ, RZ, -0x1 ;  /* 0xffffffffff0c7424 */ /* 0x000fe200078e00ff */
[----:B------:R2:W5:Y:S02]  /*0e30*/  @!P3 LDG.E.64 R10, desc[UR16][R38.64+0x800] ;  /* 0x00080010260ab981 */ /* 0x000564000c1e1b00 */
[----:B------:R-:W-:Y:S01]  /*0e40*/  ISETP.GE.AND P4, PT, R8, UR14, PT ;  /* 0x0000000e08007c0c */ /* 0x000fe2000bf86270 */
[----:B------:R-:W-:Y:S01]  /*0e50*/  VIADD R8, R0, 0x380 ;  /* 0x0000038000087836 */ /* 0x000fe20000000000 */
[----:B------:R-:W-:Y:S01]  /*0e60*/  ISETP.GE.AND P0, PT, R9, UR14, PT ;  /* 0x0000000e09007c0c */ /* 0x000fe2000bf06270 */
[----:B------:R-:W-:Y:S01]  /*0e70*/  IMAD.MOV.U32 R9, RZ, RZ, -0x1 ;  /* 0xffffffffff097424 */ /* 0x000fe200078e00ff */
[----:B------:R-:W-:Y:S01]  /*0e80*/  ISETP.GE.AND P5, PT, R5, UR14, PT ;  /* 0x0000000e05007c0c */ /* 0x000fe2000bfa6270 */
[----:B------:R-:W-:Y:S01]  /*0e90*/  IMAD.MOV.U32 R13, RZ, RZ, -0x1 ;  /* 0xffffffffff0d7424 */ /* 0x000fe200078e00ff */
[----:B------:R-:W-:-:S02]  /*0ea0*/  ISETP.GE.AND P1, PT, R8, UR14, PT ;  /* 0x0000000e08007c0c */ /* 0x000fc4000bf26270 */
[----:B------:R-:W-:Y:S01]  /*0eb0*/  MOV R8, 0xffffffff ;  /* 0xffffffff00087802 */ /* 0x000fe20000000f00 */
[----:B------:R-:W-:Y:S01]  /*0ec0*/  VIADD R14, R0, 0x480 ;  /* 0x00000480000e7836 */ /* 0x000fe20000000000 */
[----:B------:R-:W-:Y:S01]  /*0ed0*/  ISETP.GE.AND P3, PT, R41, UR14, PT ;  /* 0x0000000e29007c0c */ /* 0x000fe2000bf66270 */
[----:B------:R-:W-:Y:S02]  /*0ee0*/  IMAD.MOV.U32 R15, RZ, RZ, -0x1 ;  /* 0xffffffffff0f7424 */ /* 0x000fe400078e00ff */
[----:B------:R2:W5:Y:S01]  /*0ef0*/  @!P4 LDG.E.64 R12, desc[UR16][R38.64+0xc00] ;  /* 0x000c0010260cc981 */ /* 0x000562000c1e1b00 */
[----:B------:R-:W-:-:S03]  /*0f00*/  ISETP.GE.AND P4, PT, R14, UR14, PT ;  /* 0x0000000e0e007c0c */ /* 0x000fc6000bf86270 */
[----:B------:R2:W5:Y:S01]  /*0f10*/  @!P2 LDG.E.64 R8, desc[UR16][R38.64+0x400] ;  /* 0x000400102608a981 */ /* 0x000562000c1e1b00 */
[----:B------:R-:W-:Y:S02]  /*0f20*/  ISETP.GE.AND P2, PT, R40, UR14, PT ;  /* 0x0000000e28007c0c */ /* 0x000fe4000bf46270 */
[----:B------:R-:W-:Y:S01]  /*0f30*/  MOV R14, 0xffffffff ;  /* 0xffffffff000e7802 */ /* 0x000fe20000000f00 */
[----:B------:R-:W-:Y:S02]  /*0f40*/  VIADD R20, R0, 0x500 ;  /* 0x0000050000147836 */ /* 0x000fe40000000000 */
[----:B------:R-:W-:Y:S02]  /*0f50*/  IMAD.MOV.U32 R16, RZ, RZ, -0x1 ;  /* 0xffffffffff107424 */ /* 0x000fe400078e00ff */
[----:B------:R-:W-:Y:S01]  /*0f60*/  IMAD.MOV.U32 R17, RZ, RZ, -0x1 ;  /* 0xffffffffff117424 */ /* 0x000fe200078e00ff */
[----:B------:R2:W5:Y:S01]  /*0f70*/  @!P5 LDG.E.64 R14, desc[UR16][R38.64+0x1000] ;  /* 0x00100010260ed981 */ /* 0x000562000c1e1b00 */
[----:B------:R-:W-:Y:S01]  /*0f80*/  IMAD.MOV.U32 R18, RZ, RZ, -0x1 ;  /* 0xffffffffff127424 */ /* 0x000fe200078e00ff */
[----:B------:R-:W-:Y:S01]  /*0f90*/  ISETP.GE.AND P5, PT, R20, UR14, PT ;  /* 0x0000000e14007c0c */ /* 0x000fe2000bfa6270 */
[----:B------:R-:W-:Y:S01]  /*0fa0*/  IMAD.MOV.U32 R19, RZ, RZ, -0x1 ;  /* 0xffffffffff137424 */ /* 0x000fe200078e00ff */
[C---:B------:R-:W-:Y:S01]  /*0fb0*/  IADD3 R21, PT, PT, R0.reuse, 0x580, RZ ;  /* 0x0000058000157810 */ /* 0x040fe20007ffe0ff */
[----:B------:R-:W-:Y:S01]  /*0fc0*/  VIADD R20, R0, 0x600 ;  /* 0x0000060000147836 */ /* 0x000fe20000000000 */
[----:B------:R2:W5:Y:S01]  /*0fd0*/  @!P2 LDG.E.64 R16, desc[UR16][R38.64+0x1400] ;  /* 0x001400102610a981 */ /* 0x000562000c1e1b00 */
[----:B------:R-:W-:Y:S01]  /*0fe0*/  IMAD.MOV.U32 R22, RZ, RZ, -0x1 ;  /* 0xffffffffff167424 */ /* 0x000fe200078e00ff */
[----:B------:R-:W-:-:S02]  /*0ff0*/  ISETP.GE.AND P2, PT, R21, UR14, PT ;  /* 0x0000000e15007c0c */ /* 0x000fc4000bf46270 */
[----:B------:R2:W5:Y:S01]  /*1000*/  @!P3 LDG.E.64 R18, desc[UR16][R38.64+0x1800] ;  /* 0x001800102612b981 */ /* 0x000562000c1e1b00 */
[----:B------:R-:W-:Y:S01]  /*1010*/  ISETP.GE.AND P3, PT, R20, UR14, PT ;  /* 0x0000000e14007c0c */ /* 0x000fe2000bf66270 */
[----:B------:R-:W-:Y:S01]  /*1020*/  IMAD.MOV.U32 R20, RZ, RZ, -0x1 ;  /* 0xffffffffff147424 */ /* 0x000fe200078e00ff */
[----:B------:R-:W-:Y:S01]  /*1030*/  MOV R24, 0xffffffff ;  /* 0xffffffff00187802 */ /* 0x000fe20000000f00 */
[----:B------:R-:W-:Y:S02]  /*1040*/  IMAD.MOV.U32 R21, RZ, RZ, -0x1 ;  /* 0xffffffffff157424 */ /* 0x000fe400078e00ff */
[----:B------:R-:W-:Y:S02]  /*1050*/  IMAD.MOV.U32 R23, RZ, RZ, -0x1 ;  /* 0xffffffffff177424 */ /* 0x000fe400078e00ff */
[----:B------:R-:W-:Y:S02]  /*1060*/  IMAD.MOV.U32 R25, RZ, RZ, -0x1 ;  /* 0xffffffffff197424 */ /* 0x000fe400078e00ff */
[C---:B------:R-:W-:Y:S01]  /*1070*/  VIADD R26, R0.reuse, 0x680 ;  /* 0x00000680001a7836 */ /* 0x040fe20000000000 */
[----:B------:R2:W5:Y:S01]  /*1080*/  @!P1 LDG.E.64 R20, desc[UR16][R38.64+0x1c00] ;  /* 0x001c001026149981 */ /* 0x000562000c1e1b00 */
[----:B------:R-:W-:-:S03]  /*1090*/  VIADD R27, R0, 0x700 ;  /* 0x00000700001b7836 */ /* 0x000fc60000000000 */
[----:B------:R2:W5:Y:S01]  /*10a0*/  @!P0 LDG.E.64 R22, desc[UR16][R38.64+0x2000] ;  /* 0x0020001026168981 */ /* 0x000562000c1e1b00 */
[----:B------:R-:W-:Y:S02]  /*10b0*/  ISETP.GE.AND P1, PT, R26, UR14, PT ;  /* 0x0000000e1a007c0c */ /* 0x000fe4000bf26270 */
[----:B------:R-:W-:Y:S01]  /*10c0*/  ISETP.GE.AND P0, PT, R27, UR14, PT ;  /* 0x0000000e1b007c0c */ /* 0x000fe2000bf06270 */
[----:B------:R2:W5:Y:S01]  /*10d0*/  @!P4 LDG.E.64 R24, desc[UR16][R38.64+0x2400] ;  /* 0x002400102618c981 */ /* 0x000562000c1e1b00 */
[----:B------:R-:W-:Y:S01]  /*10e0*/  ISETP.GE.AND P4, PT, R42, UR14, PT ;  /* 0x0000000e2a007c0c */ /* 0x000fe2000bf86270 */
[----:B------:R-:W-:Y:S01]  /*10f0*/  IMAD.MOV.U32 R26, RZ, RZ, -0x1 ;  /* 0xffffffffff1a7424 */ /* 0x000fe200078e00ff */
[----:B------:R-:W-:Y:S01]  /*1100*/  MOV R30, 0xffffffff ;  /* 0xffffffff001e7802 */ /* 0x000fe20000000f00 */
[----:B------:R-:W-:Y:S01]  /*1110*/  IMAD.MOV.U32 R27, RZ, RZ, -0x1 ;  /* 0xffffffffff1b7424 */ /* 0x000fe200078e00ff */
[----:B------:R-:W-:Y:S01]  /*1120*/  MOV R37, 0xffffffff ;  /* 0xffffffff00257802 */ /* 0x000fe20000000f00 */
[----:B------:R-:W-:-:S02]  /*1130*/  IMAD.MOV.U32 R28, RZ, RZ, -0x1 ;  /* 0xffffffffff1c7424 */ /* 0x000fc400078e00ff */
[----:B------:R-:W-:Y:S02]  /*1140*/  IMAD.MOV.U32 R29, RZ, RZ, -0x1 ;  /* 0xffffffffff1d7424 */ /* 0x000fe400078e00ff */
        /* <DEDUP_REMOVED lines=8> */
[----:B------:R-:W-:-:S03]  /*11d0*/  IMAD.MOV.U32 R36, RZ, RZ, -0x1 ;  /* 0xffffffffff247424 */ /* 0x000fc600078e00ff */
[----:B------:R2:W5:Y:S04]  /*11e0*/  @!P1 LDG.E.64 R32, desc[UR16][R38.64+0x3400] ;  /* 0x0034001026209981 */ /* 0x000568000c1e1b00 */
[----:B------:R2:W5:Y:S04]  /*11f0*/  @!P0 LDG.E.64 R34, desc[UR16][R38.64+0x3800] ;  /* 0x0038001026228981 */ /* 0x000568000c1e1b00 */
[----:B------:R2:W5:Y:S02]  /*1200*/  @!P4 LDG.E.64 R36, desc[UR16][R38.64+0x3c00] ;  /* 0x003c00102624c981 */ /* 0x000564000c1e1b00 */
.L_x_126:
[----:B0-2---:R-:W0:Y:S02]  /*1210*/  LDC.64 R38, c[0x0][0x398] ;  /* 0x0000e600ff267b82 */ /* 0x005e240000000a00 */
[----:B0-----:R-:W-:-:S13]  /*1220*/  ISETP.GT.AND P0, PT, R39, R38, PT ;  /* 0x000000262700720c */ /* 0x001fda0003f04270 */
[----:B------:R-:W-:Y:S05]  /*1230*/  @!P0 BRA `(.L_x_127) ;  /* 0x0000000400388947 */ /* 0x000fea0003800000 */
[----:B------:R-:W0:Y:S01]  /*1240*/  S2UR UR12, SR_CgaCtaId ;  /* 0x00000000000c79c3 */ /* 0x000e220000008800 */
[----:B------:R-:W-:Y:S01]  /*1250*/  UMOV UR4, 0x400 ;  /* 0x0000040000047882 */ /* 0x000fe20000000000 */
[----:B------:R-:W1:Y:S01]  /*1260*/  LDCU UR13, c[0x0][0x398] ;  /* 0x00007300ff0d77ac */ /* 0x000e620008000800 */
[----:B0-----:R-:W-:-:S03]  /*1270*/  ULEA UR12, UR12, UR4, 0x18 ;  /* 0x000000040c0c7291 */ /* 0x001fc6000f8ec0ff */
[----:B-1----:R-:W-:-:S09]  /*1280*/  UMOV UR4, URZ ;  /* 0x000000ff00047c82 */ /* 0x002fd20008000000 */
.L_x_128:
[----:B0-----:R-:W-:Y:S01]  /*1290*/  IMAD R38, RZ, RZ, -UR13 ;  /* 0x8000000dff267e24 */ /* 0x001fe2000f8e02ff */
[----:B------:R-:W-:Y:S01]  /*12a0*/  ULEA UR14, UR4, UR12, 0xa ;  /* 0x0000000c040e7291 */ /* 0x000fe2000f8e50ff */
[----:B------:R-:W-:Y:S01]  /*12b0*/  IMAD.MOV.U32 R45, RZ, RZ, -0x1 ;  /* 0xffffffffff2d7424 */ /* 0x000fe200078e00ff */
[----:B------:R-:W-:Y:S02]  /*12c0*/  UIADD3 UR4, UPT, UPT, UR4, 0x1, URZ ;  /* 0x0000000104047890 */ /* 0x000fe4000fffe0ff */
[----:B------:R-:W-:-:S04]  /*12d0*/  VIADDMNMX R38, R38, R39, 0x8, PT ;  /* 0x0000000826267446 */ /* 0x000fc80003800127 */
[----:B------:R-:W-:Y:S02]  /*12e0*/  SHF.L.U32 R38, R45, R38, RZ ;  /* 0x000000262d267219 */ /* 0x000fe400000006ff */
[----:B-----5:R-:W-:-:S04]  /*12f0*/  SHF.R.U64 R45, R6, UR13, R7 ;  /* 0x0000000d062d7c19 */ /* 0x020fc80008001207 */
[-C--:B------:R-:W-:Y:S02]  /*1300*/  LOP3.LUT R44, R45, R38.reuse, RZ, 0x30, !PT ;  /* 0x000000262d2c7212 */ /* 0x080fe400078e30ff */
[----:B------:R-:W-:Y:S02]  /*1310*/  SHF.R.U64 R45, R8, UR13, R9 ;  /* 0x0000000d082d7c19 */ /* 0x000fe40008001209 */
[----:B------:R-:W-:Y:S02]  /*1320*/  LEA R44, R44, UR14, 0x2 ;  /* 0x0000000e2c2c7c11 */ /* 0x000fe4000f8e10ff */
[----:B------:R-:W-:-:S03]  /*1330*/  LOP3.LUT R45, R45, R38, RZ, 0x30, !PT ;  /* 0x000000262d2d7212 */ /* 0x000fc600078e30ff */
[----:B------:R-:W-:Y:S01]  /*1340*/  ATOMS.POPC.INC.32 RZ, [R44+URZ] ;  /* 0x000000002cff7f8c */ /* 0x000fe2000d8000ff */
[----:B------:R-:W-:-:S05]  /*1350*/  LEA R45, R45, UR14, 0x2 ;  /* 0x0000000e2d2d7c11 */ /* 0x000fca000f8e10ff */
[----:B------:R0:W-:Y:S02]  /*1360*/  ATOMS.POPC.INC.32 RZ, [R45+URZ] ;  /* 0x000000002dff7f8c */ /* 0x0001e4000d8000ff */
[----:B0-----:R-:W-:-:S04]  /*1370*/  SHF.R.U64 R45, R10, UR13, R11 ;  /* 0x0000000d0a2d7c19 */ /* 0x001fc8000800120b */
[-C--:B------:R-:W-:Y:S02]  /*1380*/  LOP3.LUT R44, R45, R38.reuse, RZ, 0x30, !PT ;  /* 0x000000262d2c7212 */ /* 0x080fe400078e30ff */
[----:B------:R-:W-:Y:S02]  /*1390*/  SHF.R.U64 R45, R12, UR13, R13 ;  /* 0x0000000d0c2d7c19 */ /* 0x000fe4000800120d */
[----:B------:R-:W-:Y:S02]  /*13a0*/  LEA R44, R44, UR14, 0x2 ;  /* 0x0000000e2c2c7c11 */ /* 0x000fe4000f8e10ff */
[----:B------:R-:W-:-:S03]  /*13b0*/  LOP3.LUT R45, R45, R38, RZ, 0x30, !PT ;  /* 0x000000262d2d7212 */ /* 0x000fc600078e30ff */
[----:B------:R0:W-:Y:S01]  /*13c0*/  ATOMS.POPC.INC.32 RZ, [R44+URZ] ;  /* 0x000000002cff7f8c */ /* 0x0001e2000d8000ff */
[----:B------:R-:W-:-:S05]  /*13d0*/  LEA R45, R45, UR14, 0x2 ;  /* 0x0000000e2d2d7c11 */ /* 0x000fca000f8e10ff */
[----:B------:R1:W-:Y:S01]  /*13e0*/  ATOMS.POPC.INC.32 RZ, [R45+URZ] ;  /* 0x000000002dff7f8c */ /* 0x0003e2000d8000ff */
[----:B0-----:R-:W-:-:S04]  /*13f0*/  SHF.R.U64 R44, R14, UR13, R15 ;  /* 0x0000000d0e2c7c19 */ /* 0x001fc8000800120f */
[-C--:B------:R-:W-:Y:S02]  /*1400*/  LOP3.LUT R44, R44, R38.reuse, RZ, 0x30, !PT ;  /* 0x000000262c2c7212 */ /* 0x080fe400078e30ff */
[----:B-1----:R-:W-:Y:S02]  /*1410*/  SHF.R.U64 R45, R16, UR13, R17 ;  /* 0x0000000d102d7c19 */ /* 0x002fe40008001211 */
        /* <DEDUP_REMOVED lines=39> */
[----:B-1----:R-:W-:Y:S01]  /*1690*/  SHF.R.U64 R45, R36, UR13, R37 ;  /* 0x0000000d242d7c19 */ /* 0x002fe20008001225 */
[----:B------:R-:W-:Y:S01]  /*16a0*/  UIADD3 UR13, UPT, UPT, UR13, 0x8, URZ ;  /* 0x000000080d0d7890 */ /* 0x000fe2000fffe0ff */
[----:B------:R-:W-:Y:S02]  /*16b0*/  LEA R44, R44, UR14, 0x2 ;  /* 0x0000000e2c2c7c11 */ /* 0x000fe4000f8e10ff */
[----:B------:R-:W-:-:S03]  /*16c0*/  LOP3.LUT R38, R45, R38, RZ, 0x30, !PT ;  /* 0x000000262d267212 */ /* 0x000fc600078e30ff */
[----:B------:R-:W-:Y:S01]  /*16d0*/  ISETP.LE.AND P0, PT, R39, UR13, PT ;  /* 0x0000000d27007c0c */ /* 0x000fe2000bf03270 */
[----:B------:R0:W-:Y:S01]  /*16e0*/  ATOMS.POPC.INC.32 RZ, [R44+URZ] ;  /* 0x000000002cff7f8c */ /* 0x0001e2000d8000ff */
[----:B------:R-:W-:-:S05]  /*16f0*/  LEA R38, R38, UR14, 0x2 ;  /* 0x0000000e26267c11 */ /* 0x000fca000f8e10ff */
[----:B------:R0:W-:Y:S06]  /*1700*/  ATOMS.POPC.INC.32 RZ, [R38+URZ] ;  /* 0x0000000026ff7f8c */ /* 0x0001ec000d8000ff */
[----:B------:R-:W-:Y:S05]  /*1710*/  @!P0 BRA `(.L_x_128) ;  /* 0xfffffff800dc8947 */ /* 0x000fea000383ffff */
.L_x_127:
[----:B------:R-:W-:Y:S05]  /*1720*/  BRA.U !UP0, `(.L_x_129) ;  /* 0xfffffff108ec7547 */ /* 0x000fea000b83ffff */
.L_x_124:
[----:B------:R-:W-:Y:S01]  /*1730*/  BAR.SYNC.DEFER_BLOCKING 0x0 ;  /* 0x0000000000007b1d */ /* 0x000fe20000010000 */
[----:B------:R-:W-:-:S05]  /*1740*/  ISETP.NE.AND P0, PT, R43, RZ, PT ;  /* 0x000000ff2b00720c */ /* 0x000fca0003f05270 */
[----:B------:R-:W-:Y:S08]  /*1750*/  BSSY.RECONVERGENT B0, `(.L_x_130) ;  /* 0x0000175000007945 */ /* 0x000ff00003800200 */
[----:B------:R-:W-:Y:S05]  /*1760*/  @P0 BRA `(.L_x_131) ;  /* 0x0000001400cc0947 */ /* 0x000fea0003800000 */
[----:B--2345:R-:W2:Y:S01]  /*1770*/  LDC.64 R6, c[0x0][0x398] ;  /* 0x0000e600ff067b82 */ /* 0x03cea20000000a00 */
[----:B------:R-:W-:Y:S01]  /*1780*/  IMAD.MOV.U32 R9, RZ, RZ, RZ ;  /* 0x000000ffff097224 */ /* 0x000fe200078e00ff */
[----:B--2---:R-:W-:-:S04]  /*1790*/  IADD3 R6, PT, PT, R7, 0x7, -R6 ;  /* 0x0000000707067810 */ /* 0x004fc80007ffe806 */
[----:B------:R-:W-:-:S04]  /*17a0*/  SHF.R.S32.HI R7, RZ, 0x1f, R6 ;  /* 0x0000001fff077819 */ /* 0x000fc80000011406 */
[----:B------:R-:W-:-:S04]  /*17b0*/  LEA.HI R7, R7, R6, RZ, 0x3 ;  /* 0x0000000607077211 */ /* 0x000fc800078f18ff */
[----:B------:R-:W-:-:S04]  /*17c0*/  SHF.R.S32.HI R7, RZ, 0x3, R7 ;  /* 0x00000003ff077819 */ /* 0x000fc80000011407 */
[C---:B------:R-:W-:Y:S01]  /*17d0*/  LOP3.LUT R6, R7.reuse, 0xffffff8, RZ, 0xc0, !PT ;  /* 0x0ffffff807067812 */ /* 0x040fe200078ec0ff */
[----:B------:R-:W-:-:S05]  /*17e0*/  VIADD R13, R7, 0xffffffff ;  /* 0xffffffff070d7836 */ /* 0x000fca0000000000 */
[----:B------:R-:W-:-:S13]  /*17f0*/  ISETP.GE.U32.AND P0, PT, R13, 0x7, PT ;  /* 0x000000070d00780c */ /* 0x000fda0003f06070 */
[----:B------:R-:W-:Y:S05]  /*1800*/  @!P0 BRA `(.L_x_132) ;  /* 0x00000004006c8947 */ /* 0x000fea0003800000 */
[----:B01----:R-:W0:Y:S01]  /*1810*/  LDC.64 R8, c[0x0][0x380] ;  /* 0x0000e000ff087b82 */ /* 0x003e220000000a00 */
[----:B------:R-:W-:-:S07]  /*1820*/  IMAD.MOV.U32 R11, RZ, RZ, RZ ;  /* 0x000000ffff0b7224 */ /* 0x000fce00078e00ff */
.L_x_149:
[----:B----4-:R-:W-:Y:S01]  /*1830*/  IMAD R15, R11, 0x400, R2 ;  /* 0x000004000b0f7824 */ /* 0x010fe200078e0202 */
[----:B------:R-:W-:Y:S04]  /*1840*/  BSSY.RECONVERGENT B1, `(.L_x_133) ;  /* 0x000000f000017945 */ /* 0x000fe80003800200 */
[----:B0123--:R-:W1:Y:S04]  /*1850*/  LDS R20, [R15] ;  /* 0x000000000f147984 */ /* 0x00fe680000000800 */
[----:B------:R2:W3:Y:S04]  /*1860*/  LDS R17, [R15+0x400] ;  /* 0x000400000f117984 */ /* 0x0004e80000000800 */
[----:B------:R2:W4:Y:S04]  /*1870*/  LDS R22, [R15+0x800] ;  /* 0x000800000f167984 */ /* 0x0005280000000800 */
[----:B------:R2:W0:Y:S04]  /*1880*/  LDS R23, [R15+0xc00] ;  /* 0x000c00000f177984 */ /* 0x0004280000000800 */
[----:B------:R2:W0:Y:S04]  /*1890*/  LDS R16, [R15+0x1000] ;  /* 0x001000000f107984 */ /* 0x0004280000000800 */
[----:B------:R2:W0:Y:S04]  /*18a0*/  LDS R14, [R15+0x1400] ;  /* 0x001400000f0e7984 */ /* 0x0004280000000800 */
[----:B------:R2:W0:Y:S04]  /*18b0*/  LDS R12, [R15+0x1800] ;  /* 0x001800000f0c7984 */ /* 0x0004280000000800 */
[----:B------:R2:W0:Y:S01]  /*18c0*/  LDS R10, [R15+0x1c00] ;  /* 0x001c00000f0a7984 */ /* 0x0004220000000800 */
[----:B-1----:R-:W-:-:S13]  /*18d0*/  ISETP.NE.AND P0, PT, R20, RZ, PT ;  /* 0x000000ff1400720c */ /* 0x002fda0003f05270 */
[----:B--234-:R-:W-:Y:S05]  /*18e0*/  @!P0 BRA `(.L_x_134) ;  /* 0x0000000000108947 */ /* 0x01cfea0003800000 */
[----:B------:R-:W-:Y:S01]  /*18f0*/  LEA R19, R11, R0, 0x8 ;  /* 0x000000000b137211 */ /* 0x000fe200078e40ff */
[----:B------:R-:W-:-:S04]  /*1900*/  IMAD.MOV.U32 R21, RZ, RZ, RZ ;  /* 0x000000ffff157224 */ /* 0x000fc800078e00ff */
[----:B0-----:R-:W-:-:S05]  /*1910*/  IMAD.WIDE.U32 R18, R19, 0x8, R8 ;  /* 0x0000000813127825 */ /* 0x001fca00078e0008 */
[----:B------:R1:W-:Y:S02]  /*1920*/  REDG.E.ADD.64.STRONG.GPU desc[UR16][R18.64], R20 ;  /* 0x000000141200798e */ /* 0x0003e4000c12e510 */
.L_x_134:
[----:B------:R-:W-:Y:S05]  /*1930*/  BSYNC.RECONVERGENT B1 ;  /* 0x0000000000017941 */ /* 0x000fea0003800200 */
.L_x_133:
[----:B------:R-:W-:Y:S01]  /*1940*/  ISETP.NE.AND P6, PT, R17, RZ, PT ;  /* 0x000000ff1100720c */ /* 0x000fe20003fc5270 */
[----:B------:R-:W-:Y:S01]  /*1950*/  BSSY.RECONVERGENT B1, `(.L_x_135) ;  /* 0x000000e000017945 */ /* 0x000fe20003800200 */
[----:B------:R-:W-:Y:S02]  /*1960*/  ISETP.NE.AND P0, PT, R22, RZ, PT ;  /* 0x000000ff1600720c */ /* 0x000fe40003f05270 */
[----:B0-----:R-:W-:Y:S02]  /*1970*/  ISETP.NE.AND P1, PT, R23, RZ, PT ;  /* 0x000000ff1700720c */ /* 0x001fe40003f25270 */
[----:B------:R-:W-:Y:S02]  /*1980*/  ISETP.NE.AND P2, PT, R16, RZ, PT ;  /* 0x000000ff1000720c */ /* 0x000fe40003f45270 */
[----:B------:R-:W-:Y:S02]  /*1990*/  ISETP.NE.AND P3, PT, R14, RZ, PT ;  /* 0x000000ff0e00720c */ /* 0x000fe40003f65270 */
[----:B------:R-:W-:-:S02]  /*19a0*/  ISETP.NE.AND P4, PT, R12, RZ, PT ;  /* 0x000000ff0c00720c */ /* 0x000fc40003f85270 */
[----:B------:R-:W-:Y:S01]  /*19b0*/  ISETP.NE.AND P5, PT, R10, RZ, PT ;  /* 0x000000ff0a00720c */ /* 0x000fe20003fa5270 */
[----:B------:R-:W-:-:S12]  /*19c0*/  @!P6 BRA `(.L_x_136) ;  /* 0x000000000018e947 */ /* 0x000fd80003800000 */
[----:B-1----:R-:W-:Y:S02]  /*19d0*/  IMAD R19, R11, 0x100, R0 ;  /* 0x000001000b137824 */ /* 0x002fe400078e0200 */
[----:B------:R-:W-:Y:S02]  /*19e0*/  IMAD.MOV.U32 R20, RZ, RZ, R17 ;  /* 0x000000ffff147224 */ /* 0x000fe400078e0011 */
[----:B------:R-:W-:Y:S02]  /*19f0*/  VIADD R19, R19, 0x100 ;  /* 0x0000010013137836 */ /* 0x000fe40000000000 */
[----:B------:R-:W-:Y:S02]  /*1a00*/  IMAD.MOV.U32 R21, RZ, RZ, RZ ;  /* 0x000000ffff157224 */ /* 0x000fe400078e00ff */
[----:B------:R-:W-:-:S05]  /*1a10*/  IMAD.WIDE.U32 R18, R19, 0x8, R8 ;  /* 0x0000000813127825 */ /* 0x000fca00078e0008 */
[----:B------:R0:W-:Y:S02]  /*1a20*/  REDG.E.ADD.64.STRONG.GPU desc[UR16][R18.64], R20 ;  /* 0x000000141200798e */ /* 0x0001e4000c12e510 */
.L_x_136:
[----:B------:R-:W-:Y:S05]  /*1a30*/  BSYNC.RECONVERGENT B1 ;  /* 0x0000000000017941 */ /* 0x000fea0003800200 */
.L_x_135:
[----:B------:R-:W-:Y:S04]  /*1a40*/  BSSY.RECONVERGENT B1, `(.L_x_137) ;  /* 0x0000008000017945 */ /* 0x000fe80003800200 */
[----:B------:R-:W-:Y:S05]  /*1a50*/  @!P0 BRA `(.L_x_138) ;  /* 0x0000000000188947 */ /* 0x000fea0003800000 */
[----:B01----:R-:W-:Y:S02]  /*1a60*/  IMAD R19, R11, 0x100, R0 ;  /* 0x000001000b137824 */ /* 0x003fe400078e0200 */
[----:B------:R-:W-:Y:S02]  /*1a70*/  IMAD.MOV.U32 R20, RZ, RZ, R22 ;  /* 0x000000ffff147224 */ /* 0x000fe400078e0016 */
[----:B------:R-:W-:Y:S01]  /*1a80*/  IMAD.MOV.U32 R21, RZ, RZ, RZ ;  /* 0x000000ffff157224 */ /* 0x000fe200078e00ff */
[----:B------:R-:W-:-:S05]  /*1a90*/  IADD3 R19, PT, PT, R19, 0x200, RZ ;  /* 0x0000020013137810 */ /* 0x000fca0007ffe0ff */
[----:B------:R-:W-:-:S05]  /*1aa0*/  IMAD.WIDE.U32 R18, R19, 0x8, R8 ;  /* 0x0000000813127825 */ /* 0x000fca00078e0008 */
[----:B------:R2:W-:Y:S02]  /*1ab0*/  REDG.E.ADD.64.STRONG.GPU desc[UR16][R18.64], R20 ;  /* 0x000000141200798e */ /* 0x0005e4000c12e510 */
.L_x_138:
[----:B------:R-:W-:Y:S05]  /*1ac0*/  BSYNC.RECONVERGENT B1 ;  /* 0x0000000000017941 */ /* 0x000fea0003800200 */
.L_x_137:
[----:B------:R-:W-:Y:S04]  /*1ad0*/  BSSY.RECONVERGENT B1, `(.L_x_139) ;  /* 0x0000008000017945 */ /* 0x000fe80003800200 */
[----:B------:R-:W-:Y:S05]  /*1ae0*/  @!P1 BRA `(.L_x_140) ;  /* 0x0000000000189947 */ /* 0x000fea0003800000 */
[----:B012---:R-:W-:Y:S02]  /*1af0*/  IMAD R19, R11, 0x100, R0 ;  /* 0x000001000b137824 */ /* 0x007fe400078e0200 */
[----:B------:R-:W-:Y:S02]  /*1b00*/  IMAD.MOV.U32 R20, RZ, RZ, R23 ;  /* 0x000000ffff147224 */ /* 0x000fe400078e0017 */
[----:B------:R-:W-:Y:S02]  /*1b10*/  VIADD R19, R19, 0x300 ;  /* 0x0000030013137836 */ /* 0x000fe40000000000 */
[----:B------:R-:W-:Y:S02]  /*1b20*/  IMAD.MOV.U32 R21, RZ, RZ, RZ ;  /* 0x000000ffff157224 */ /* 0x000fe400078e00ff */
[----:B------:R-:W-:-:S05]  /*1b30*/  IMAD.WIDE.U32 R18, R19, 0x8, R8 ;  /* 0x0000000813127825 */ /* 0x000fca00078e0008 */
[----:B------:R3:W-:Y:S02]  /*1b40*/  REDG.E.ADD.64.STRONG.GPU desc[UR16][R18.64], R20 ;  /* 0x000000141200798e */ /* 0x0007e4000c12e510 */
.L_x_140:
[----:B------:R-:W-:Y:S05]  /*1b50*/  BSYNC.RECONVERGENT B1 ;  /* 0x0000000000017941 */ /* 0x000fea0003800200 */
.L_x_139:
[----:B------:R-:W-:Y:S04]  /*1b60*/  BSSY.RECONVERGENT B1, `(.L_x_141) ;  /* 0x0000007000017945 */ /* 0x000fe80003800200 */
[----:B------:R-:W-:Y:S05]  /*1b70*/  @!P2 BRA `(.L_x_142) ;  /* 0x000000000014a947 */ /* 0x000fea0003800000 */
[----:B0123--:R-:W-:Y:S01]  /*1b80*/  LEA R19, R11, R0, 0x8 ;  /* 0x000000000b137211 */ /* 0x00ffe200078e40ff */
[----:B------:R-:W-:-:S04]  /*1b90*/  IMAD.MOV.U32 R17, RZ, RZ, RZ ;  /* 0x000000ffff117224 */ /* 0x000fc800078e00ff */
[----:B------:R-:W-:-:S04]  /*1ba0*/  VIADD R19, R19, 0x400 ;  /* 0x0000040013137836 */ /* 0x000fc80000000000 */
[----:B------:R-:W-:-:S05]  /*1bb0*/  IMAD.WIDE.U32 R18, R19, 0x8, R8 ;  /* 0x0000000813127825 */ /* 0x000fca00078e0008 */
[----:B------:R4:W-:Y:S02]  /*1bc0*/  REDG.E.ADD.64.STRONG.GPU desc[UR16][R18.64], R16 ;  /* 0x000000101200798e */ /* 0x0009e4000c12e510 */
.L_x_142:
[----:B------:R-:W-:Y:S05]  /*1bd0*/  BSYNC.RECONVERGENT B1 ;  /* 0x0000000000017941 */ /* 0x000fea0003800200 */
.L_x_141:
[----:B------:R-:W-:Y:S04]  /*1be0*/  BSSY.RECONVERGENT B1, `(.L_x_143) ;  /* 0x0000007000017945 */ /* 0x000fe80003800200 */
[----:B------:R-:W-:Y:S05]  /*1bf0*/  @!P3 BRA `(.L_x_144) ;  /* 0x000000000014b947 */ /* 0x000fea0003800000 */
[----:B----4-:R-:W-:Y:S02]  /*1c00*/  IMAD R17, R11, 0x100, R0 ;  /* 0x000001000b117824 */ /* 0x010fe400078e0200 */
[----:B------:R-:W-:Y:S02]  /*1c10*/  IMAD.MOV.U32 R15, RZ, RZ, RZ ;  /* 0x000000ffff0f7224 */ /* 0x000fe400078e00ff */
[----:B------:R-:W-:-:S04]  /*1c20*/  VIADD R17, R17, 0x500 ;  /* 0x0000050011117836 */ /* 0x000fc80000000000 */
[----:B------:R-:W-:-:S05]  /*1c30*/  IMAD.WIDE.U32 R16, R17, 0x8, R8 ;  /* 0x0000000811107825 */ /* 0x000fca00078e0008 */
[----:B------:R4:W-:Y:S02]  /*1c40*/  REDG.E.ADD.64.STRONG.GPU desc[UR16][R16.64], R14 ;  /* 0x0000000e1000798e */ /* 0x0009e4000c12e510 */
.L_x_144:
[----:B------:R-:W-:Y:S05]  /*1c50*/  BSYNC.RECONVERGENT B1 ;  /* 0x0000000000017941 */ /* 0x000fea0003800200 */
.L_x_143:
[----:B------:R-:W-:Y:S04]  /*1c60*/  BSSY.RECONVERGENT B1, `(.L_x_145) ;  /* 0x0000008000017945 */ /* 0x000fe80003800200 */
[----:B------:R-:W-:Y:S05]  /*1c70*/  @!P4 BRA `(.L_x_146) ;  /* 0x000000000018c947 */ /* 0x000fea0003800000 */
[----:B----4-:R-:W-:Y:S02]  /*1c80*/  IMAD R15, R11, 0x100, R0 ;  /* 0x000001000b0f7824 */ /* 0x010fe400078e0200 */
[----:B------:R-:W-:Y:S02]  /*1c90*/  IMAD.MOV.U32 R16, RZ, RZ, R12 ;  /* 0x000000ffff107224 */ /* 0x000fe400078e000c */
[----:B------:R-:W-:Y:S01]  /*1ca0*/  IMAD.MOV.U32 R17, RZ, RZ, RZ ;  /* 0x000000ffff117224 */ /* 0x000fe200078e00ff */
[----:B------:R-:W-:-:S05]  /*1cb0*/  IADD3 R15, PT, PT, R15, 0x600, RZ ;  /* 0x000006000f0f7810 */ /* 0x000fca0007ffe0ff */
[----:B------:R-:W-:-:S05]  /*1cc0*/  IMAD.WIDE.U32 R14, R15, 0x8, R8 ;  /* 0x000000080f0e7825 */ /* 0x000fca00078e0008 */
[----:B------:R4:W-:Y:S02]  /*1cd0*/  REDG.E.ADD.64.STRONG.GPU desc[UR16][R14.64], R16 ;  /* 0x000000100e00798e */ /* 0x0009e4000c12e510 */
.L_x_146:
[----:B------:R-:W-:Y:S05]  /*1ce0*/  BSYNC.RECONVERGENT B1 ;  /* 0x0000000000017941 */ /* 0x000fea0003800200 */
.L_x_145:
[----:B------:R-:W-:Y:S04]  /*1cf0*/  BSSY.RECONVERGENT B1, `(.L_x_147) ;  /* 0x0000008000017945 */ /* 0x000fe80003800200 */
[----:B------:R-:W-:Y:S05]  /*1d00*/  @!P5 BRA `(.L_x_148) ;  /* 0x000000000018d947 */ /* 0x000fea0003800000 */
[----:B----4-:R-:W-:Y:S02]  /*1d10*/  IMAD R15, R11, 0x100, R0 ;  /* 0x000001000b0f7824 */ /* 0x010fe400078e0200 */
[----:B------:R-:W-:Y:S02]  /*1d20*/  IMAD.MOV.U32 R16, RZ, RZ, R10 ;  /* 0x000000ffff107224 */ /* 0x000fe400078e000a */
[----:B------:R-:W-:Y:S02]  /*1d30*/  VIADD R15, R15, 0x700 ;  /* 0x000007000f0f7836 */ /* 0x000fe40000000000 */
[----:B------:R-:W-:Y:S02]  /*1d40*/  IMAD.MOV.U32 R17, RZ, RZ, RZ ;  /* 0x000000ffff117224 */ /* 0x000fe400078e00ff */
[----:B------:R-:W-:-:S05]  /*1d50*/  IMAD.WIDE.U32 R14, R15, 0x8, R8 ;  /* 0x000000080f0e7825 */ /* 0x000fca00078e0008 */
[----:B------:R4:W-:Y:S02]  /*1d60*/  REDG.E.ADD.64.STRONG.GPU desc[UR16][R14.64], R16 ;  /* 0x000000100e00798e */ /* 0x0009e4000c12e510 */
.L_x_148:
[----:B------:R-:W-:Y:S05]  /*1d70*/  BSYNC.RECONVERGENT B1 ;  /* 0x0000000000017941 */ /* 0x000fea0003800200 */
.L_x_147:
[----:B------:R-:W-:-:S04]  /*1d80*/  IADD3 R11, PT, PT, R11, 0x8, RZ ;  /* 0x000000080b0b7810 */ /* 0x000fc80007ffe0ff */
[----:B------:R-:W-:-:S13]  /*1d90*/  ISETP.NE.AND P0, PT, R11, R6, PT ;  /* 0x000000060b00720c */ /* 0x000fda0003f05270 */
[----:B------:R-:W-:Y:S05]  /*1da0*/  @P0 BRA `(.L_x_149) ;  /* 0xfffffff800a00947 */ /* 0x000fea000383ffff */
[----:B------:R-:W-:-:S07]  /*1db0*/  IMAD.MOV.U32 R9, RZ, RZ, R6 ;  /* 0x000000ffff097224 */ /* 0x000fce00078e0006 */
.L_x_132:
[C---:B----4-:R-:W-:Y:S02]  /*1dc0*/  LOP3.LUT R17, R7.reuse, 0x7, RZ, 0xc0, !PT ;  /* 0x0000000707117812 */ /* 0x050fe400078ec0ff */
[----:B------:R-:W-:Y:S02]  /*1dd0*/  LOP3.LUT R16, R7, 0x3, RZ, 0xc0, !PT ;  /* 0x0000000307107812 */ /* 0x000fe400078ec0ff */
[C---:B------:R-:W-:Y:S01]  /*1de0*/  ISETP.NE.AND P0, PT, R17.reuse, RZ, PT ;  /* 0x000000ff1100720c */ /* 0x040fe20003f05270 */
[----:B0123--:R-:W-:Y:S01]  /*1df0*/  VIADD R18, R17, 0xffffffff ;  /* 0xffffffff11127836 */ /* 0x00ffe20000000000 */
[----:B------:R-:W-:Y:S01]  /*1e00*/  LOP3.LUT R7, R7, 0x1, RZ, 0xc0, !PT ;  /* 0x0000000107077812 */ /* 0x000fe200078ec0ff */
[----:B------:R-:W-:-:S10]  /*1e10*/  VIADD R19, R16, 0xffffffff ;  /* 0xffffffff10137836 */ /* 0x000fd40000000000 */
[----:B------:R-:W-:Y:S05]  /*1e20*/  @!P0 BRA `(.L_x_150) ;  /* 0x0000000400748947 */ /* 0x000fea0003800000 */
[----:B------:R-:W-:-:S13]  /*1e30*/  ISETP.GE.U32.AND P0, PT, R18, 0x3, PT ;  /* 0x000000031200780c */ /* 0x000fda0003f06070 */
[----:B------:R-:W-:Y:S05]  /*1e40*/  @!P0 BRA `(.L_x_151) ;  /* 0x0000000000c08947 */ /* 0x000fea0003800000 */
[----:B------:R-:W-:Y:S01]  /*1e50*/  IMAD R10, R9, 0x400, R2 ;  /* 0x00000400090a7824 */ /* 0x000fe200078e0202 */
[----:B------:R-:W-:Y:S04]  /*1e60*/  BSSY.RECONVERGENT B1, `(.L_x_152) ;  /* 0x000000f000017945 */ /* 0x000fe80003800200 */
[----:B------:R-:W0:Y:S04]  /*1e70*/  LDS R14, [R10] ;  /* 0x000000000a0e7984 */ /* 0x000e280000000800 */
[----:B------:R-:W1:Y:S04]  /*1e80*/  LDS R12, [R10+0x400] ;  /* 0x000400000a0c7984 */ /* 0x000e680000000800 */
[----:B------:R-:W2:Y:S04]  /*1e90*/  LDS R20, [R10+0x800] ;  /* 0x000800000a147984 */ /* 0x000ea80000000800 */
[----:B------:R-:W3:Y:S01]  /*1ea0*/  LDS R8, [R10+0xc00] ;  /* 0x000c00000a087984 */ /* 0x000ee20000000800 */
[----:B0-----:R-:W-:-:S02]  /*1eb0*/  ISETP.NE.AND P0, PT, R14, RZ, PT ;  /* 0x000000ff0e00720c */ /* 0x001fc40003f05270 */
[----:B-1----:R-:W-:Y:S02]  /*1ec0*/  ISETP.NE.AND P1, PT, R12, RZ, PT ;  /* 0x000000ff0c00720c */ /* 0x002fe40003f25270 */
[----:B--2---:R-:W-:Y:S02]  /*1ed0*/  ISETP.NE.AND P2, PT, R20, RZ, PT ;  /* 0x000000ff1400720c */ /* 0x004fe40003f45270 */
[----:B---3--:R-:W-:-:S07]  /*1ee0*/  ISETP.NE.AND P3, PT, R8, RZ, PT ;  /* 0x000000ff0800720c */ /* 0x008fce0003f65270 */
[----:B------:R-:W-:Y:S06]  /*1ef0*/  @!P0 BRA `(.L_x_153) ;  /* 0x0000000000148947 */ /* 0x000fec0003800000 */
[----:B------:R-:W0:Y:S01]  /*1f00*/  LDC.64 R10, c[0x0][0x380] ;  /* 0x0000e000ff0a7b82 */ /* 0x000e220000000a00 */
[----:B------:R-:W-:-:S04]  /*1f10*/  IMAD R15, R9, 0x100, R0 ;  /* 0x00000100090f7824 */ /* 0x000fc800078e0200 */
[----:B0-----:R-:W-:-:S04]  /*1f20*/  IMAD.WIDE.U32 R10, R15, 0x8, R10 ;  /* 0x000000080f0a7825 */ /* 0x001fc800078e000a */
[----:B------:R-:W-:-:S05]  /*1f30*/  IMAD.MOV.U32 R15, RZ, RZ, RZ ;  /* 0x000000ffff0f7224 */ /* 0x000fca00078e00ff */
[----:B------:R0:W-:Y:S02]  /*1f40*/  REDG.E.ADD.64.STRONG.GPU desc[UR16][R10.64], R14 ;  /* 0x0000000e0a00798e */ /* 0x0001e4000c12e510 */
.L_x_153:
[----:B------:R-:W-:Y:S05]  /*1f50*/  BSYNC.RECONVERGENT B1 ;  /* 0x0000000000017941 */ /* 0x000fea0003800200 */
.L_x_152:
[----:B------:R-:W-:Y:S04]  /*1f60*/  BSSY.RECONVERGENT B1, `(.L_x_154) ;  /* 0x0000009000017945 */ /* 0x000fe80003800200 */
[----:B------:R-:W-:Y:S05]  /*1f70*/  @!P1 BRA `(.L_x_155) ;  /* 0x00000000001c9947 */ /* 0x000fea0003800000 */
[----:B0-----:R-:W0:Y:S01]  /*1f80*/  LDC.64 R10, c[0x0][0x380] ;  /* 0x0000e000ff0a7b82 */ /* 0x001e220000000a00 */
[----:B------:R-:W-:Y:S01]  /*1f90*/  LEA R15, R9, R0, 0x8 ;  /* 0x00000000090f7211 */ /* 0x000fe200078e40ff */
[----:B------:R-:W-:-:S04]  /*1fa0*/  IMAD.MOV.U32 R14, RZ, RZ, R12 ;  /* 0x000000ffff0e7224 */ /* 0x000fc800078e000c */
[----:B------:R-:W-:-:S04]  /*1fb0*/  VIADD R15, R15, 0x100 ;  /* 0x000001000f0f7836 */ /* 0x000fc80000000000 */
[----:B0-----:R-:W-:-:S04]  /*1fc0*/  IMAD.WIDE.U32 R10, R15, 0x8, R10 ;  /* 0x000000080f0a7825 */ /* 0x001fc800078e000a */
[----:B------:R-:W-:-:S05]  /*1fd0*/  IMAD.MOV.U32 R15, RZ, RZ, RZ ;  /* 0x000000ffff0f7224 */ /* 0x000fca00078e00ff */
[----:B------:R1:W-:Y:S02]  /*1fe0*/  REDG.E.ADD.64.STRONG.GPU desc[UR16][R10.64], R14 ;  /* 0x0000000e0a00798e */ /* 0x0003e4000c12e510 */
.L_x_155:
[----:B------:R-:W-:Y:S05]  /*1ff0*/  BSYNC.RECONVERGENT B1 ;  /* 0x0000000000017941 */ /* 0x000fea0003800200 */
.L_x_154:
[----:B------:R-:W-:Y:S04]  /*2000*/  BSSY.RECONVERGENT B1, `(.L_x_156) ;  /* 0x0000009000017945 */ /* 0x000fe80003800200 */
[----:B------:R-:W-:Y:S05]  /*2010*/  @!P2 BRA `(.L_x_157) ;  /* 0x00000000001ca947 */ /* 0x000fea0003800000 */
[----:B01----:R-:W0:Y:S01]  /*2020*/  LDC.64 R10, c[0x0][0x380] ;  /* 0x0000e000ff0a7b82 */ /* 0x003e220000000a00 */
[----:B------:R-:W-:Y:S02]  /*2030*/  IMAD R15, R9, 0x100, R0 ;  /* 0x00000100090f7824 */ /* 0x000fe400078e0200 */
[----:B------:R-:W-:Y:S02]  /*2040*/  IMAD.MOV.U32 R14, RZ, RZ, R20 ;  /* 0x000000ffff0e7224 */ /* 0x000fe400078e0014 */
[----:B------:R-:W-:-:S04]  /*2050*/  VIADD R15, R15, 0x200 ;  /* 0x000002000f0f7836 */ /* 0x000fc80000000000 */
[----:B0-----:R-:W-:-:S04]  /*2060*/  IMAD.WIDE.U32 R10, R15, 0x8, R10 ;  /* 0x000000080f0a7825 */ /* 0x001fc800078e000a */
[----:B------:R-:W-:-:S05]  /*2070*/  HFMA2 R15, -RZ, RZ, 0, 0 ;  /* 0x00000000ff0f7431 */ /* 0x000fca00000001ff */
[----:B------:R2:W-:Y:S02]  /*2080*/  REDG.E.ADD.64.STRONG.GPU desc[UR16][R10.64], R14 ;  /* 0x0000000e0a00798e */ /* 0x0005e4000c12e510 */
.L_x_157:
[----:B------:R-:W-:Y:S05]  /*2090*/  BSYNC.RECONVERGENT B1 ;  /* 0x0000000000017941 */ /* 0x000fea0003800200 */
.L_x_156:
[----:B------:R-:W-:Y:S04]  /*20a0*/  BSSY.RECONVERGENT B1, `(.L_x_158) ;  /* 0x0000009000017945 */ /* 0x000fe80003800200 */
[----:B------:R-:W-:Y:S05]  /*20b0*/  @!P3 BRA `(.L_x_159) ;  /* 0x00000000001cb947 */ /* 0x000fea0003800000 */
[----:B012---:R-:W0:Y:S01]  /*20c0*/  LDC.64 R10, c[0x0][0x380] ;  /* 0x0000e000ff0a7b82 */ /* 0x007e220000000a00 */
[----:B------:R-:W-:Y:S02]  /*20d0*/  IMAD R15, R9, 0x100, R0 ;  /* 0x00000100090f7824 */ /* 0x000fe400078e0200 */
[----:B------:R-:W-:Y:S02]  /*20e0*/  IMAD.MOV.U32 R14, RZ, RZ, R8 ;  /* 0x000000ffff0e7224 */ /* 0x000fe400078e0008 */
[----:B------:R-:W-:-:S04]  /*20f0*/  VIADD R15, R15, 0x300 ;  /* 0x000003000f0f7836 */ /* 0x000fc80000000000 */
[----:B0-----:R-:W-:-:S04]  /*2100*/  IMAD.WIDE.U32 R10, R15, 0x8, R10 ;  /* 0x000000080f0a7825 */ /* 0x001fc800078e000a */
[----:B------:R-:W-:-:S05]  /*2110*/  IMAD.MOV.U32 R15, RZ, RZ, RZ ;  /* 0x000000ffff0f7224 */ /* 0x000fca00078e00ff */
[----:B------:R3:W-:Y:S02]  /*2120*/  REDG.E.ADD.64.STRONG.GPU desc[UR16][R10.64], R14 ;  /* 0x0000000e0a00798e */ /* 0x0007e4000c12e510 */
.L_x_159:
[----:B------:R-:W-:Y:S05]  /*2130*/  BSYNC.RECONVERGENT B1 ;  /* 0x0000000000017941 */ /* 0x000fea0003800200 */
.L_x_158:
[----:B------:R-:W-:-:S07]  /*2140*/  VIADD R9, R9, 0x4 ;  /* 0x0000000409097836 */ /* 0x000fce0000000000 */
.L_x_151:
[----:B------:R-:W-:Y:S01]  /*2150*/  ISETP.NE.AND P0, PT, R16, RZ, PT ;  /* 0x000000ff1000720c */ /* 0x000fe20003f05270 */
[----:B------:R-:W-:-:S12]  /*2160*/  BSSY.RECONVERGENT B1, `(.L_x_150) ;  /* 0x0000029000017945 */ /* 0x000fd80003800200 */
[----:B------:R-:W-:Y:S05]  /*2170*/  @!P0 BRA `(.L_x_160) ;  /* 0x00000000009c8947 */ /* 0x000fea0003800000 */
[----:B------:R-:W-:-:S13]  /*2180*/  ISETP.NE.AND P0, PT, R19, RZ, PT ;  /* 0x000000ff1300720c */ /* 0x000fda0003f05270 */
[----:B------:R-:W-:Y:S05]  /*2190*/  @!P0 BRA `(.L_x_161) ;  /* 0x0000000000648947 */ /* 0x000fea0003800000 */
[----:B0123--:R-:W-:Y:S01]  /*21a0*/  IMAD R10, R9, 0x400, R2 ;  /* 0x00000400090a7824 */ /* 0x00ffe200078e0202 */
[----:B------:R-:W-:Y:S04]  /*21b0*/  BSSY.RECONVERGENT B2, `(.L_x_162) ;  /* 0x000000c000027945 */ /* 0x000fe80003800200 */
[----:B------:R-:W0:Y:S04]  /*21c0*/  LDS R8, [R10] ;  /* 0x000000000a087984 */ /* 0x000e280000000800 */
[----:B------:R-:W1:Y:S01]  /*21d0*/  LDS R12, [R10+0x400] ;  /* 0x000400000a0c7984 */ /* 0x000e620000000800 */
[----:B0-----:R-:W-:-:S02]  /*21e0*/  ISETP.NE.AND P0, PT, R8, RZ, PT ;  /* 0x000000ff0800720c */ /* 0x001fc40003f05270 */
[----:B-1----:R-:W-:-:S11]  /*21f0*/  ISETP.NE.AND P1, PT, R12, RZ, PT ;  /* 0x000000ff0c00720c */ /* 0x002fd60003f25270 */
[----:B------:R-:W-:Y:S05]  /*2200*/  @!P0 BRA `(.L_x_163) ;  /* 0x0000000000188947 */ /* 0x000fea0003800000 */
[----:B------:R-:W0:Y:S01]  /*2210*/  LDC.64 R10, c[0x0][0x380] ;  /* 0x0000e000ff0a7b82 */ /* 0x000e220000000a00 */
[----:B------:R-:W-:-:S05]  /*2220*/  LEA R15, R9, R0, 0x8 ;  /* 0x00000000090f7211 */ /* 0x000fca00078e40ff */
[----:B0-----:R-:W-:-:S04]  /*2230*/  IMAD.WIDE.U32 R14, R15, 0x8, R10 ;  /* 0x000000080f0e7825 */ /* 0x001fc800078e000a */
[----:B------:R-:W-:Y:S02]  /*2240*/  IMAD.MOV.U32 R10, RZ, RZ, R8 ;  /* 0x000000ffff0a7224 */ /* 0x000fe400078e0008 */
[----:B------:R-:W-:-:S05]  /*2250*/  IMAD.MOV.U32 R11, RZ, RZ, RZ ;  /* 0x000000ffff0b7224 */ /* 0x000fca00078e00ff */
[----:B------:R0:W-:Y:S02]  /*2260*/  REDG.E.ADD.64.STRONG.GPU desc[UR16][R14.64], R10 ;  /* 0x0000000a0e00798e */ /* 0x0001e4000c12e510 */
.L_x_163:
[----:B------:R-:W-:Y:S05]  /*2270*/  BSYNC.RECONVERGENT B2 ;  /* 0x0000000000027941 */ /* 0x000fea0003800200 */
.L_x_162:
[----:B------:R-:W-:Y:S04]  /*2280*/  BSSY.RECONVERGENT B2, `(.L_x_164) ;  /* 0x0000009000027945 */ /* 0x000fe80003800200 */
[----:B------:R-:W-:Y:S05]  /*2290*/  @!P1 BRA `(.L_x_165) ;  /* 0x00000000001c9947 */ /* 0x000fea0003800000 */
[----:B0-----:R-:W0:Y:S01]  /*22a0*/  LDC.64 R10, c[0x0][0x380] ;  /* 0x0000e000ff0a7b82 */ /* 0x001e220000000a00 */
[----:B------:R-:W-:-:S04]  /*22b0*/  IMAD R8, R9, 0x100, R0 ;  /* 0x0000010009087824 */ /* 0x000fc800078e0200 */
[----:B------:R-:W-:-:S04]  /*22c0*/  VIADD R15, R8, 0x100 ;  /* 0x00000100080f7836 */ /* 0x000fc80000000000 */
[----:B0-----:R-:W-:-:S04]  /*22d0*/  IMAD.WIDE.U32 R14, R15, 0x8, R10 ;  /* 0x000000080f0e7825 */ /* 0x001fc800078e000a */
[----:B------:R-:W-:Y:S02]  /*22e0*/  IMAD.MOV.U32 R10, RZ, RZ, R12 ;  /* 0x000000ffff0a7224 */ /* 0x000fe400078e000c */
[----:B------:R-:W-:-:S05]  /*22f0*/  IMAD.MOV.U32 R11, RZ, RZ, RZ ;  /* 0x000000ffff0b7224 */ /* 0x000fca00078e00ff */
[----:B------:R1:W-:Y:S02]  /*2300*/  REDG.E.ADD.64.STRONG.GPU desc[UR16][R14.64], R10 ;  /* 0x0000000a0e00798e */ /* 0x0003e4000c12e510 */
.L_x_165:
[----:B------:R-:W-:Y:S05]  /*2310*/  BSYNC.RECONVERGENT B2 ;  /* 0x0000000000027941 */ /* 0x000fea0003800200 */
.L_x_164:
[----:B------:R-:W-:-:S07]  /*2320*/  IADD3 R9, PT, PT, R9, 0x2, RZ ;  /* 0x0000000209097810 */ /* 0x000fce0007ffe0ff */
.L_x_161:
[----:B------:R-:W-:-:S13]  /*2330*/  ISETP.NE.AND P0, PT, R7, RZ, PT ;  /* 0x000000ff0700720c */ /* 0x000fda0003f05270 */
[----:B------:R-:W-:Y:S05]  /*2340*/  @!P0 BRA `(.L_x_160) ;  /* 0x0000000000288947 */ /* 0x000fea0003800000 */
[----:B------:R-:W-:-:S05]  /*2350*/  IMAD R8, R9, 0x400, R2 ;  /* 0x0000040009087824 */ /* 0x000fca00078e0202 */
[----:B------:R-:W4:Y:S02]  /*2360*/  LDS R12, [R8] ;  /* 0x00000000080c7984 */ /* 0x000f240000000800 */
[----:B----4-:R-:W-:-:S13]  /*2370*/  ISETP.NE.AND P0, PT, R12, RZ, PT ;  /* 0x000000ff0c00720c */ /* 0x010fda0003f05270 */
[----:B------:R-:W-:Y:S05]  /*2380*/  @!P0 BRA `(.L_x_160) ;  /* 0x0000000000188947 */ /* 0x000fea0003800000 */
[----:B0123--:R-:W0:Y:S01]  /*2390*/  LDC.64 R10, c[0x0][0x380] ;  /* 0x0000e000ff0a7b82 */ /* 0x00fe220000000a00 */
[----:B------:R-:W-:-:S04]  /*23a0*/  IMAD R9, R9, 0x100, R0 ;  /* 0x0000010009097824 */ /* 0x000fc800078e0200 */
[----:B0-----:R-:W-:-:S04]  /*23b0*/  IMAD.WIDE.U32 R8, R9, 0x8, R10 ;  /* 0x0000000809087825 */ /* 0x001fc800078e000a */
[----:B------:R-:W-:Y:S02]  /*23c0*/  IMAD.MOV.U32 R10, RZ, RZ, R12 ;  /* 0x000000ffff0a7224 */ /* 0x000fe400078e000c */
[----:B------:R-:W-:-:S05]  /*23d0*/  IMAD.MOV.U32 R11, RZ, RZ, RZ ;  /* 0x000000ffff0b7224 */ /* 0x000fca00078e00ff */
[----:B------:R4:W-:Y:S02]  /*23e0*/  REDG.E.ADD.64.STRONG.GPU desc[UR16][R8.64], R10 ;  /* 0x0000000a0800798e */ /* 0x0009e4000c12e510 */
.L_x_160:
[----:B------:R-:W-:Y:S05]  /*23f0*/  BSYNC.RECONVERGENT B1 ;  /* 0x0000000000017941 */ /* 0x000fea0003800200 */
.L_x_150:
[----:B------:R-:W-:-:S13]  /*2400*/  ISETP.GT.U32.AND P0, PT, R0, 0x7f, PT ;  /* 0x0000007f0000780c */ /* 0x000fda0003f04070 */
[----:B------:R-:W-:Y:S05]  /*2410*/  @P0 BRA `(.L_x_131) ;  /* 0x0000000800a00947 */ /* 0x000fea0003800000 */
[----:B------:R-:W-:Y:S01]  /*2420*/  ISETP.GE.U32.AND P0, PT, R13, 0x7, PT ;  /* 0x000000070d00780c */ /* 0x000fe20003f06070 */
[----:B----4-:R-:W-:-:S12]  /*2430*/  IMAD.MOV.U32 R9, RZ, RZ, RZ ;  /* 0x000000ffff097224 */ /* 0x010fd800078e00ff */
[----:B------:R-:W-:Y:S05]  /*2440*/  @!P0 BRA `(.L_x_166) ;  /* 0x0000000400248947 */ /* 0x000fea0003800000 */
[----:B------:R-:W4:Y:S01]  /*2450*/  LDC.64 R8, c[0x0][0x380] ;  /* 0x0000e000ff087b82 */ /* 0x000f220000000a00 */
[----:B0123--:R-:W-:-:S07]  /*2460*/  IMAD.MOV.U32 R15, RZ, RZ, RZ ;  /* 0x000000ffff0f7224 */ /* 0x00ffce00078e00ff */
.L_x_183:
[C---:B01234-:R-:W-:Y:S01]  /*2470*/  LEA R12, R15.reuse, R2, 0xa ;  /* 0x000000020f0c7211 */ /* 0x05ffe200078e50ff */
[C---:B------:R-:W-:Y:S01]  /*2480*/  IMAD R11, R15.reuse, 0x100, R0 ;  /* 0x000001000f0b7824 */ /* 0x040fe200078e0200 */
[----:B------:R-:W-:Y:S01]  /*2490*/  BSSY.RECONVERGENT B1, `(.L_x_167) ;  /* 0x0000011000017945 */ /* 0x000fe20003800200 */
[----:B------:R-:W-:Y:S02]  /*24a0*/  VIADD R15, R15, 0x8 ;  /* 0x000000080f0f7836 */ /* 0x000fe40000000000 */
[----:B------:R-:W0:Y:S01]  /*24b0*/  LDS R14, [R12+0x200] ;  /* 0x000200000c0e7984 */ /* 0x000e220000000800 */
[----:B----4-:R-:W-:-:S03]  /*24c0*/  IMAD.WIDE.U32 R10, R11, 0x8, R8 ;  /* 0x000000080b0a7825 */ /* 0x010fc600078e0008 */
[----:B------:R-:W1:Y:S04]  /*24d0*/  LDS R20, [R12+0x600] ;  /* 0x000600000c147984 */ /* 0x000e680000000800 */
[----:B------:R2:W3:Y:S04]  /*24e0*/  LDS R21, [R12+0xa00] ;  /* 0x000a00000c157984 */ /* 0x0004e80000000800 */
[----:B------:R2:W4:Y:S04]  /*24f0*/  LDS R22, [R12+0xe00] ;  /* 0x000e00000c167984 */ /* 0x0005280000000800 */
[----:B------:R2:W2:Y:S04]  /*2500*/  LDS R23, [R12+0x1200] ;  /* 0x001200000c177984 */ /* 0x0004a80000000800 */
[----:B------:R0:W2:Y:S04]  /*2510*/  LDS R24, [R12+0x1600] ;  /* 0x001600000c187984 */ /* 0x0000a80000000800 */
[----:B------:R0:W2:Y:S04]  /*2520*/  LDS R25, [R12+0x1a00] ;  /* 0x001a00000c197984 */ /* 0x0000a80000000800 */
[----:B------:R0:W2:Y:S02]  /*2530*/  LDS R26, [R12+0x1e00] ;  /* 0x001e00000c1a7984 */ /* 0x0000a40000000800 */
[----:B0-----:R-:W-:-:S02]  /*2540*/  ISETP.NE.AND P0, PT, R14, RZ, PT ;  /* 0x000000ff0e00720c */ /* 0x001fc40003f05270 */
[----:B-1----:R-:W-:-:S11]  /*2550*/  ISETP.NE.AND P1, PT, R20, RZ, PT ;  /* 0x000000ff1400720c */ /* 0x002fd60003f25270 */
[----:B---34-:R-:W-:Y:S05]  /*2560*/  @!P0 BRA `(.L_x_168) ;  /* 0x00000000000c8947 */ /* 0x018fea0003800000 */
[----:B--2---:R-:W-:Y:S02]  /*2570*/  IMAD.MOV.U32 R12, RZ, RZ, R14 ;  /* 0x000000ffff0c7224 */ /* 0x004fe400078e000e */
[----:B------:R-:W-:-:S05]  /*2580*/  IMAD.MOV.U32 R13, RZ, RZ, RZ ;  /* 0x000000ffff0d7224 */ /* 0x000fca00078e00ff */
[----:B------:R0:W-:Y:S02]  /*2590*/  REDG.E.ADD.64.STRONG.GPU desc[UR16][R10.64+0x400], R12 ;  /* 0x0004000c0a00798e */ /* 0x0001e4000c12e510 */
.L_x_168:
[----:B------:R-:W-:Y:S05]  /*25a0*/  BSYNC.RECONVERGENT B1 ;  /* 0x0000000000017941 */ /* 0x000fea0003800200 */
.L_x_167:
[----:B------:R-:W-:Y:S04]  /*25b0*/  BSSY.RECONVERGENT B1, `(.L_x_169) ;  /* 0x0000005000017945 */ /* 0x000fe80003800200 */
[----:B------:R-:W-:Y:S05]  /*25c0*/  @!P1 BRA `(.L_x_170) ;  /* 0x00000000000c9947 */ /* 0x000fea0003800000 */
[----:B0-2---:R-:W-:Y:S02]  /*25d0*/  IMAD.MOV.U32 R12, RZ, RZ, R20 ;  /* 0x000000ffff0c7224 */ /* 0x005fe400078e0014 */
[----:B------:R-:W-:-:S05]  /*25e0*/  IMAD.MOV.U32 R13, RZ, RZ, RZ ;  /* 0x000000ffff0d7224 */ /* 0x000fca00078e00ff */
[----:B------:R1:W-:Y:S02]  /*25f0*/  REDG.E.ADD.64.STRONG.GPU desc[UR16][R10.64+0xc00], R12 ;  /* 0x000c000c0a00798e */ /* 0x0003e4000c12e510 */
.L_x_170:
[----:B------:R-:W-:Y:S05]  /*2600*/  BSYNC.RECONVERGENT B1 ;  /* 0x0000000000017941 */ /* 0x000fea0003800200 */
.L_x_169:
[----:B------:R-:W-:Y:S01]  /*2610*/  ISETP.NE.AND P6, PT, R21, RZ, PT ;  /* 0x000000ff1500720c */ /* 0x000fe20003fc5270 */
[----:B------:R-:W-:Y:S01]  /*2620*/  BSSY.RECONVERGENT B1, `(.L_x_171) ;  /* 0x000000b000017945 */ /* 0x000fe20003800200 */
[----:B------:R-:W-:Y:S02]  /*2630*/  ISETP.NE.AND P0, PT, R15, R6, PT ;  /* 0x000000060f00720c */ /* 0x000fe40003f05270 */
[----:B------:R-:W-:Y:S02]  /*2640*/  ISETP.NE.AND P1, PT, R22, RZ, PT ;  /* 0x000000ff1600720c */ /* 0x000fe40003f25270 */
[----:B--2---:R-:W-:Y:S02]  /*2650*/  ISETP.NE.AND P2, PT, R23, RZ, PT ;  /* 0x000000ff1700720c */ /* 0x004fe40003f45270 */
[----:B------:R-:W-:Y:S02]  /*2660*/  ISETP.NE.AND P3, PT, R24, RZ, PT ;  /* 0x000000ff1800720c */ /* 0x000fe40003f65270 */
[----:B------:R-:W-:-:S02]  /*2670*/  ISETP.NE.AND P4, PT, R25, RZ, PT ;  /* 0x000000ff1900720c */ /* 0x000fc40003f85270 */
[----:B------:R-:W-:Y:S01]  /*2680*/  ISETP.NE.AND P5, PT, R26, RZ, PT ;  /* 0x000000ff1a00720c */ /* 0x000fe20003fa5270 */
[----:B------:R-:W-:-:S12]  /*2690*/  @!P6 BRA `(.L_x_172) ;  /* 0x00000000000ce947 */ /* 0x000fd80003800000 */
[----:B01----:R-:W-:Y:S01]  /*26a0*/  MOV R12, R21 ;  /* 0x00000015000c7202 */ /* 0x003fe20000000f00 */
[----:B------:R-:W-:-:S05]  /*26b0*/  IMAD.MOV.U32 R13, RZ, RZ, RZ ;  /* 0x000000ffff0d7224 */ /* 0x000fca00078e00ff */
[----:B------:R2:W-:Y:S02]  /*26c0*/  REDG.E.ADD.64.STRONG.GPU desc[UR16][R10.64+0x1400], R12 ;  /* 0x0014000c0a00798e */ /* 0x0005e4000c12e510 */
.L_x_172:
[----:B------:R-:W-:Y:S05]  /*26d0*/  BSYNC.RECONVERGENT B1 ;  /* 0x0000000000017941 */ /* 0x000fea0003800200 */
.L_x_171:
[----:B------:R-:W-:Y:S04]  /*26e0*/  BSSY.RECONVERGENT B1, `(.L_x_173) ;  /* 0x0000005000017945 */ /* 0x000fe80003800200 */
[----:B------:R-:W-:Y:S05]  /*26f0*/  @!P1 BRA `(.L_x_174) ;  /* 0x00000000000c9947 */ /* 0x000fea0003800000 */
[----:B012---:R-:W-:Y:S02]  /*2700*/  IMAD.MOV.U32 R12, RZ, RZ, R22 ;  /* 0x000000ffff0c7224 */ /* 0x007fe400078e0016 */
[----:B------:R-:W-:-:S05]  /*2710*/  IMAD.MOV.U32 R13, RZ, RZ, RZ ;  /* 0x000000ffff0d7224 */ /* 0x000fca00078e00ff */
[----:B------:R3:W-:Y:S02]  /*2720*/  REDG.E.ADD.64.STRONG.GPU desc[UR16][R10.64+0x1c00], R12 ;  /* 0x001c000c0a00798e */ /* 0x0007e4000c12e510 */
.L_x_174:
[----:B------:R-:W-:Y:S05]  /*2730*/  BSYNC.RECONVERGENT B1 ;  /* 0x0000000000017941 */ /* 0x000fea0003800200 */
.L_x_173:
[----:B------:R-:W-:Y:S04]  /*2740*/  BSSY.RECONVERGENT B1, `(.L_x_175) ;  /* 0x0000005000017945 */ /* 0x000fe80003800200 */
[----:B------:R-:W-:Y:S05]  /*2750*/  @!P2 BRA `(.L_x_176) ;  /* 0x00000000000ca947 */ /* 0x000fea0003800000 */
[----:B0123--:R-:W-:Y:S02]  /*2760*/  IMAD.MOV.U32 R12, RZ, RZ, R23 ;  /* 0x000000ffff0c7224 */ /* 0x00ffe400078e0017 */
[----:B------:R-:W-:-:S05]  /*2770*/  IMAD.MOV.U32 R13, RZ, RZ, RZ ;  /* 0x000000ffff0d7224 */ /* 0x000fca00078e00ff */
[----:B------:R4:W-:Y:S02]  /*2780*/  REDG.E.ADD.64.STRONG.GPU desc[UR16][R10.64+0x2400], R12 ;  /* 0x0024000c0a00798e */ /* 0x0009e4000c12e510 */
.L_x_176:
[----:B------:R-:W-:Y:S05]  /*2790*/  BSYNC.RECONVERGENT B1 ;  /* 0x0000000000017941 */ /* 0x000fea0003800200 */
.L_x_175:
[----:B------:R-:W-:Y:S04]  /*27a0*/  BSSY.RECONVERGENT B1, `(.L_x_177) ;  /* 0x0000005000017945 */ /* 0x000fe80003800200 */
[----:B------:R-:W-:Y:S05]  /*27b0*/  @!P3 BRA `(.L_x_178) ;  /* 0x00000000000cb947 */ /* 0x000fea0003800000 */
[----:B01234-:R-:W-:Y:S02]  /*27c0*/  HFMA2 R13, -RZ, RZ, 0, 0 ;  /* 0x00000000ff0d7431 */ /* 0x01ffe400000001ff */
[----:B------:R-:W-:-:S05]  /*27d0*/  IMAD.MOV.U32 R12, RZ, RZ, R24 ;  /* 0x000000ffff0c7224 */ /* 0x000fca00078e0018 */
[----:B------:R0:W-:Y:S02]  /*27e0*/  REDG.E.ADD.64.STRONG.GPU desc[UR16][R10.64+0x2c00], R12 ;  /* 0x002c000c0a00798e */ /* 0x0001e4000c12e510 */
.L_x_178:
[----:B------:R-:W-:Y:S05]  /*27f0*/  BSYNC.RECONVERGENT B1 ;  /* 0x0000000000017941 */ /* 0x000fea0003800200 */
.L_x_177:
[----:B------:R-:W-:Y:S04]  /*2800*/  BSSY.RECONVERGENT B1, `(.L_x_179) ;  /* 0x0000005000017945 */ /* 0x000fe80003800200 */
[----:B------:R-:W-:Y:S05]  /*2810*/  @!P4 BRA `(.L_x_180) ;  /* 0x00000000000cc947 */ /* 0x000fea0003800000 */
[----:B01234-:R-:W-:Y:S02]  /*2820*/  IMAD.MOV.U32 R12, RZ, RZ, R25 ;  /* 0x000000ffff0c7224 */ /* 0x01ffe400078e0019 */
[----:B------:R-:W-:-:S05]  /*2830*/  IMAD.MOV.U32 R13, RZ, RZ, RZ ;  /* 0x000000ffff0d7224 */ /* 0x000fca00078e00ff */
[----:B------:R0:W-:Y:S02]  /*2840*/  REDG.E.ADD.64.STRONG.GPU desc[UR16][R10.64+0x3400], R12 ;  /* 0x0034000c0a00798e */ /* 0x0001e4000c12e510 */
.L_x_180:
[----:B------:R-:W-:Y:S05]  /*2850*/  BSYNC.RECONVERGENT B1 ;  /* 0x0000000000017941 */ /* 0x000fea0003800200 */
.L_x_179:
[----:B------:R-:W-:Y:S04]  /*2860*/  BSSY.RECONVERGENT B1, `(.L_x_181) ;  /* 0x0000005000017945 */ /* 0x000fe80003800200 */
[----:B------:R-:W-:Y:S05]  /*2870*/  @!P5 BRA `(.L_x_182) ;  /* 0x00000000000cd947 */ /* 0x000fea0003800000 */
[----:B01234-:R-:W-:Y:S02]  /*2880*/  IMAD.MOV.U32 R12, RZ, RZ, R26 ;  /* 0x000000ffff0c7224 */ /* 0x01ffe400078e001a */
[----:B------:R-:W-:-:S05]  /*2890*/  IMAD.MOV.U32 R13, RZ, RZ, RZ ;  /* 0x000000ffff0d7224 */ /* 0x000fca00078e00ff */
[----:B------:R0:W-:Y:S02]  /*28a0*/  REDG.E.ADD.64.STRONG.GPU desc[UR16][R10.64+0x3c00], R12 ;  /* 0x003c000c0a00798e */ /* 0x0001e4000c12e510 */
.L_x_182:
[----:B------:R-:W-:Y:S05]  /*28b0*/  BSYNC.RECONVERGENT B1 ;  /* 0x0000000000017941 */ /* 0x000fea0003800200 */
.L_x_181:
[----:B------:R-:W-:Y:S05]  /*28c0*/  @P0 BRA `(.L_x_183) ;  /* 0xfffffff800e80947 */ /* 0x000fea000383ffff */
[----:B------:R-:W-:-:S07]  /*28d0*/  IMAD.MOV.U32 R9, RZ, RZ, R6 ;  /* 0x000000ffff097224 */ /* 0x000fce00078e0006 */
.L_x_166:
[----:B------:R-:W-:-:S13]  /*28e0*/  ISETP.NE.AND P0, PT, R17, RZ, PT ;  /* 0x000000ff1100720c */ /* 0x000fda0003f05270 */
[----:B------:R-:W-:Y:S05]  /*28f0*/  @!P0 BRA `(.L_x_131) ;  /* 0x0000000400688947 */ /* 0x000fea0003800000 */
[----:B------:R-:W-:-:S13]  /*2900*/  ISETP.GE.U32.AND P0, PT, R18, 0x3, PT ;  /* 0x000000031200780c */ /* 0x000fda0003f06070 */
[----:B------:R-:W-:Y:S05]  /*2910*/  @!P0 BRA `(.L_x_184) ;  /* 0x0000000000c08947 */ /* 0x000fea0003800000 */
[----:B------:R-:W-:Y:S01]  /*2920*/  IMAD R8, R9, 0x400, R2 ;  /* 0x0000040009087824 */ /* 0x000fe200078e0202 */
[----:B------:R-:W-:Y:S04]  /*2930*/  BSSY.RECONVERGENT B1, `(.L_x_185) ;  /* 0x000000f000017945 */ /* 0x000fe80003800200 */
[----:B01234-:R-:W0:Y:S04]  /*2940*/  LDS R12, [R8+0x200] ;  /* 0x00020000080c7984 */ /* 0x01fe280000000800 */
        /* <DEDUP_REMOVED lines=9> */
[----:B------:R-:W-:-:S05]  /*29e0*/  LEA R13, R9, R0, 0x8 ;  /* 0x00000000090d7211 */ /* 0x000fca00078e40ff */
[----:B0-----:R-:W-:-:S04]  /*29f0*/  IMAD.WIDE.U32 R10, R13, 0x8, R10 ;  /* 0x000000080d0a7825 */ /* 0x001fc800078e000a */
[----:B------:R-:W-:-:S05]  /*2a00*/  IMAD.MOV.U32 R13, RZ, RZ, RZ ;  /* 0x000000ffff0d7224 */ /* 0x000fca00078e00ff */
[----:B------:R0:W-:Y:S02]  /*2a10*/  REDG.E.ADD.64.STRONG.GPU desc[UR16][R10.64+0x400], R12 ;  /* 0x0004000c0a00798e */ /* 0x0001e4000c12e510 */
.L_x_186:
[----:B------:R-:W-:Y:S05]  /*2a20*/  BSYNC.RECONVERGENT B1 ;  /* 0x0000000000017941 */ /* 0x000fea0003800200 */
.L_x_185:
[----:B------:R-:W-:Y:S04]  /*2a30*/  BSSY.RECONVERGENT B1, `(.L_x_187) ;  /* 0x0000009000017945 */ /* 0x000fe80003800200 */
[----:B------:R-:W-:Y:S05]  /*2a40*/  @!P1 BRA `(.L_x_188) ;  /* 0x00000000001c9947 */ /* 0x000fea0003800000 */
[----:B0-----:R-:W0:Y:S01]  /*2a50*/  LDC.64 R10, c[0x0][0x380] ;  /* 0x0000e000ff0a7b82 */ /* 0x001e220000000a00 */
[----:B------:R-:W-:Y:S02]  /*2a60*/  IMAD R13, R9, 0x100, R0 ;  /* 0x00000100090d7824 */ /* 0x000fe400078e0200 */
[----:B------:R-:W-:Y:S02]  /*2a70*/  IMAD.MOV.U32 R12, RZ, RZ, R14 ;  /* 0x000000ffff0c7224 */ /* 0x000fe400078e000e */
[----:B------:R-:W-:-:S04]  /*2a80*/  VIADD R13, R13, 0x100 ;  /* 0x000001000d0d7836 */ /* 0x000fc80000000000 */
[----:B0-----:R-:W-:-:S04]  /*2a90*/  IMAD.WIDE.U32 R10, R13, 0x8, R10 ;  /* 0x000000080d0a7825 */ /* 0x001fc800078e000a */
[----:B------:R-:W-:-:S05]  /*2aa0*/  IMAD.MOV.U32 R13, RZ, RZ, RZ ;  /* 0x000000ffff0d7224 */ /* 0x000fca00078e00ff */
[----:B------:R1:W-:Y:S02]  /*2ab0*/  REDG.E.ADD.64.STRONG.GPU desc[UR16][R10.64+0x400], R12 ;  /* 0x0004000c0a00798e */ /* 0x0003e4000c12e510 */
.L_x_188:
[----:B------:R-:W-:Y:S05]  /*2ac0*/  BSYNC.RECONVERGENT B1 ;  /* 0x0000000000017941 */ /* 0x000fea0003800200 */
.L_x_187:
[----:B------:R-:W-:Y:S04]  /*2ad0*/  BSSY.RECONVERGENT B1, `(.L_x_189) ;  /* 0x0000009000017945 */ /* 0x000fe80003800200 */
[----:B------:R-:W-:Y:S05]  /*2ae0*/  @!P2 BRA `(.L_x_190) ;  /* 0x00000000001ca947 */ /* 0x000fea0003800000 */
[----:B01----:R-:W0:Y:S01]  /*2af0*/  LDC.64 R10, c[0x0][0x380] ;  /* 0x0000e000ff0a7b82 */ /* 0x003e220000000a00 */
[----:B------:R-:W-:Y:S02]  /*2b00*/  IMAD R13, R9, 0x100, R0 ;  /* 0x00000100090d7824 */ /* 0x000fe400078e0200 */
[----:B------:R-:W-:-:S03]  /*2b10*/  IMAD.MOV.U32 R12, RZ, RZ, R15 ;  /* 0x000000ffff0c7224 */ /* 0x000fc600078e000f */
[----:B------:R-:W-:-:S05]  /*2b20*/  IADD3 R13, PT, PT, R13, 0x200, RZ ;  /* 0x000002000d0d7810 */ /* 0x000fca0007ffe0ff */
[----:B0-----:R-:W-:-:S04]  /*2b30*/  IMAD.WIDE.U32 R10, R13, 0x8, R10 ;  /* 0x000000080d0a7825 */ /* 0x001fc800078e000a */
[----:B------:R-:W-:-:S05]  /*2b40*/  IMAD.MOV.U32 R13, RZ, RZ, RZ ;  /* 0x000000ffff0d7224 */ /* 0x000fca00078e00ff */
[----:B------:R2:W-:Y:S02]  /*2b50*/  REDG.E.ADD.64.STRONG.GPU desc[UR16][R10.64+0x400], R12 ;  /* 0x0004000c0a00798e */ /* 0x0005e4000c12e510 */
.L_x_190:
[----:B------:R-:W-:Y:S05]  /*2b60*/  BSYNC.RECONVERGENT B1 ;  /* 0x0000000000017941 */ /* 0x000fea0003800200 */
.L_x_189:
        /* <DEDUP_REMOVED lines=9> */
.L_x_192:
[----:B------:R-:W-:Y:S05]  /*2c00*/  BSYNC.RECONVERGENT B1 ;  /* 0x0000000000017941 */ /* 0x000fea0003800200 */
.L_x_191:
[----:B------:R-:W-:-:S07]  /*2c10*/  IADD3 R9, PT, PT, R9, 0x4, RZ ;  /* 0x0000000409097810 */ /* 0x000fce0007ffe0ff */
.L_x_184:
[----:B------:R-:W-:-:S13]  /*2c20*/  ISETP.NE.AND P0, PT, R16, RZ, PT ;  /* 0x000000ff1000720c */ /* 0x000fda0003f05270 */
[----:B------:R-:W-:Y:S05]  /*2c30*/  @!P0 BRA `(.L_x_131) ;  /* 0x0000000000988947 */ /* 0x000fea0003800000 */
[----:B------:R-:W-:-:S13]  /*2c40*/  ISETP.NE.AND P0, PT, R19, RZ, PT ;  /* 0x000000ff1300720c */ /* 0x000fda0003f05270 */
[----:B------:R-:W-:Y:S05]  /*2c50*/  @!P0 BRA `(.L_x_193) ;  /* 0x0000000000648947 */ /* 0x000fea0003800000 */
[----:B01234-:R-:W-:Y:S01]  /*2c60*/  IMAD R10, R9, 0x400, R2 ;  /* 0x00000400090a7824 */ /* 0x01ffe200078e0202 */
[----:B------:R-:W-:Y:S04]  /*2c70*/  BSSY.RECONVERGENT B1, `(.L_x_194) ;  /* 0x000000c000017945 */ /* 0x000fe80003800200 */
[----:B------:R-:W0:Y:S04]  /*2c80*/  LDS R6, [R10+0x200] ;  /* 0x000200000a067984 */ /* 0x000e280000000800 */
[----:B------:R-:W1:Y:S01]  /*2c90*/  LDS R8, [R10+0x600] ;  /* 0x000600000a087984 */ /* 0x000e620000000800 */
[----:B0-----:R-:W-:-:S02]  /*2ca0*/  ISETP.NE.AND P0, PT, R6, RZ, PT ;  /* 0x000000ff0600720c */ /* 0x001fc40003f05270 */
[----:B-1----:R-:W-:-:S11]  /*2cb0*/  ISETP.NE.AND P1, PT, R8, RZ, PT ;  /* 0x000000ff0800720c */ /* 0x002fd60003f25270 */
[----:B------:R-:W-:Y:S05]  /*2cc0*/  @!P0 BRA `(.L_x_195) ;  /* 0x0000000000188947 */ /* 0x000fea0003800000 */
[----:B------:R-:W0:Y:S01]  /*2cd0*/  LDC.64 R10, c[0x0][0x380] ;  /* 0x0000e000ff0a7b82 */ /* 0x000e220000000a00 */
[----:B------:R-:W-:-:S04]  /*2ce0*/  IMAD R13, R9, 0x100, R0 ;  /* 0x00000100090d7824 */ /* 0x000fc800078e0200 */
[----:B0-----:R-:W-:-:S04]  /*2cf0*/  IMAD.WIDE.U32 R12, R13, 0x8, R10 ;  /* 0x000000080d0c7825 */ /* 0x001fc800078e000a */
[----:B------:R-:W-:Y:S02]  /*2d00*/  IMAD.MOV.U32 R10, RZ, RZ, R6 ;  /* 0x000000ffff0a7224 */ /* 0x000fe400078e0006 */
[----:B------:R-:W-:-:S05]  /*2d10*/  IMAD.MOV.U32 R11, RZ, RZ, RZ ;  /* 0x000000ffff0b7224 */ /* 0x000fca00078e00ff */
[----:B------:R0:W-:Y:S02]  /*2d20*/  REDG.E.ADD.64.STRONG.GPU desc[UR16][R12.64+0x400], R10 ;  /* 0x0004000a0c00798e */ /* 0x0001e4000c12e510 */
.L_x_195:
[----:B------:R-:W-:Y:S05]  /*2d30*/  BSYNC.RECONVERGENT B1 ;  /* 0x0000000000017941 */ /* 0x000fea0003800200 */
.L_x_194:
[----:B------:R-:W-:Y:S04]  /*2d40*/  BSSY.RECONVERGENT B1, `(.L_x_196) ;  /* 0x0000009000017945 */ /* 0x000fe80003800200 */
[----:B------:R-:W-:Y:S05]  /*2d50*/  @!P1 BRA `(.L_x_197) ;  /* 0x00000000001c9947 */ /* 0x000fea0003800000 */
[----:B0-----:R-:W0:Y:S01]  /*2d60*/  LDC.64 R10, c[0x0][0x380] ;  /* 0x0000e000ff0a7b82 */ /* 0x001e220000000a00 */
[----:B------:R-:W-:-:S04]  /*2d70*/  IMAD R6, R9, 0x100, R0 ;  /* 0x0000010009067824 */ /* 0x000fc800078e0200 */
[----:B------:R-:W-:-:S04]  /*2d80*/  VIADD R13, R6, 0x100 ;  /* 0x00000100060d7836 */ /* 0x000fc80000000000 */
[----:B0-----:R-:W-:Y:S01]  /*2d90*/  IMAD.WIDE.U32 R12, R13, 0x8, R10 ;  /* 0x000000080d0c7825 */ /* 0x001fe200078e000a */
[----:B------:R-:W-:-:S03]  /*2da0*/  MOV R10, R8 ;  /* 0x00000008000a7202 */ /* 0x000fc60000000f00 */
[----:B------:R-:W-:-:S05]  /*2db0*/  IMAD.MOV.U32 R11, RZ, RZ, RZ ;  /* 0x000000ffff0b7224 */ /* 0x000fca00078e00ff */
[----:B------:R1:W-:Y:S02]  /*2dc0*/  REDG.E.ADD.64.STRONG.GPU desc[UR16][R12.64+0x400], R10 ;  /* 0x0004000a0c00798e */ /* 0x0003e4000c12e510 */
.L_x_197:
[----:B------:R-:W-:Y:S05]  /*2dd0*/  BSYNC.RECONVERGENT B1 ;  /* 0x0000000000017941 */ /* 0x000fea0003800200 */
.L_x_196:
[----:B------:R-:W-:-:S07]  /*2de0*/  VIADD R9, R9, 0x2 ;  /* 0x0000000209097836 */ /* 0x000fce0000000000 */
.L_x_193:
[----:B------:R-:W-:-:S13]  /*2df0*/  ISETP.NE.AND P0, PT, R7, RZ, PT ;  /* 0x000000ff0700720c */ /* 0x000fda0003f05270 */
[----:B------:R-:W-:Y:S05]  /*2e00*/  @!P0 BRA `(.L_x_131) ;  /* 0x0000000000248947 */ /* 0x000fea0003800000 */
[----:B------:R-:W-:-:S05]  /*2e10*/  IMAD R6, R9, 0x400, R2 ;  /* 0x0000040009067824 */ /* 0x000fca00078e0202 */
[----:B------:R-:W5:Y:S02]  /*2e20*/  LDS R8, [R6+0x200] ;  /* 0x0002000006087984 */ /* 0x000f640000000800 */
[----:B-----5:R-:W-:-:S13]  /*2e30*/  ISETP.NE.AND P0, PT, R8, RZ, PT ;  /* 0x000000ff0800720c */ /* 0x020fda0003f05270 */
[----:B------:R-:W-:Y:S05]  /*2e40*/  @!P0 BRA `(.L_x_131) ;  /* 0x0000000000148947 */ /* 0x000fea0003800000 */
[----:B------:R-:W5:Y:S01]  /*2e50*/  LDC.64 R6, c[0x0][0x380] ;  /* 0x0000e000ff067b82 */ /* 0x000f620000000a00 */
[----:B------:R-:W-:-:S04]  /*2e60*/  IMAD R9, R9, 0x100, R0 ;  /* 0x0000010009097824 */ /* 0x000fc800078e0200 */
[----:B-----5:R-:W-:-:S04]  /*2e70*/  IMAD.WIDE.U32 R6, R9, 0x8, R6 ;  /* 0x0000000809067825 */ /* 0x020fc800078e0006 */
[----:B------:R-:W-:-:S05]  /*2e80*/  IMAD.MOV.U32 R9, RZ, RZ, RZ ;  /* 0x000000ffff097224 */ /* 0x000fca00078e00ff */
[----:B------:R0:W-:Y:S02]  /*2e90*/  REDG.E.ADD.64.STRONG.GPU desc[UR16][R6.64+0x400], R8 ;  /* 0x000400080600798e */ /* 0x0001e4000c12e510 */
.L_x_131:
[----:B------:R-:W-:Y:S05]  /*2ea0*/  BSYNC.RECONVERGENT B0 ;  /* 0x0000000000007941 */ /* 0x000fea0003800200 */
.L_x_130:
[----:B------:R-:W1:Y:S01]  /*2eb0*/  LDCU.64 UR4, c[0x0][0x390] ;  /* 0x00007200ff0477ac */ /* 0x000e620008000a00 */
[----:B------:R-:W-:-:S04]  /*2ec0*/  UIADD3 UR6, UP1, UPT, UR6, 0x1, URZ ;  /* 0x0000000106067890 */ /* 0x000fc8000ff3e0ff */
[----:B------:R-:W-:Y:S02]  /*2ed0*/  UIADD3.X UR7, UPT, UPT, URZ, UR7, URZ, UP1, !UPT ;  /* 0x00000007ff077290 */ /* 0x000fe40008ffe4ff */
[----:B-1----:R-:W-:-:S04]  /*2ee0*/  UIADD3 UR9, UP0, UPT, UR4, -0x1, URZ ;  /* 0xffffffff04097890 */ /* 0x002fc8000ff1e0ff */
[----:B------:R-:W-:-:S04]  /*2ef0*/  UIADD3.X UR10, UPT, UPT, UR5, -0x1, URZ, UP0, !UPT ;  /* 0xffffffff050a7890 */ /* 0x000fc800087fe4ff */
[----:B------:R-:W-:-:S04]  /*2f00*/  USHF.R.U64 UR9, UR9, 0x1e, UR10 ;  /* 0x0000001e09097899 */ /* 0x000fc8000800120a */
[----:B------:R-:W-:-:S04]  /*2f10*/  UIADD3 UR9, UP0, UPT, UR9, 0x1, URZ ;  /* 0x0000000109097890 */ /* 0x000fc8000ff1e0ff */
[----:B------:R-:W-:Y:S02]  /*2f20*/  ULEA.HI.X UR10, UR10, URZ, URZ, 0x2, UP0 ;  /* 0x000000ff0a0a7291 */ /* 0x000fe400080f14ff */
[----:B------:R-:W-:-:S04]  /*2f30*/  UISETP.LT.U32.AND UP0, UPT, UR9, UR4, UPT ;  /* 0x000000040900728c */ /* 0x000fc8000bf01070 */
[----:B------:R-:W-:-:S04]  /*2f40*/  UISETP.LT.U32.AND.EX UP0, UPT, UR10, UR5, UPT, UP0 ;  /* 0x000000050a00728c */ /* 0x000fc8000bf01100 */
[----:B------:R-:W-:Y:S02]  /*2f50*/  USEL UR4, UR9, UR4, UP0 ;  /* 0x0000000409047287 */ /* 0x000fe40008000000 */
[----:B------:R-:W-:Y:S02]  /*2f60*/  USEL UR5, UR10, UR5, UP0 ;  /* 0x000000050a057287 */ /* 0x000fe40008000000 */
[----:B------:R-:W-:-:S04]  /*2f70*/  UISETP.NE.U32.AND UP0, UPT, UR6, UR4, UPT ;  /* 0x000000040600728c */ /* 0x000fc8000bf05070 */
[----:B------:R-:W-:Y:S01]  /*2f80*/  UISETP.NE.AND.EX UP0, UPT, UR7, UR5, UPT, UP0 ;  /* 0x000000050700728c */ /* 0x000fe2000bf05300 */
[----:B------:R-:W-:Y:S08]  /*2f90*/  BAR.SYNC.DEFER_BLOCKING 0x0 ;  /* 0x0000000000007b1d */ /* 0x000ff00000010000 */
[----:B------:R-:W-:Y:S05]  /*2fa0*/  BRA.U UP0, `(.L_x_198) ;  /* 0xffffffd100807547 */ /* 0x000fea000b83ffff */
[----:B------:R-:W-:Y:S05]  /*2fb0*/  EXIT ;  /* 0x000000000000794d */ /* 0x000fea0003800000 */
.L_x_199:
        /* <DEDUP_REMOVED lines=12> */
.L_x_456:


//--------------------- .text._ZN3cub18CUB_300001_SM_10006detail10radix_sort31DeviceRadixSortSingleTileKernelINS1_5radix10policy_hubImmyE10Policy1000ELNS0_9SortOrderE0EmmyNS1_21identity_decomposer_tEEEvPKT1_PSA_PKT2_PSE_T3_iiT4_ --------------------------
	.section	.text._ZN3cub18CUB_300001_SM_10006detail10radix_sort31DeviceRadixSortSingleTileKernelINS1_5radix10policy_hubImmyE10Policy1000ELNS0_9SortOrderE0EmmyNS1_21identity_decomposer_tEEEvPKT1_PSA_PKT2_PSE_T3_iiT4_,"ax",@progbits
	.align	128
        .global         _ZN3cub18CUB_300001_SM_10006detail10radix_sort31DeviceRadixSortSingleTileKernelINS1_5radix10policy_hubImmyE10Policy1000ELNS0_9SortOrderE0EmmyNS1_21identity_decomposer_tEEEvPKT1_PSA_PKT2_PSE_T3_iiT4_
        .type           _ZN3cub18CUB_300001_SM_10006detail10radix_sort31DeviceRadixSortSingleTileKernelINS1_5radix10policy_hubImmyE10Policy1000ELNS0_9SortOrderE0EmmyNS1_21identity_decomposer_tEEEvPKT1_PSA_PKT2_PSE_T3_iiT4_,@function
        .size           _ZN3cub18CUB_300001_SM_10006detail10radix_sort31DeviceRadixSortSingleTileKernelINS1_5radix10policy_hubImmyE10Policy1000ELNS0_9SortOrderE0EmmyNS1_21identity_decomposer_tEEEvPKT1_PSA_PKT2_PSE_T3_iiT4_,(.L_x_457 - _ZN3cub18CUB_300001_SM_10006detail10radix_sort31DeviceRadixSortSingleTileKernelINS1_5radix10policy_hubImmyE10Policy1000ELNS0_9SortOrderE0EmmyNS1_21identity_decomposer_tEEEvPKT1_PSA_PKT2_PSE_T3_iiT4_)
        .other          _ZN3cub18CUB_300001_SM_10006detail10radix_sort31DeviceRadixSortSingleTileKernelINS1_5radix10policy_hubImmyE10Policy1000ELNS0_9SortOrderE0EmmyNS1_21identity_decomposer_tEEEvPKT1_PSA_PKT2_PSE_T3_iiT4_,@"STO_CUDA_ENTRY STV_DEFAULT"
_ZN3cub18CUB_300001_SM_10006detail10radix_sort31DeviceRadixSortSingleTileKernelINS1_5radix10policy_hubImmyE10Policy1000ELNS0_9SortOrderE0EmmyNS1_21identity_decomposer_tEEEvPKT1_PSA_PKT2_PSE_T3_iiT4_:
.text._ZN3cub18CUB_300001_SM_10006detail10radix_sort31DeviceRadixSortSingleTileKernelINS1_5radix10policy_hubImmyE10Policy1000ELNS0_9SortOrderE0EmmyNS1_21identity_decomposer_tEEEvPKT1_PSA_PKT2_PSE_T3_iiT4_:
[----:B------:R-:W-:Y:S01]  /*0000*/  LDC R1, c[0x0][0x37c] ;  /* 0x0000df00ff017b82 */ /* 0x000fe20000000800 */
[----:B------:R-:W0:Y:S01]  /*0010*/  S2R R0, SR_TID.X ;  /* 0x0000000000007919 */ /* 0x000e220000002100 */
[----:B------:R-:W1:Y:S06]  /*0020*/  LDCU UR4, c[0x0][0x3a0] ;  /* 0x00007400ff0477ac */ /* 0x000e6c0008000800 */
[----:B------:R-:W2:Y:S01]  /*0030*/  LDC.64 R4, c[0x0][0x380] ;  /* 0x0000e000ff047b82 */ /* 0x000ea20000000a00 */
[----:B------:R-:W-:Y:S01]  /*0040*/  IMAD.MOV.U32 R12, RZ, RZ, -0x1 ;  /* 0xffffffffff0c7424 */ /* 0x000fe200078e00ff */
[----:B------:R-:W-:Y:S01]  /*0050*/  MOV R17, 0xffffffff ;  /* 0xffffffff00117802 */ /* 0x000fe20000000f00 */
[----:B------:R-:W3:Y:S01]  /*0060*/  LDCU.64 UR10, c[0x0][0x358] ;  /* 0x00006b00ff0a77ac */ /* 0x000ee20008000a00 */
[----:B------:R-:W-:-:S02]  /*0070*/  IMAD.MOV.U32 R13, RZ, RZ, -0x1 ;  /* 0xffffffffff0d7424 */ /* 0x000fc400078e00ff */
[----:B------:R-:W-:Y:S01]  /*0080*/  IMAD.MOV.U32 R14, RZ, RZ, -0x1 ;  /* 0xffffffffff0e7424 */ /* 0x000fe200078e00ff */
[----:B------:R-:W4:Y:S01]  /*0090*/  LDCU.64 UR6, c[0x0][0x3a8] ;  /* 0x00007500ff0677ac */ /* 0x000f220008000a00 */
[----:B------:R-:W-:Y:S01]  /*00a0*/  IMAD.MOV.U32 R15, RZ, RZ, -0x1 ;  /* 0xffffffffff0f7424 */ /* 0x000fe200078e00ff */
[----:B------:R-:W4:Y:S01]  /*00b0*/  LDC.64 R6, c[0x0][0x390] ;  /* 0x0000e400ff067b82 */ /* 0x000f220000000a00 */
[----:B------:R-:W-:Y:S01]  /*00c0*/  IMAD.MOV.U32 R16, RZ, RZ, -0x1 ;  /* 0xffffffffff107424 */ /* 0x000fe200078e00ff */
[----:B------:R-:W0:Y:S01]  /*00d0*/  LDCU UR9, c[0x0][0x3ac] ;  /* 0x00007580ff0977ac */ /* 0x000e220008000800 */
[----:B------:R-:W-:Y:S02]  /*00e0*/  IMAD.MOV.U32 R18, RZ, RZ, -0x1 ;  /* 0xffffffffff127424 */ /* 0x000fe400078e00ff */
[----:B------:R-:W-:Y:S02]  /*00f0*/  IMAD.MOV.U32 R19, RZ, RZ, -0x1 ;  /* 0xffffffffff137424 */ /* 0x000fe400078e00ff */
[----:B------:R-:W-:-:S02]  /*0100*/  IMAD.MOV.U32 R20, RZ, RZ, -0x1 ;  /* 0xffffffffff147424 */ /* 0x000fc400078e00ff */
[----:B------:R-:W-:Y:S02]  /*0110*/  IMAD.MOV.U32 R21, RZ, RZ, -0x1 ;  /* 0xffffffffff157424 */ /* 0x000fe400078e00ff */
[----:B------:R-:W-:Y:S02]  /*0120*/  IMAD.MOV.U32 R22, RZ, RZ, -0x1 ;  /* 0xffffffffff167424 */ /* 0x000fe400078e00ff */
[----:B------:R-:W-:Y:S02]  /*0130*/  IMAD.MOV.U32 R23, RZ, RZ, -0x1 ;  /* 0xffffffffff177424 */ /* 0x000fe400078e00ff */
[----:B------:R-:W-:Y:S02]  /*0140*/  IMAD.MOV.U32 R24, RZ, RZ, -0x1 ;  /* 0xffffffffff187424 */ /* 0x000fe400078e00ff */
[----:B------:R-:W-:Y:S02]  /*0150*/  IMAD.MOV.U32 R25, RZ, RZ, -0x1 ;  /* 0xffffffffff197424 */ /* 0x000fe400078e00ff */
[----:B------:R-:W-:-:S02]  /*0160*/  IMAD.MOV.U32 R26, RZ, RZ, -0x1 ;  /* 0xffffffffff1a7424 */ /* 0x000fc400078e00ff */
[----:B0-----:R-:W-:Y:S02]  /*0170*/  IMAD R9, R0, 0x9, RZ ;  /* 0x0000000900097824 */ /* 0x001fe400078e02ff */
[----:B------:R-:W-:Y:S02]  /*0180*/  IMAD.MOV.U32 R27, RZ, RZ, -0x1 ;  /* 0xffffffffff1b7424 */ /* 0x000fe400078e00ff */
[C---:B------:R-:W-:Y:S01]  /*0190*/  VIADD R2, R9.reuse, 0x1 ;  /* 0x0000000109027836 */ /* 0x040fe20000000000 */
[C---:B-1----:R-:W-:Y:S01]  /*01a0*/  ISETP.GE.AND P6, PT, R9.reuse, UR4, PT ;  /* 0x0000000409007c0c */ /* 0x042fe2000bfc6270 */
[C---:B------:R-:W-:Y:S02]  /*01b0*/  VIADD R3, R9.reuse, 0x2 ;  /* 0x0000000209037836 */ /* 0x040fe40000000000 */
[C---:B------:R-:W-:Y:S01]  /*01c0*/  VIADD R8, R9.reuse, 0x3 ;  /* 0x0000000309087836 */ /* 0x040fe20000000000 */
[----:B------:R-:W-:Y:S01]  /*01d0*/  ISETP.GE.AND P5, PT, R2, UR4, PT ;  /* 0x0000000402007c0c */ /* 0x000fe2000bfa6270 */
[----:B------:R-:W-:Y:S01]  /*01e0*/  VIADD R2, R9, 0x4 ;  /* 0x0000000409027836 */ /* 0x000fe20000000000 */
[----:B------:R-:W-:Y:S01]  /*01f0*/  ISETP.GE.AND P0, PT, R3, UR4, PT ;  /* 0x0000000403007c0c */ /* 0x000fe2000bf06270 */
[C---:B------:R-:W-:Y:S01]  /*0200*/  VIADD R3, R9.reuse, 0x5 ;  /* 0x0000000509037836 */ /* 0x040fe20000000000 */
[----:B------:R-:W-:Y:S01]  /*0210*/  ISETP.GE.AND P1, PT, R8, UR4, PT ;  /* 0x0000000408007c0c */ /* 0x000fe2000bf26270 */
[----:B--2---:R-:W-:Y:S01]  /*0220*/  IMAD.WIDE.U32 R4, R9, 0x8, R4 ;  /* 0x0000000809047825 */ /* 0x004fe200078e0004 */
[----:B------:R-:W-:-:S02]  /*0230*/  ISETP.GE.AND P2, PT, R2, UR4, PT ;  /* 0x0000000402007c0c */ /* 0x000fc4000bf46270 */
[----:B------:R-:W-:Y:S01]  /*0240*/  ISETP.GE.AND P3, PT, R3, UR4, PT ;  /* 0x0000000403007c0c */ /* 0x000fe2000bf66270 */
[----:B------:R-:W-:Y:S01]  /*0250*/  IMAD.MOV.U32 R2, RZ, RZ, -0x1 ;  /* 0xffffffffff027424 */ /* 0x000fe200078e00ff */
[----:B------:R-:W-:Y:S01]  /*0260*/  P2R R8, PR, RZ, 0x20 ;  /* 0x00000020ff087803 */ /* 0x000fe20000000000 */
[----:B------:R-:W-:Y:S02]  /*0270*/  IMAD.MOV.U32 R3, RZ, RZ, -0x1 ;  /* 0xffffffffff037424 */ /* 0x000fe400078e00ff */
[C---:B------:R-:W-:Y:S01]  /*0280*/  VIADD R10, R9.reuse, 0x6 ;  /* 0x00000006090a7836 */ /* 0x040fe20000000000 */
[----:B---3--:R0:W5:Y:S01]  /*0290*/  @!P5 LDG.E.64 R12, desc[UR10][R4.64+0x8] ;  /* 0x0000080a040cd981 */ /* 0x008162000c1e1b00 */
[C---:B------:R-:W-:Y:S02]  /*02a0*/  VIADD R11, R9.reuse, 0x7 ;  /* 0x00000007090b7836 */ /* 0x040fe40000000000 */
[C---:B------:R-:W-:Y:S01]  /*02b0*/  VIADD R46, R9.reuse, 0x8 ;  /* 0x00000008092e7836 */ /* 0x040fe20000000000 */
[----:B------:R0:W5:Y:S01]  /*02c0*/  @!P6 LDG.E.64 R2, desc[UR10][R4.64] ;  /* 0x0000000a0402e981 */ /* 0x000162000c1e1b00 */
[----:B------:R-:W-:Y:S01]  /*02d0*/  ISETP.GE.AND P4, PT, R10, UR4, PT ;  /* 0x000000040a007c0c */ /* 0x000fe2000bf86270 */
[----:B----4-:R-:W-:Y:S01]  /*02e0*/  IMAD.WIDE.U32 R6, R9, 0x8, R6 ;  /* 0x0000000809067825 */ /* 0x010fe200078e0006 */
[----:B------:R-:W-:Y:S01]  /*02f0*/  ISETP.GE.AND P5, PT, R11, UR4, PT ;  /* 0x000000040b007c0c */ /* 0x000fe2000bfa6270 */
[----:B------:R0:W5:Y:S01]  /*0300*/  @!P0 LDG.E.64 R14, desc[UR10][R4.64+0x10] ;  /* 0x0000100a040e8981 */ /* 0x000162000c1e1b00 */
[----:B------:R-:W-:-:S03]  /*0310*/  ISETP.GE.AND P6, PT, R46, UR4, PT ;  /* 0x000000042e007c0c */ /* 0x000fc6000bfc6270 */
[----:B------:R0:W5:Y:S04]  /*0320*/  @!P1 LDG.E.64 R16, desc[UR10][R4.64+0x18] ;  /* 0x0000180a04109981 */ /* 0x000168000c1e1b00 */
[----:B------:R0:W5:Y:S04]  /*0330*/  @!P2 LDG.E.64 R18, desc[UR10][R4.64+0x20] ;  /* 0x0000200a0412a981 */ /* 0x000168000c1e1b00 */
[----:B------:R0:W5:Y:S04]  /*0340*/  @!P3 LDG.E.64 R20, desc[UR10][R4.64+0x28] ;  /* 0x0000280a0414b981 */ /* 0x000168000c1e1b00 */
[----:B------:R0:W5:Y:S04]  /*0350*/  @!P4 LDG.E.64 R22, desc[UR10][R4.64+0x30] ;  /* 0x0000300a0416c981 */ /* 0x000168000c1e1b00 */
[----:B------:R0:W5:Y:S04]  /*0360*/  @!P5 LDG.E.64 R24, desc[UR10][R4.64+0x38] ;  /* 0x0000380a0418d981 */ /* 0x000168000c1e1b00 */
[----:B------:R0:W5:Y:S01]  /*0370*/  @!P6 LDG.E.64 R26, desc[UR10][R4.64+0x40] ;  /* 0x0000400a041ae981 */ /* 0x000162000c1e1b00 */
[----:B------:R-:W-:Y:S01]  /*0380*/  BAR.SYNC.DEFER_BLOCKING 0x0 ;  /* 0x0000000000007b1d */ /* 0x000fe20000010000 */
[----:B------:R-:W-:-:S02]  /*0390*/  P2R R10, PR, RZ, 0x1 ;  /* 0x00000001ff0a7803 */ /* 0x000fc40000000000 */
[----:B------:R-:W-:-:S04]  /*03a0*/  ISETP.NE.AND P0, PT, R8, RZ, PT ;  /* 0x000000ff0800720c */ /* 0x000fc80003f05270 */
[----:B------:R-:W-:Y:S02]  /*03b0*/  P2R R8, PR, RZ, 0x1 ;  /* 0x00000001ff087803 */ /* 0x000fe40000000000 */
[----:B------:R-:W-:Y:S01]  /*03c0*/  ISETP.GE.AND P0, PT, R9, UR4, PT ;  /* 0x0000000409007c0c */ /* 0x000fe2000bf06270 */
[----:B------:R-:W1:-:S12]  /*03d0*/  S2UR UR5, SR_CgaCtaId ;  /* 0x00000000000579c3 */ /* 0x000e580000008800 */
[----:B------:R0:W5:Y:S01]  /*03e0*/  @!P0 LDG.E.64 R28, desc[UR10][R6.64] ;  /* 0x0000000a061c8981 */ /* 0x000162000c1e1b00 */
[----:B------:R-:W-:-:S03]  /*03f0*/  ISETP.NE.AND P0, PT, R8, RZ, PT ;  /* 0x000000ff0800720c */ /* 0x000fc60003f05270 */
[----:B------:R0:W5:Y:S04]  /*0400*/  @!P1 LDG.E.64 R34, desc[UR10][R6.64+0x18] ;  /* 0x0000180a06229981 */ /* 0x000168000c1e1b00 */
[----:B------:R0:W5:Y:S04]  /*0410*/  @!P2 LDG.E.64 R36, desc[UR10][R6.64+0x20] ;  /* 0x0000200a0624a981 */ /* 0x000168000c1e1b00 */
[----:B------:R0:W5:Y:S04]  /*0420*/  @!P3 LDG.E.64 R38, desc[UR10][R6.64+0x28] ;  /* 0x0000280a0626b981 */ /* 0x000168000c1e1b00 */
[----:B------:R0:W5:Y:S01]  /*0430*/  @!P0 LDG.E.64 R30, desc[UR10][R6.64+0x8] ;  /* 0x0000080a061e8981 */ /* 0x000162000c1e1b00 */
[----:B------:R-:W-:-:S03]  /*0440*/  ISETP.NE.AND P0, PT, R10, RZ, PT ;  /* 0x000000ff0a00720c */ /* 0x000fc60003f05270 */
[----:B------:R0:W5:Y:S04]  /*0450*/  @!P4 LDG.E.64 R40, desc[UR10][R6.64+0x30] ;  /* 0x0000300a0628c981 */ /* 0x000168000c1e1b00 */
[----:B------:R0:W5:Y:S04]  /*0460*/  @!P5 LDG.E.64 R42, desc[UR10][R6.64+0x38] ;  /* 0x0000380a062ad981 */ /* 0x000168000c1e1b00 */
[----:B------:R0:W5:Y:S04]  /*0470*/  @!P6 LDG.E.64 R44, desc[UR10][R6.64+0x40] ;  /* 0x0000400a062ce981 */ /* 0x000168000c1e1b00 */
[----:B------:R0:W5:Y:S01]  /*0480*/  @!P0 LDG.E.64 R32, desc[UR10][R6.64+0x10] ;  /* 0x0000100a06208981 */ /* 0x000162000c1e1b00 */
[----:B------:R-:W-:Y:S01]  /*0490*/  UMOV UR4, 0x400 ;  /* 0x0000040000047882 */ /* 0x000fe20000000000 */
[----:B------:R-:W2:Y:S01]  /*04a0*/  S2R R46, SR_LANEID ;  /* 0x00000000002e7919 */ /* 0x000ea20000000000 */
[----:B-1----:R-:W-:Y:S01]  /*04b0*/  ULEA UR4, UR5, UR4, 0x18 ;  /* 0x0000000405047291 */ /* 0x002fe2000f8ec0ff */
[----:B------:R-:W-:-:S05]  /*04c0*/  SHF.R.U32.HI R102, RZ, 0x5, R0 ;  /* 0x00000005ff667819 */ /* 0x000fca0000011600 */
[----:B------:R-:W-:-:S04]  /*04d0*/  LEA R47, R0, UR4, 0x2 ;  /* 0x00000004002f7c11 */ /* 0x000fc8000f8e10ff */
[----:B------:R-:W-:Y:S02]  /*04e0*/  LEA R49, R0, R47, 0x7 ;  /* 0x0000002f00317211 */ /* 0x000fe400078e38ff */
[----:B------:R-:W-:-:S03]  /*04f0*/  LEA R48, R102, UR4, 0x2 ;  /* 0x0000000466307c11 */ /* 0x000fc6000f8e10ff */
[----:B------:R-:W-:Y:S01]  /*0500*/  IMAD R51, R0, -0x3c, R49 ;  /* 0xffffffc400337824 */ /* 0x000fe200078e0231 */
[----:B------:R-:W-:Y:S02]  /*0510*/  UIADD3 UR8, UPT, UPT, UR6, 0x6, URZ ;  /* 0x0000000606087890 */ /* 0x000fe4000fffe0ff */
[----:B------:R-:W-:Y:S01]  /*0520*/  UIADD3 UR5, UPT, UPT, -UR6, UR7, URZ ;  /* 0x0000000706057290 */ /* 0x000fe2000fffe1ff */
[----:B0-----:R-:W-:Y:S11]  /*0530*/  BAR.SYNC.DEFER_BLOCKING 0x0 ;  /* 0x0000000000007b1d */ /* 0x001ff60000010000 */
.L_x_201:
[----:B------:R-:W-:Y:S01]  /*0540*/  UISETP.LT.AND UP0, UPT, UR5, 0x6, UPT ;  /* 0x000000060500788c */ /* 0x000fe2000bf01270 */
[----:B------:R-:W-:Y:S01]  /*0550*/  STS [R47], RZ ;  /* 0x000000ff2f007388 */ /* 0x000fe20000000800 */
[----:B------:R-:W-:Y:S01]  /*0560*/  UMOV UR6, 0x1 ;  /* 0x0000000100067882 */ /* 0x000fe20000000000 */
[----:B------:R-:W-:Y:S01]  /*0570*/  UIADD3 UR7, UPT, UPT, UR8, -0x6, URZ ;  /* 0xfffffffa08077890 */ /* 0x000fe2000fffe0ff */
[----:B--2---:R-:W-:Y:S01]  /*0580*/  ISETP.NE.AND P1, PT, R46, 0x1f, PT ;  /* 0x0000001f2e00780c */ /* 0x004fe20003f25270 */
[----:B------:R-:W-:Y:S01]  /*0590*/  USEL UR4, UR5, 0x6, UP0 ;  /* 0x0000000605047887 */ /* 0x000fe20008000000 */
[----:B------:R-:W-:Y:S01]  /*05a0*/  STS [R47+0x400], RZ ;  /* 0x000400ff2f007388 */ /* 0x000fe20000000800 */
[----:B------:R-:W-:Y:S01]  /*05b0*/  ISETP.NE.AND P2, PT, R102, 0x6, PT ;  /* 0x000000066600780c */ /* 0x000fe20003f45270 */
[----:B------:R-:W-:Y:S01]  /*05c0*/  UISETP.GE.AND UP0, UPT, UR8, UR9, UPT ;  /* 0x000000090800728c */ /* 0x000fe2000bf06270 */
[----:B-----5:R-:W-:Y:S01]  /*05d0*/  SHF.R.U64 R4, R2, UR7, R3 ;  /* 0x0000000702047c19 */ /* 0x020fe20008001203 */
[----:B------:R-:W-:Y:S01]  /*05e0*/  USHF.L.U32 UR4, UR6, UR4, URZ ;  /* 0x0000000406047299 */ /* 0x000fe200080006ff */
[----:B------:R-:W-:Y:S01]  /*05f0*/  STS [R47+0x800], RZ ;  /* 0x000800ff2f007388 */ /* 0x000fe20000000800 */
[----:B0-----:R-:W0:Y:S01]  /*0600*/  S2UR UR6, SR_CgaCtaId ;  /* 0x00000000000679c3 */ /* 0x001e220000008800 */
[----:B------:R-:W-:Y:S01]  /*0610*/  ISETP.NE.AND P3, PT, R102, 0x7, PT ;  /* 0x000000076600780c */ /* 0x000fe20003f65270 */
[----:B------:R-:W-:Y:S01]  /*0620*/  UIADD3 UR4, UPT, UPT, UR4, -0x1, URZ ;  /* 0xffffffff04047890 */ /* 0x000fe2000fffe0ff */
[----:B------:R-:W-:Y:S04]  /*0630*/  STS [R47+0xc00], RZ ;  /* 0x000c00ff2f007388 */ /* 0x000fe80000000800 */
[----:B------:R-:W-:Y:S01]  /*0640*/  STS [R47+0x1000], RZ ;  /* 0x001000ff2f007388 */ /* 0x000fe20000000800 */
[----:B------:R-:W-:-:S03]  /*0650*/  LOP3.LUT R4, R4, UR4, RZ, 0xc0, !PT ;  /* 0x0000000404047c12 */ /* 0x000fc6000f8ec0ff */
[----:B------:R-:W-:Y:S02]  /*0660*/  STS [R47+0x1400], RZ ;  /* 0x001400ff2f007388 */ /* 0x000fe40000000800 */
[----:B------:R-:W-:Y:S01]  /*0670*/  IMAD.SHL.U32 R5, R4, 0x400, RZ ;  /* 0x0000040004057824 */ /* 0x000fe200078e00ff */
[----:B------:R-:W-:Y:S01]  /*0680*/  SHF.R.U32.HI R4, RZ, 0x4, R4 ;  /* 0x00000004ff047819 */ /* 0x000fe20000011604 */
[----:B------:R-:W-:Y:S03]  /*0690*/  STS [R47+0x1800], RZ ;  /* 0x001800ff2f007388 */ /* 0x000fe60000000800 */
[----:B------:R-:W-:Y:S01]  /*06a0*/  LOP3.LUT R52, R5, 0x7c00, RZ, 0xc0, !PT ;  /* 0x00007c0005347812 */ /* 0x000fe200078ec0ff */
[----:B------:R-:W-:Y:S01]  /*06b0*/  STS [R47+0x1c00], RZ ;  /* 0x001c00ff2f007388 */ /* 0x000fe20000000800 */
[----:B------:R-:W-:-:S03]  /*06c0*/  LOP3.LUT R4, R4, 0xffffffe, RZ, 0xc0, !PT ;  /* 0x0ffffffe04047812 */ /* 0x000fc600078ec0ff */
[----:B------:R-:W-:Y:S01]  /*06d0*/  STS [R47+0x2000], RZ ;  /* 0x002000ff2f007388 */ /* 0x000fe20000000800 */
[----:B------:R-:W-:Y:S02]  /*06e0*/  IADD3 R52, PT, PT, R4, R47, R52 ;  /* 0x0000002f04347210 */ /* 0x000fe40007ffe034 */
[----:B------:R-:W-:Y:S01]  /*06f0*/  SHF.R.U64 R4, R12, UR7, R13 ;  /* 0x000000070c047c19 */ /* 0x000fe2000800120d */
[----:B------:R-:W-:Y:S03]  /*0700*/  STS [R47+0x2400], RZ ;  /* 0x002400ff2f007388 */ /* 0x000fe60000000800 */
[----:B------:R-:W-:Y:S01]  /*0710*/  LOP3.LUT R4, R4, UR4, RZ, 0xc0, !PT ;  /* 0x0000000404047c12 */ /* 0x000fe2000f8ec0ff */
[----:B------:R-:W-:Y:S04]  /*0720*/  STS [R47+0x2800], RZ ;  /* 0x002800ff2f007388 */ /* 0x000fe80000000800 */
[----:B------:R-:W-:Y:S01]  /*0730*/  STS [R47+0x2c00], RZ ;  /* 0x002c00ff2f007388 */ /* 0x000fe20000000800 */
[----:B------:R-:W-:Y:S01]  /*0740*/  IMAD.SHL.U32 R5, R4, 0x400, RZ ;  /* 0x0000040004057824 */ /* 0x000fe200078e00ff */
[----:B------:R-:W-:-:S02]  /*0750*/  SHF.R.U32.HI R4, RZ, 0x4, R4 ;  /* 0x00000004ff047819 */ /* 0x000fc40000011604 */
[----:B------:R-:W-:Y:S02]  /*0760*/  STS [R47+0x3000], RZ ;  /* 0x003000ff2f007388 */ /* 0x000fe40000000800 */
[----:B------:R-:W-:Y:S02]  /*0770*/  LOP3.LUT R54, R5, 0x7c00, RZ, 0xc0, !PT ;  /* 0x00007c0005367812 */ /* 0x000fe400078ec0ff */
        /* <DEDUP_REMOVED lines=31> */
[----:B------:R-:W1:Y:S02]  /*0970*/  LDS.U16 R50, [R52] ;  /* 0x0000000034327984 */ /* 0x000e640000000400 */
[----:B-1----:R-:W-:-:S05]  /*0980*/  VIADD R5, R50, 0x1 ;  /* 0x0000000132057836 */ /* 0x002fca0000000000 */
[----:B------:R1:W-:Y:S04]  /*0990*/  STS.U16 [R52], R5 ;  /* 0x0000000534007388 */ /* 0x0003e80000000400 */
[----:B------:R-:W2:Y:S01]  /*09a0*/  LDS.U16 R55, [R54] ;  /* 0x0000000036377984 */ /* 0x000ea20000000400 */
[----:B-1----:R-:W-:Y:S01]  /*09b0*/  IMAD.SHL.U32 R5, R4, 0x400, RZ ;  /* 0x0000040004057824 */ /* 0x002fe200078e00ff */
[----:B------:R-:W-:-:S04]  /*09c0*/  SHF.R.U32.HI R4, RZ, 0x4, R4 ;  /* 0x00000004ff047819 */ /* 0x000fc80000011604 */
[----:B------:R-:W-:Y:S02]  /*09d0*/  LOP3.LUT R58, R5, 0x7c00, RZ, 0xc0, !PT ;  /* 0x00007c00053a7812 */ /* 0x000fe400078ec0ff */
[----:B------:R-:W-:-:S04]  /*09e0*/  LOP3.LUT R4, R4, 0xffffffe, RZ, 0xc0, !PT ;  /* 0x0ffffffe04047812 */ /* 0x000fc800078ec0ff */
[----:B------:R-:W-:Y:S02]  /*09f0*/  IADD3 R58, PT, PT, R4, R47, R58 ;  /* 0x0000002f043a7210 */ /* 0x000fe40007ffe03a */
[----:B------:R-:W-:-:S04]  /*0a00*/  SHF.R.U64 R4, R18, UR7, R19 ;  /* 0x0000000712047c19 */ /* 0x000fc80008001213 */
[----:B------:R-:W-:-:S05]  /*0a10*/  LOP3.LUT R4, R4, UR4, RZ, 0xc0, !PT ;  /* 0x0000000404047c12 */ /* 0x000fca000f8ec0ff */
[----:B------:R-:W-:Y:S01]  /*0a20*/  IMAD.SHL.U32 R6, R4, 0x400, RZ ;  /* 0x0000040004067824 */ /* 0x000fe200078e00ff */
[----:B------:R-:W-:-:S04]  /*0a30*/  SHF.R.U32.HI R4, RZ, 0x4, R4 ;  /* 0x00000004ff047819 */ /* 0x000fc80000011604 */
[----:B------:R-:W-:Y:S02]  /*0a40*/  LOP3.LUT R6, R6, 0x7c00, RZ, 0xc0, !PT ;  /* 0x00007c0006067812 */ /* 0x000fe400078ec0ff */
[----:B------:R-:W-:-:S04]  /*0a50*/  LOP3.LUT R4, R4, 0xffffffe, RZ, 0xc0, !PT ;  /* 0x0ffffffe04047812 */ /* 0x000fc800078ec0ff */
[----:B------:R-:W-:Y:S01]  /*0a60*/  IADD3 R60, PT, PT, R4, R47, R6 ;  /* 0x0000002f043c7210 */ /* 0x000fe20007ffe006 */
[----:B--2---:R-:W-:Y:S01]  /*0a70*/  VIADD R7, R55, 0x1 ;  /* 0x0000000137077836 */ /* 0x004fe20000000000 */
[----:B------:R-:W-:-:S04]  /*0a80*/  SHF.R.U64 R4, R20, UR7, R21 ;  /* 0x0000000714047c19 */ /* 0x000fc80008001215 */
[----:B------:R-:W-:Y:S01]  /*0a90*/  STS.U16 [R54], R7 ;  /* 0x0000000736007388 */ /* 0x000fe20000000400 */
[----:B------:R-:W-:-:S03]  /*0aa0*/  LOP3.LUT R4, R4, UR4, RZ, 0xc0, !PT ;  /* 0x0000000404047c12 */ /* 0x000fc6000f8ec0ff */
        /* <DEDUP_REMOVED lines=10> */
[----:B------:R-:W-:-:S04]  /*0b50*/  LOP3.LUT R4, R4, UR4, RZ, 0xc0, !PT ;  /* 0x0000000404047c12 */ /* 0x000fc8000f8ec0ff */
[----:B------:R-:W-:Y:S02]  /*0b60*/  SHF.L.U32 R6, R4, 0xa, RZ ;  /* 0x0000000a04067819 */ /* 0x000fe400000006ff */
[----:B------:R-:W-:Y:S02]  /*0b70*/  SHF.R.U32.HI R4, RZ, 0x4, R4 ;  /* 0x00000004ff047819 */ /* 0x000fe40000011604 */
[----:B------:R-:W-:Y:S02]  /*0b80*/  LOP3.LUT R6, R6, 0x7c00, RZ, 0xc0, !PT ;  /* 0x00007c0006067812 */ /* 0x000fe400078ec0ff */
[----:B------:R-:W-:-:S04]  /*0b90*/  LOP3.LUT R4, R4, 0xffffffe, RZ, 0xc0, !PT ;  /* 0x0ffffffe04047812 */ /* 0x000fc800078ec0ff */
[----:B------:R-:W-:Y:S02]  /*0ba0*/  IADD3 R64, PT, PT, R4, R47, R6 ;  /* 0x0000002f04407210 */ /* 0x000fe40007ffe006 */
[----:B------:R-:W-:Y:S01]  /*0bb0*/  SHF.R.U64 R4, R24, UR7, R25 ;  /* 0x0000000718047c19 */ /* 0x000fe20008001219 */
[----:B--2---:R-:W-:-:S03]  /*0bc0*/  VIADD R7, R59, 0x1 ;  /* 0x000000013b077836 */ /* 0x004fc60000000000 */
[----:B------:R-:W-:Y:S02]  /*0bd0*/  LOP3.LUT R4, R4, UR4, RZ, 0xc0, !PT ;  /* 0x0000000404047c12 */ /* 0x000fe4000f8ec0ff */
[----:B------:R-:W-:Y:S04]  /*0be0*/  STS.U16 [R58], R7 ;  /* 0x000000073a007388 */ /* 0x000fe80000000400 */
        /* <DEDUP_REMOVED lines=10> */
[----:B------:R-:W-:Y:S01]  /*0c90*/  LOP3.LUT R4, R4, UR4, RZ, 0xc0, !PT ;  /* 0x0000000404047c12 */ /* 0x000fe2000f8ec0ff */
[----:B------:R-:W-:Y:S02]  /*0ca0*/  UMOV UR4, 0x400 ;  /* 0x0000040000047882 */ /* 0x000fe40000000000 */
[----:B0-----:R-:W-:Y:S02]  /*0cb0*/  ULEA UR4, UR6, UR4, 0x18 ;  /* 0x0000000406047291 */ /* 0x001fe4000f8ec0ff */
[----:B------:R-:W-:Y:S01]  /*0cc0*/  IMAD.SHL.U32 R6, R4, 0x400, RZ ;  /* 0x0000040004067824 */ /* 0x000fe200078e00ff */
[----:B------:R-:W-:-:S04]  /*0cd0*/  SHF.R.U32.HI R4, RZ, 0x4, R4 ;  /* 0x00000004ff047819 */ /* 0x000fc80000011604 */
[----:B------:R-:W-:Y:S02]  /*0ce0*/  LOP3.LUT R6, R6, 0x7c00, RZ, 0xc0, !PT ;  /* 0x00007c0006067812 */ /* 0x000fe400078ec0ff */
[----:B------:R-:W-:-:S04]  /*0cf0*/  LOP3.LUT R4, R4, 0xffffffe, RZ, 0xc0, !PT ;  /* 0x0ffffffe04047812 */ /* 0x000fc800078ec0ff */
[----:B------:R-:W-:Y:S01]  /*0d00*/  IADD3 R68, PT, PT, R4, R47, R6 ;  /* 0x0000002f04447210 */ /* 0x000fe20007ffe006 */
[----:B--2---:R-:W-:-:S05]  /*0d10*/  VIADD R7, R63, 0x1 ;  /* 0x000000013f077836 */ /* 0x004fca0000000000 */
[----:B------:R-:W-:Y:S04]  /*0d20*/  STS.U16 [R62], R7 ;  /* 0x000000073e007388 */ /* 0x000fe80000000400 */
[----:B------:R-:W0:Y:S02]  /*0d30*/  LDS.U16 R65, [R64] ;  /* 0x0000000040417984 */ /* 0x000e240000000400 */
[----:B0-----:R-:W-:-:S05]  /*0d40*/  VIADD R5, R65, 0x1 ;  /* 0x0000000141057836 */ /* 0x001fca0000000000 */
[----:B------:R-:W-:Y:S04]  /*0d50*/  STS.U16 [R64], R5 ;  /* 0x0000000540007388 */ /* 0x000fe80000000400 */
[----:B------:R-:W0:Y:S02]  /*0d60*/  LDS.U16 R67, [R66] ;  /* 0x0000000042437984 */ /* 0x000e240000000400 */
[----:B0-----:R-:W-:-:S05]  /*0d70*/  VIADD R7, R67, 0x1 ;  /* 0x0000000143077836 */ /* 0x001fca0000000000 */
[----:B------:R-:W-:Y:S04]  /*0d80*/  STS.U16 [R66], R7 ;  /* 0x0000000742007388 */ /* 0x000fe80000000400 */
[----:B------:R-:W0:Y:S02]  /*0d90*/  LDS.U16 R69, [R68] ;  /* 0x0000000044457984 */ /* 0x000e240000000400 */
[----:B0-----:R-:W-:-:S05]  /*0da0*/  VIADD R5, R69, 0x1 ;  /* 0x0000000145057836 */ /* 0x001fca0000000000 */
[----:B------:R-:W-:Y:S01]  /*0db0*/  STS.U16 [R68], R5 ;  /* 0x0000000544007388 */ /* 0x000fe20000000400 */
[----:B------:R-:W-:Y:S06]  /*0dc0*/  BAR.SYNC.DEFER_BLOCKING 0x0 ;  /* 0x0000000000007b1d */ /* 0x000fec0000010000 */
[----:B------:R-:W-:Y:S04]  /*0dd0*/  LDS R70, [R49] ;  /* 0x0000000031467984 */ /* 0x000fe80000000800 */
[----:B------:R-:W0:Y:S04]  /*0de0*/  LDS R71, [R49+0x4] ;  /* 0x0000040031477984 */ /* 0x000e280000000800 */
[----:B------:R-:W1:Y:S04]  /*0df0*/  LDS R72, [R49+0x8] ;  /* 0x0000080031487984 */ /* 0x000e680000000800 */
[----:B------:R-:W2:Y:S04]  /*0e00*/  LDS R73, [R49+0xc] ;  /* 0x00000c0031497984 */ /* 0x000ea80000000800 */
[----:B------:R-:W3:Y:S04]  /*0e10*/  LDS R74, [R49+0x10] ;  /* 0x00001000314a7984 */ /* 0x000ee80000000800 */
[----:B------:R-:W4:Y:S04]  /*0e20*/  LDS R75, [R49+0x14] ;  /* 0x00001400314b7984 */ /* 0x000f280000000800 */
[----:B------:R-:W4:Y:S04]  /*0e30*/  LDS R76, [R49+0x18] ;  /* 0x00001800314c7984 */ /* 0x000f280000000800 */
[----:B------:R-:W4:Y:S04]  /*0e40*/  LDS R77, [R49+0x1c] ;  /* 0x00001c00314d7984 */ /* 0x000f280000000800 */
[----:B------:R-:W4:Y:S04]  /*0e50*/  LDS R78, [R49+0x20] ;  /* 0x00002000314e7984 */ /* 0x000f280000000800 */
[----:B------:R-:W4:Y:S04]  /*0e60*/  LDS R79, [R49+0x24] ;  /* 0x00002400314f7984 */ /* 0x000f280000000800 */
[----:B------:R-:W4:Y:S01]  /*0e70*/  LDS R80, [R49+0x28] ;  /* 0x0000280031507984 */ /* 0x000f220000000800 */
[----:B0-----:R-:W-:-:S03]  /*0e80*/  IMAD.IADD R71, R70, 0x1, R71 ;  /* 0x0000000146477824 */ /* 0x001fc600078e0247 */
[----:B------:R-:W0:Y:S01]  /*0e90*/  LDS R81, [R49+0x2c] ;  /* 0x00002c0031517984 */ /* 0x000e220000000800 */
[----:B-1----:R-:W-:-:S03]  /*0ea0*/  IMAD.IADD R72, R72, 0x1, R71 ;  /* 0x0000000148487824 */ /* 0x002fc600078e0247 */
[----:B------:R-:W1:Y:S01]  /*0eb0*/  LDS R82, [R49+0x30] ;  /* 0x0000300031527984 */ /* 0x000e620000000800 */
[----:B--2---:R-:W-:-:S03]  /*0ec0*/  IMAD.IADD R73, R73, 0x1, R72 ;  /* 0x0000000149497824 */ /* 0x004fc600078e0248 */
[----:B------:R-:W2:Y:S01]  /*0ed0*/  LDS R83, [R49+0x34] ;  /* 0x0000340031537984 */ /* 0x000ea20000000800 */
[----:B---3--:R-:W-:-:S03]  /*0ee0*/  IMAD.IADD R74, R74, 0x1, R73 ;  /* 0x000000014a4a7824 */ /* 0x008fc600078e0249 */
[----:B------:R-:W3:Y:S01]  /*0ef0*/  LDS R84, [R49+0x38] ;  /* 0x0000380031547984 */ /* 0x000ee20000000800 */
[----:B----4-:R-:W-:-:S03]  /*0f00*/  IMAD.IADD R75, R75, 0x1, R74 ;  /* 0x000000014b4b7824 */ /* 0x010fc600078e024a */
[----:B------:R-:W4:Y:S02]  /*0f10*/  LDS R85, [R49+0x3c] ;  /* 0x00003c0031557984 */ /* 0x000f240000000800 */
[----:B------:R-:W-:Y:S02]  /*0f20*/  IADD3 R76, PT, PT, R76, R75, RZ ;  /* 0x0000004b4c4c7210 */ /* 0x000fe40007ffe0ff */
[----:B------:R-:W4:Y:S04]  /*0f30*/  LDS R86, [R49+0x40] ;  /* 0x0000400031567984 */ /* 0x000f280000000800 */
[----:B------:R-:W4:Y:S01]  /*0f40*/  LDS R87, [R49+0x44] ;  /* 0x0000440031577984 */ /* 0x000f220000000800 */
[----:B------:R-:W-:-:S03]  /*0f50*/  IMAD.IADD R77, R77, 0x1, R76 ;  /* 0x000000014d4d7824 */ /* 0x000fc600078e024c */
[----:B------:R-:W4:Y:S01]  /*0f60*/  LDS R88, [R49+0x48] ;  /* 0x0000480031587984 */ /* 0x000f220000000800 */
[----:B------:R-:W-:-:S03]  /*0f70*/  IMAD.IADD R78, R78, 0x1, R77 ;  /* 0x000000014e4e7824 */ /* 0x000fc600078e024d */
[----:B------:R-:W4:Y:S01]  /*0f80*/  LDS R89, [R49+0x4c] ;  /* 0x00004c0031597984 */ /* 0x000f220000000800 */
[----:B------:R-:W-:-:S03]  /*0f90*/  IMAD.IADD R79, R79, 0x1, R78 ;  /* 0x000000014f4f7824 */ /* 0x000fc600078e024e */
[----:B------:R-:W4:Y:S01]  /*0fa0*/  LDS R90, [R49+0x50] ;  /* 0x00005000315a7984 */ /* 0x000f220000000800 */
[----:B------:R-:W-:-:S03]  /*0fb0*/  IMAD.IADD R80, R80, 0x1, R79 ;  /* 0x0000000150507824 */ /* 0x000fc600078e024f */
        /* <DEDUP_REMOVED lines=10> */
[----:B------:R-:W4:Y:S01]  /*1060*/  LDS R96, [R49+0x68] ;  /* 0x0000680031607984 */ /* 0x000f220000000800 */
[----:B------:R-:W-:-:S03]  /*1070*/  IMAD.IADD R86, R86, 0x1, R85 ;  /* 0x0000000156567824 */ /* 0x000fc600078e0255 */
[----:B------:R-:W4:Y:S01]  /*1080*/  LDS R97, [R49+0x6c] ;  /* 0x00006c0031617984 */ /* 0x000f220000000800 */
[----:B------:R-:W-:-:S03]  /*1090*/  IMAD.IADD R87, R87, 0x1, R86 ;  /* 0x0000000157577824 */ /* 0x000fc600078e0256 */
[----:B------:R-:W4:Y:S02]  /*10a0*/  LDS R98, [R49+0x70] ;  /* 0x0000700031627984 */ /* 0x000f240000000800 */
[----:B------:R-:W-:Y:S02]  /*10b0*/  IADD3 R88, PT, PT, R88, R87, RZ ;  /* 0x0000005758587210 */ /* 0x000fe40007ffe0ff */
[----:B------:R-:W4:Y:S03]  /*10c0*/  LDS R99, [R49+0x74] ;  /* 0x0000740031637984 */ /* 0x000f260000000800 */
[----:B------:R-:W-:Y:S01]  /*10d0*/  IMAD.IADD R89, R89, 0x1, R88 ;  /* 0x0000000159597824 */ /* 0x000fe200078e0258 */
[----:B------:R-:W4:Y:S03]  /*10e0*/  LDS R100, [R49+0x78] ;  /* 0x0000780031647984 */ /* 0x000f260000000800 */
[----:B------:R-:W-:Y:S01]  /*10f0*/  IMAD.IADD R90, R90, 0x1, R89 ;  /* 0x000000015a5a7824 */ /* 0x000fe200078e0259 */
[----:B------:R-:W4:Y:S03]  /*1100*/  LDS R101, [R49+0x7c] ;  /* 0x00007c0031657984 */ /* 0x000f260000000800 */
[----:B------:R-:W-:Y:S01]  /*1110*/  IMAD.IADD R91, R91, 0x1, R90 ;  /* 0x000000015b5b7824 */ /* 0x000fe200078e025a */
[----:B------:R-:W4:Y:S03]  /*1120*/  LDS R4, [R49+0x80] ;  /* 0x0000800031047984 */ /* 0x000f260000000800 */
[----:B0-----:R-:W-:-:S04]  /*1130*/  IMAD.IADD R92, R92, 0x1, R91 ;  /* 0x000000015c5c7824 */ /* 0x001fc800078e025b */
[----:B-1----:R-:W-:-:S04]  /*1140*/  IMAD.IADD R93, R93, 0x1, R92 ;  /* 0x000000015d5d7824 */ /* 0x002fc800078e025c */
[----:B--2---:R-:W-:-:S04]  /*1150*/  IMAD.IADD R94, R94, 0x1, R93 ;  /* 0x000000015e5e7824 */ /* 0x004fc800078e025d */
[----:B---3--:R-:W-:-:S04]  /*1160*/  IMAD.IADD R95, R95, 0x1, R94 ;  /* 0x000000015f5f7824 */ /* 0x008fc800078e025e */
[----:B----4-:R-:W-:-:S04]  /*1170*/  IMAD.IADD R96, R96, 0x1, R95 ;  /* 0x0000000160607824 */ /* 0x010fc800078e025f */
[----:B------:R-:W-:-:S04]  /*1180*/  IMAD.IADD R97, R97, 0x1, R96 ;  /* 0x0000000161617824 */ /* 0x000fc800078e0260 */
[----:B------:R-:W-:-:S04]  /*1190*/  IMAD.IADD R98, R98, 0x1, R97 ;  /* 0x0000000162627824 */ /* 0x000fc800078e0261 */
[----:B------:R-:W-:-:S05]  /*11a0*/  IMAD.IADD R99, R99, 0x1, R98 ;  /* 0x0000000163637824 */ /* 0x000fca00078e0262 */
[----:B------:R-:W-:-:S05]  /*11b0*/  IADD3 R100, PT, PT, R100, R99, RZ ;  /* 0x0000006364647210 */ /* 0x000fca0007ffe0ff */
[----:B------:R-:W-:-:S04]  /*11c0*/  IMAD.IADD R101, R101, 0x1, R100 ;  /* 0x0000000165657824 */ /* 0x000fc800078e0264 */
[----:B------:R-:W-:-:S05]  /*11d0*/  IMAD.IADD R103, R4, 0x1, R101 ;  /* 0x0000000104677824 */ /* 0x000fca00078e0265 */
        /* <DEDUP_REMOVED lines=8> */
[----:B------:R-:W0:Y:S02]  /*1260*/  SHFL.UP P0, R104, R105, 0x10, RZ ;  /* 0x0600000069687989 */ /* 0x000e2400000000ff */
[----:B0-----:R-:W-:Y:S01]  /*1270*/  @P0 IMAD.IADD R104, R105, 0x1, R104 ;  /* 0x0000000169680824 */ /* 0x001fe200078e0268 */
[----:B------:R-:W-:-:S03]  /*1280*/  ISETP.NE.AND P0, PT, R102, 0x1, PT ;  /* 0x000000016600780c */ /* 0x000fc60003f05270 */
[----:B------:R-:W-:Y:S01]  /*1290*/  IMAD.IADD R103, R104, 0x1, -R103 ;  /* 0x0000000168677824 */ /* 0x000fe200078e0a67 */
[----:B------:R-:W-:Y:S01]  /*12a0*/  @!P1 STS [R48+0x8400], R104 ;  /* 0x0084006830009388 */ /* 0x000fe20000000800 */
[----:B------:R-:W-:Y:S01]  /*12b0*/  BAR.SYNC.DEFER_BLOCKING 0x0 ;  /* 0x0000000000007b1d */ /* 0x000fe20000010000 */
[----:B------:R-:W-:-:S05]  /*12c0*/  ISETP.NE.AND P1, PT, R102, 0x4, PT ;  /* 0x000000046600780c */ /* 0x000fca0003f25270 */
[----:B------:R-:W0:Y:S04]  /*12d0*/  LDS.128 R4, [UR4+0x8400] ;  /* 0x00840004ff047984 */ /* 0x000e280008000c00 */
[----:B------:R-:W1:Y:S01]  /*12e0*/  LDS.128 R8, [UR4+0x8410] ;  /* 0x00841004ff087984 */ /* 0x000e620008000c00 */
[C---:B0-----:R-:W-:Y:S01]  /*12f0*/  SEL R53, R4.reuse, R53, !P0 ;  /* 0x0000003504357207 */ /* 0x041fe20004000000 */
[----:B------:R-:W-:Y:S01]  /*1300*/  IMAD.IADD R5, R4, 0x1, R5 ;  /* 0x0000000104057824 */ /* 0x000fe200078e0205 */
[----:B------:R-:W-:-:S03]  /*1310*/  ISETP.NE.AND P0, PT, R102, 0x2, PT ;  /* 0x000000026600780c */ /* 0x000fc60003f05270 */
[----:B------:R-:W-:Y:S01]  /*1320*/  IMAD.IADD R6, R6, 0x1, R5 ;  /* 0x0000000106067824 */ /* 0x000fe200078e0205 */
[----:B------:R-:W-:Y:S02]  /*1330*/  SEL R53, R5, R53, !P0 ;  /* 0x0000003505357207 */ /* 0x000fe40004000000 */
[----:B------:R-:W-:Y:S01]  /*1340*/  ISETP.NE.AND P0, PT, R102, 0x3, PT ;  /* 0x000000036600780c */ /* 0x000fe20003f05270 */
[----:B------:R-:W-:-:S03]  /*1350*/  IMAD.IADD R7, R7, 0x1, R6 ;  /* 0x0000000107077824 */ /* 0x000fc600078e0206 */
[----:B------:R-:W-:Y:S01]  /*1360*/  SEL R53, R6, R53, !P0 ;  /* 0x0000003506357207 */ /* 0x000fe20004000000 */
[C---:B-1----:R-:W-:Y:S01]  /*1370*/  IMAD.IADD R8, R7.reuse, 0x1, R8 ;  /* 0x0000000107087824 */ /* 0x042fe200078e0208 */
[----:B------:R-:W-:Y:S02]  /*1380*/  ISETP.NE.AND P0, PT, R102, 0x5, PT ;  /* 0x000000056600780c */ /* 0x000fe40003f05270 */
[----:B------:R-:W-:Y:S02]  /*1390*/  SEL R53, R7, R53, !P1 ;  /* 0x0000003507357207 */ /* 0x000fe40004800000 */
[----:B------:R-:W-:Y:S02]  /*13a0*/  IADD3 R9, PT, PT, R9, R8, RZ ;  /* 0x0000000809097210 */ /* 0x000fe40007ffe0ff */
[----:B------:R-:W-:Y:S02]  /*13b0*/  SEL R53, R8, R53, !P0 ;  /* 0x0000003508357207 */ /* 0x000fe40004000000 */
[----:B------:R-:W-:Y:S01]  /*13c0*/  ISETP.NE.AND P1, PT, R46, RZ, PT ;  /* 0x000000ff2e00720c */ /* 0x000fe20003f25270 */
[----:B------:R-:W-:Y:S01]  /*13d0*/  IMAD.IADD R10, R10, 0x1, R9 ;  /* 0x000000010a0a7824 */ /* 0x000fe200078e0209 */
[----:B------:R-:W-:-:S02]  /*13e0*/  ISETP.GT.U32.AND P0, PT, R0, 0x1f, PT ;  /* 0x0000001f0000780c */ /* 0x000fc40003f04070 */
[----:B------:R-:W-:Y:S01]  /*13f0*/  SEL R53, R9, R53, !P2 ;  /* 0x0000003509357207 */ /* 0x000fe20005000000 */
[----:B------:R-:W-:Y:S01]  /*1400*/  IMAD.IADD R11, R11, 0x1, R10 ;  /* 0x000000010b0b7824 */ /* 0x000fe200078e020a */
[----:B------:R-:W-:Y:S02]  /*1410*/  ISETP.GT.U32.OR P2, PT, R0, 0x1f, P1 ;  /* 0x0000001f0000780c */ /* 0x000fe40000f44470 */
[----:B------:R-:W-:Y:S02]  /*1420*/  SEL R4, R103, RZ, P1 ;  /* 0x000000ff67047207 */ /* 0x000fe40000800000 */
[----:B------:R-:W-:-:S05]  /*1430*/  SEL R53, R10, R53, !P3 ;  /* 0x000000350a357207 */ /* 0x000fca0005800000 */
[----:B------:R-:W-:Y:S01]  /*1440*/  @P0 IMAD.IADD R103, R53, 0x1, R4 ;  /* 0x0000000135670824 */ /* 0x000fe200078e0204 */
[----:B------:R-:W-:-:S03]  /*1450*/  ISETP.NE.AND P0, PT, R0, RZ, PT ;  /* 0x000000ff0000720c */ /* 0x000fc60003f05270 */
[----:B------:R-:W-:-:S05]  /*1460*/  @!P2 IMAD.U32 R103, R11, 0x10000, RZ ;  /* 0x000100000b67a824 */ /* 0x000fca00078e00ff */
[----:B------:R-:W-:Y:S01]  /*1470*/  @!P2 STS [UR4+0x8428], R103 ;  /* 0x00842867ff00a988 */ /* 0x000fe20008000804 */
[----:B------:R-:W-:Y:S06]  /*1480*/  BAR.SYNC.DEFER_BLOCKING 0x0 ;  /* 0x0000000000007b1d */ /* 0x000fec0000010000 */
[----:B------:R-:W0:Y:S02]  /*1490*/  LDS R4, [UR4+0x8428] ;  /* 0x00842804ff047984 */ /* 0x000e240008000800 */
[----:B0-----:R-:W-:-:S05]  /*14a0*/  SEL R4, R4, RZ, P0 ;  /* 0x000000ff04047207 */ /* 0x001fca0000000000 */
[----:B------:R-:W-:-:S04]  /*14b0*/  IMAD.IADD R4, R4, 0x1, R103 ;  /* 0x0000000104047824 */ /* 0x000fc800078e0267 */
[--C-:B------:R-:W-:Y:S01]  /*14c0*/  IMAD.IADD R70, R70, 0x1, R4.reuse ;  /* 0x0000000146467824 */ /* 0x100fe200078e0204 */
[-C--:B------:R-:W-:Y:S01]  /*14d0*/  IADD3 R10, PT, PT, R75, R4.reuse, RZ ;  /* 0x000000044b0a7210 */ /* 0x080fe20007ffe0ff */
[--C-:B------:R-:W-:Y:S01]  /*14e0*/  IMAD.IADD R6, R71, 0x1, R4.reuse ;  /* 0x0000000147067824 */ /* 0x100fe200078e0204 */
[-C--:B------:R-:W-:Y:S01]  /*14f0*/  IADD3 R114, PT, PT, R87, R4.reuse, RZ ;  /* 0x0000000457727210 */ /* 0x080fe20007ffe0ff */
[--C-:B------:R-:W-:Y:S01]  /*1500*/  IMAD.IADD R72, R72, 0x1, R4.reuse ;  /* 0x0000000148487824 */ /* 0x100fe200078e0204 */
[----:B------:R-:W-:Y:S01]  /*1510*/  IADD3 R99, PT, PT, R99, R4, RZ ;  /* 0x0000000463637210 */ /* 0x000fe20007ffe0ff */
[--C-:B------:R-:W-:Y:S01]  /*1520*/  IMAD.IADD R8, R73, 0x1, R4.reuse ;  /* 0x0000000149087824 */ /* 0x100fe200078e0204 */
[----:B------:R-:W-:Y:S01]  /*1530*/  STS [R49], R4 ;  /* 0x0000000431007388 */ /* 0x000fe20000000800 */
[--C-:B------:R-:W-:Y:S02]  /*1540*/  IMAD.IADD R74, R74, 0x1, R4.reuse ;  /* 0x000000014a4a7824 */ /* 0x100fe400078e0204 */
[--C-:B------:R-:W-:Y:S01]  /*1550*/  IMAD.IADD R76, R76, 0x1, R4.reuse ;  /* 0x000000014c4c7824 */ /* 0x100fe200078e0204 */
[----:B------:R-:W-:Y:S01]  /*1560*/  STS [R49+0x4], R70 ;  /* 0x0000044631007388 */ /* 0x000fe20000000800 */
[----:B------:R-:W-:-:S02]  /*1570*/  IMAD.IADD R104, R77, 0x1, R4 ;  /* 0x000000014d687824 */ /* 0x000fc400078e0204 */
[--C-:B------:R-:W-:Y:S01]  /*1580*/  IMAD.IADD R78, R78, 0x1, R4.reuse ;  /* 0x000000014e4e7824 */ /* 0x100fe200078e0204 */
[----:B------:R-:W-:Y:S01]  /*1590*/  STS [R49+0x8], R6 ;  /* 0x0000080631007388 */ /* 0x000fe20000000800 */
[--C-:B------:R-:W-:Y:S02]  /*15a0*/  IMAD.IADD R106, R79, 0x1, R4.reuse ;  /* 0x000000014f6a7824 */ /* 0x100fe400078e0204 */
[--C-:B------:R-:W-:Y:S01]  /*15b0*/  IMAD.IADD R80, R80, 0x1, R4.reuse ;  /* 0x0000000150507824 */ /* 0x100fe200078e0204 */
[----:B------:R-:W-:Y:S01]  /*15c0*/  STS [R49+0xc], R72 ;  /* 0x00000c4831007388 */ /* 0x000fe20000000800 */
        /* <DEDUP_REMOVED lines=27> */
[----:B------:R-:W-:-:S03]  /*1780*/  IMAD.IADD R101, R101, 0x1, R4 ;  /* 0x0000000165657824 */ /* 0x000fc600078e0204 */
[----:B------:R-:W-:Y:S04]  /*1790*/  STS [R49+0x34], R82 ;  /* 0x0000345231007388 */ /* 0x000fe80000000800 */
        /* <DEDUP_REMOVED lines=18> */
[----:B------:R-:W-:Y:S01]  /*18c0*/  STS [R49+0x80], R101 ;  /* 0x0000806531007388 */ /* 0x000fe20000000800 */
[----:B------:R-:W-:Y:S06]  /*18d0*/  BAR.SYNC.DEFER_BLOCKING 0x0 ;  /* 0x0000000000007b1d */ /* 0x000fec0000010000 */
[----:B------:R-:W0:Y:S04]  /*18e0*/  LDS.U16 R54, [R54] ;  /* 0x0000000036367984 */ /* 0x000e280000000400 */
[----:B------:R-:W1:Y:S04]  /*18f0*/  LDS.U16 R5, [R52] ;  /* 0x0000000034057984 */ /* 0x000e680000000400 */
[----:B------:R-:W2:Y:S04]  /*1900*/  LDS.U16 R56, [R56] ;  /* 0x0000000038387984 */ /* 0x000ea80000000400 */
[----:B------:R-:W3:Y:S04]  /*1910*/  LDS.U16 R58, [R58] ;  /* 0x000000003a3a7984 */ /* 0x000ee80000000400 */
[----:B------:R-:W4:Y:S04]  /*1920*/  LDS.U16 R60, [R60] ;  /* 0x000000003c3c7984 */ /* 0x000f280000000400 */
[----:B------:R-:W4:Y:S04]  /*1930*/  LDS.U16 R62, [R62] ;  /* 0x000000003e3e7984 */ /* 0x000f280000000400 */
[----:B------:R-:W4:Y:S04]  /*1940*/  LDS.U16 R64, [R64] ;  /* 0x0000000040407984 */ /* 0x000f280000000400 */
[----:B------:R-:W4:Y:S04]  /*1950*/  LDS.U16 R66, [R66] ;  /* 0x0000000042427984 */ /* 0x000f280000000400 */
[----:B------:R-:W4:Y:S01]  /*1960*/  LDS.U16 R68, [R68] ;  /* 0x0000000044447984 */ /* 0x000f220000000400 */
[----:B0-----:R-:W-:-:S02]  /*1970*/  IMAD.IADD R7, R55, 0x1, R54 ;  /* 0x0000000137077824 */ /* 0x001fc400078e0236 */
[----:B-1----:R-:W-:Y:S02]  /*1980*/  IMAD.IADD R5, R50, 0x1, R5 ;  /* 0x0000000132057824 */ /* 0x002fe400078e0205 */
[----:B--2---:R-:W-:Y:S02]  /*1990*/  IMAD.IADD R9, R57, 0x1, R56 ;  /* 0x0000000139097824 */ /* 0x004fe400078e0238 */
[----:B---3--:R-:W-:Y:S02]  /*19a0*/  IMAD.IADD R11, R59, 0x1, R58 ;  /* 0x000000013b0b7824 */ /* 0x008fe400078e023a */
[----:B----4-:R-:W-:Y:S02]  /*19b0*/  IMAD.IADD R55, R61, 0x1, R60 ;  /* 0x000000013d377824 */ /* 0x010fe400078e023c */
[----:B------:R-:W-:Y:S02]  /*19c0*/  IMAD.IADD R62, R63, 0x1, R62 ;  /* 0x000000013f3e7824 */ /* 0x000fe400078e023e */
[----:B------:R-:W-:-:S02]  /*19d0*/  IMAD.IADD R64, R65, 0x1, R64 ;  /* 0x0000000141407824 */ /* 0x000fc400078e0240 */
[----:B------:R-:W-:Y:S02]  /*19e0*/  IMAD.IADD R66, R67, 0x1, R66 ;  /* 0x0000000143427824 */ /* 0x000fe400078e0242 */
[----:B------:R-:W-:Y:S01]  /*19f0*/  IMAD.IADD R68, R69, 0x1, R68 ;  /* 0x0000000145447824 */ /* 0x000fe200078e0244 */
[----:B------:R-:W-:Y:S06]  /*1a00*/  BAR.SYNC.DEFER_BLOCKING 0x0 ;  /* 0x0000000000007b1d */ /* 0x000fec0000010000 */
[----:B------:R-:W-:Y:S05]  /*1a10*/  BRA.U UP0, `(.L_x_200) ;  /* 0x0000000100d07547 */ /* 0x000fea000b800000 */
[----:B------:R-:W-:Y:S01]  /*1a20*/  LEA R5, R5, UR4, 0x3 ;  /* 0x0000000405057c11 */ /* 0x000fe2000f8e18ff */
[----:B------:R-:W-:Y:S01]  /*1a30*/  UIADD3 UR8, UPT, UPT, UR8, 0x6, URZ ;  /* 0x0000000608087890 */ /* 0x000fe2000fffe0ff */
[----:B------:R-:W-:Y:S01]  /*1a40*/  LEA R7, R7, UR4, 0x3 ;  /* 0x0000000407077c11 */ /* 0x000fe2000f8e18ff */
[----:B------:R-:W-:Y:S01]  /*1a50*/  UIADD3 UR5, UPT, UPT, UR5, -0x6, URZ ;  /* 0xfffffffa05057890 */ /* 0x000fe2000fffe0ff */
[----:B------:R-:W-:Y:S01]  /*1a60*/  LEA R9, R9, UR4, 0x3 ;  /* 0x0000000409097c11 */ /* 0x000fe2000f8e18ff */
[----:B------:R0:W-:Y:S01]  /*1a70*/  STS.64 [R5], R2 ;  /* 0x0000000205007388 */ /* 0x0001e20000000a00 */
[----:B------:R-:W-:Y:S02]  /*1a80*/  LEA R11, R11, UR4, 0x3 ;  /* 0x000000040b0b7c11 */ /* 0x000fe4000f8e18ff */
[----:B------:R-:W-:Y:S01]  /*1a90*/  LEA R55, R55, UR4, 0x3 ;  /* 0x0000000437377c11 */ /* 0x000fe2000f8e18ff */
[----:B------:R0:W-:Y:S01]  /*1aa0*/  STS.64 [R7], R12 ;  /* 0x0000000c07007388 */ /* 0x0001e20000000a00 */
[----:B------:R-:W-:-:S02]  /*1ab0*/  LEA R57, R62, UR4, 0x3 ;  /* 0x000000043e397c11 */ /* 0x000fc4000f8e18ff */
[----:B------:R-:W-:Y:S01]  /*1ac0*/  LEA R59, R64, UR4, 0x3 ;  /* 0x00000004403b7c11 */ /* 0x000fe2000f8e18ff */
[----:B------:R0:W-:Y:S01]  /*1ad0*/  STS.64 [R9], R14 ;  /* 0x0000000e09007388 */ /* 0x0001e20000000a00 */
[----:B------:R-:W-:Y:S02]  /*1ae0*/  LEA R61, R66, UR4, 0x3 ;  /* 0x00000004423d7c11 */ /* 0x000fe4000f8e18ff */
[----:B------:R-:W-:Y:S01]  /*1af0*/  LEA R63, R68, UR4, 0x3 ;  /* 0x00000004443f7c11 */ /* 0x000fe2000f8e18ff */
[----:B------:R0:W-:Y:S04]  /*1b00*/  STS.64 [R11], R16 ;  /* 0x000000100b007388 */ /* 0x0001e80000000a00 */
[----:B------:R0:W-:Y:S04]  /*1b10*/  STS.64 [R55], R18 ;  /* 0x0000001237007388 */ /* 0x0001e80000000a00 */
[----:B------:R0:W-:Y:S04]  /*1b20*/  STS.64 [R57], R20 ;  /* 0x0000001439007388 */ /* 0x0001e80000000a00 */
[----:B------:R0:W-:Y:S04]  /*1b30*/  STS.64 [R59], R22 ;  /* 0x000000163b007388 */ /* 0x0001e80000000a00 */
[----:B------:R0:W-:Y:S04]  /*1b40*/  STS.64 [R61], R24 ;  /* 0x000000183d007388 */ /* 0x0001e80000000a00 */
[----:B------:R0:W-:Y:S01]  /*1b50*/  STS.64 [R63], R26 ;  /* 0x0000001a3f007388 */ /* 0x0001e20000000a00 */
[----:B------:R-:W-:Y:S06]  /*1b60*/  BAR.SYNC.DEFER_BLOCKING 0x0 ;  /* 0x0000000000007b1d */ /* 0x000fec0000010000 */
[----:B------:R0:W1:Y:S04]  /*1b70*/  LDS.64 R2, [R51] ;  /* 0x0000000033027984 */ /* 0x0000680000000a00 */
[----:B------:R0:W3:Y:S04]  /*1b80*/  LDS.64 R12, [R51+0x8] ;  /* 0x00000800330c7984 */ /* 0x0000e80000000a00 */
[----:B------:R0:W4:Y:S04]  /*1b90*/  LDS.64 R14, [R51+0x10] ;  /* 0x00001000330e7984 */ /* 0x0001280000000a00 */
[----:B------:R0:W2:Y:S04]  /*1ba0*/  LDS.64 R16, [R51+0x18] ;  /* 0x0000180033107984 */ /* 0x0000a80000000a00 */
[----:B------:R0:W0:Y:S04]  /*1bb0*/  LDS.64 R18, [R51+0x20] ;  /* 0x0000200033127984 */ /* 0x0000280000000a00 */
[----:B------:R0:W0:Y:S04]  /*1bc0*/  LDS.64 R20, [R51+0x28] ;  /* 0x0000280033147984 */ /* 0x0000280000000a00 */
[----:B------:R0:W0:Y:S04]  /*1bd0*/  LDS.64 R22, [R51+0x30] ;  /* 0x0000300033167984 */ /* 0x0000280000000a00 */
[----:B------:R0:W0:Y:S04]  /*1be0*/  LDS.64 R24, [R51+0x38] ;  /* 0x0000380033187984 */ /* 0x0000280000000a00 */
[----:B------:R0:W0:Y:S01]  /*1bf0*/  LDS.64 R26, [R51+0x40] ;  /* 0x00004000331a7984 */ /* 0x0000220000000a00 */
[----:B------:R-:W-:Y:S06]  /*1c00*/  BAR.SYNC.DEFER_BLOCKING 0x0 ;  /* 0x0000000000007b1d */ /* 0x000fec0000010000 */
[----:B------:R0:W-:Y:S04]  /*1c10*/  STS.64 [R5], R28 ;  /* 0x0000001c05007388 */ /* 0x0001e80000000a00 */
[----:B------:R0:W-:Y:S04]  /*1c20*/  STS.64 [R7], R30 ;  /* 0x0000001e07007388 */ /* 0x0001e80000000a00 */
[----:B------:R0:W-:Y:S04]  /*1c30*/  STS.64 [R9], R32 ;  /* 0x0000002009007388 */ /* 0x0001e80000000a00 */
[----:B------:R0:W-:Y:S04]  /*1c40*/  STS.64 [R11], R34 ;  /* 0x000000220b007388 */ /* 0x0001e80000000a00 */
[----:B------:R0:W-:Y:S04]  /*1c50*/  STS.64 [R55], R36 ;  /* 0x0000002437007388 */ /* 0x0001e80000000a00 */
[----:B------:R0:W-:Y:S04]  /*1c60*/  STS.64 [R57], R38 ;  /* 0x0000002639007388 */ /* 0x0001e80000000a00 */
[----:B------:R0:W-:Y:S04]  /*1c70*/  STS.64 [R59], R40 ;  /* 0x000000283b007388 */ /* 0x0001e80000000a00 */
[----:B------:R0:W-:Y:S04]  /*1c80*/  STS.64 [R61], R42 ;  /* 0x0000002a3d007388 */ /* 0x0001e80000000a00 */
[----:B------:R0:W-:Y:S01]  /*1c90*/  STS.64 [R63], R44 ;  /* 0x0000002c3f007388 */ /* 0x0001e20000000a00 */
[----:B------:R-:W-:Y:S06]  /*1ca0*/  BAR.SYNC.DEFER_BLOCKING 0x0 ;  /* 0x0000000000007b1d */ /* 0x000fec0000010000 */
[----:B------:R0:W0:Y:S04]  /*1cb0*/  LDS.64 R28, [R51] ;  /* 0x00000000331c7984 */ /* 0x0000280000000a00 */
[----:B------:R0:W0:Y:S04]  /*1cc0*/  LDS.64 R30, [R51+0x8] ;  /* 0x00000800331e7984 */ /* 0x0000280000000a00 */
[----:B------:R0:W0:Y:S04]  /*1cd0*/  LDS.64 R32, [R51+0x10] ;  /* 0x0000100033207984 */ /* 0x0000280000000a00 */
[----:B------:R0:W0:Y:S04]  /*1ce0*/  LDS.64 R34, [R51+0x18] ;  /* 0x0000180033227984 */ /* 0x0000280000000a00 */
[----:B------:R0:W0:Y:S04]  /*1cf0*/  LDS.64 R36, [R51+0x20] ;  /* 0x0000200033247984 */ /* 0x0000280000000a00 */
[----:B------:R0:W0:Y:S04]  /*1d00*/  LDS.64 R38, [R51+0x28] ;  /* 0x0000280033267984 */ /* 0x0000280000000a00 */
[----:B------:R0:W0:Y:S04]  /*1d10*/  LDS.64 R40, [R51+0x30] ;  /* 0x0000300033287984 */ /* 0x0000280000000a00 */
[----:B------:R0:W0:Y:S04]  /*1d20*/  LDS.64 R42, [R51+0x38] ;  /* 0x00003800332a7984 */ /* 0x0000280000000a00 */
[----:B------:R0:W0:Y:S01]  /*1d30*/  LDS.64 R44, [R51+0x40] ;  /* 0x00004000332c7984 */ /* 0x0000220000000a00 */
[----:B------:R-:W-:Y:S06]  /*1d40*/  BAR.SYNC.DEFER_BLOCKING 0x0 ;  /* 0x0000000000007b1d */ /* 0x000fec0000010000 */
[----:B-1234-:R-:W-:Y:S05]  /*1d50*/  BRA `(.L_x_201) ;  /* 0xffffffe400f87947 */ /* 0x01efea000383ffff */
.L_x_200:
[----:B------:R-:W-:Y:S01]  /*1d60*/  LEA R49, R5, UR4, 0x3 ;  /* 0x0000000405317c11 */ /* 0x000fe2000f8e18ff */
[----:B------:R-:W0:Y:S01]  /*1d70*/  LDCU.64 UR6, c[0x0][0x3a0] ;  /* 0x00007400ff0677ac */ /* 0x000e220008000a00 */
[----:B------:R-:W-:Y:S01]  /*1d80*/  LEA R53, R7, UR4, 0x3 ;  /* 0x0000000407357c11 */ /* 0x000fe2000f8e18ff */
[----:B------:R-:W-:Y:S01]  /*1d90*/  IMAD R52, R0, -0x40, R51 ;  /* 0xffffffc000347824 */ /* 0x000fe200078e0233 */
[----:B------:R-:W-:Y:S01]  /*1da0*/  LEA R57, R9, UR4, 0x3 ;  /* 0x0000000409397c11 */ /* 0x000fe2000f8e18ff */
[----:B------:R-:W-:Y:S01]  /*1db0*/  STS.64 [R49], R2 ;  /* 0x0000000231007388 */ /* 0x000fe20000000a00 */
[----:B------:R-:W-:Y:S01]  /*1dc0*/  LEA R59, R11, UR4, 0x3 ;  /* 0x000000040b3b7c11 */ /* 0x000fe2000f8e18ff */
[----:B------:R-:W1:Y:S01]  /*1dd0*/  LDC.64 R50, c[0x0][0x398] ;  /* 0x0000e600ff327b82 */ /* 0x000e620000000a00 */
[----:B------:R-:W-:Y:S01]  /*1de0*/  LEA R55, R55, UR4, 0x3 ;  /* 0x0000000437377c11 */ /* 0x000fe2000f8e18ff */
[----:B------:R-:W-:Y:S01]  /*1df0*/  STS.64 [R53], R12 ;  /* 0x0000000c35007388 */ /* 0x000fe20000000a00 */
[----:B------:R-:W-:-:S02]  /*1e00*/  LEA R61, R62, UR4, 0x3 ;  /* 0x000000043e3d7c11 */ /* 0x000fc4000f8e18ff */
[----:B------:R-:W-:Y:S01]  /*1e10*/  LEA R63, R64, UR4, 0x3 ;  /* 0x00000004403f7c11 */ /* 0x000fe2000f8e18ff */
[----:B------:R-:W-:Y:S01]  /*1e20*/  STS.64 [R57], R14 ;  /* 0x0000000e39007388 */ /* 0x000fe20000000a00 */
[----:B------:R-:W-:Y:S02]  /*1e30*/  LEA R65, R66, UR4, 0x3 ;  /* 0x0000000442417c11 */ /* 0x000fe4000f8e18ff */
[----:B------:R-:W-:Y:S01]  /*1e40*/  LEA R67, R68, UR4, 0x3 ;  /* 0x0000000444437c11 */ /* 0x000fe2000f8e18ff */
[----:B------:R-:W-:Y:S01]  /*1e50*/  STS.64 [R59], R16 ;  /* 0x000000103b007388 */ /* 0x000fe20000000a00 */
[----:B0-----:R-:W-:-:S03]  /*1e60*/  MOV R4, UR7 ;  /* 0x0000000700047c02 */ /* 0x001fc60008000f00 */
[----:B------:R-:W-:Y:S01]  /*1e70*/  STS.64 [R55], R18 ;  /* 0x0000001237007388 */ /* 0x000fe20000000a00 */
[----:B------:R-:W-:-:S03]  /*1e80*/  ISETP.LT.U32.AND P2, PT, R0, UR6, PT ;  /* 0x0000000600007c0c */ /* 0x000fc6000bf41070 */
[----:B------:R-:W-:Y:S01]  /*1e90*/  STS.64 [R61], R20 ;  /* 0x000000143d007388 */ /* 0x000fe20000000a00 */
[----:B------:R-:W-:-:S03]  /*1ea0*/  ISETP.GT.U32.AND.EX P2, PT, R4, RZ, PT, P2 ;  /* 0x000000ff0400720c */ /* 0x000fc60003f44120 */
[----:B------:R0:W-:Y:S04]  /*1eb0*/  STS.64 [R63], R22 ;  /* 0x000000163f007388 */ /* 0x0001e80000000a00 */
[----:B------:R2:W-:Y:S04]  /*1ec0*/  STS.64 [R65], R24 ;  /* 0x0000001841007388 */ /* 0x0005e80000000a00 */
[----:B------:R3:W-:Y:S01]  /*1ed0*/  STS.64 [R67], R26 ;  /* 0x0000001a43007388 */ /* 0x0007e20000000a00 */
[----:B------:R-:W-:Y:S01]  /*1ee0*/  BAR.SYNC.DEFER_BLOCKING 0x0 ;  /* 0x0000000000007b1d */ /* 0x000fe20000010000 */
[----:B0-----:R-:W-:-:S02]  /*1ef0*/  VIADD R22, R0, 0x100 ;  /* 0x0000010000167836 */ /* 0x001fc40000000000 */
[C---:B------:R-:W-:Y:S02]  /*1f00*/  VIADD R23, R0.reuse, 0x200 ;  /* 0x0000020000177836 */ /* 0x040fe40000000000 */
[----:B--2---:R-:W-:Y:S01]  /*1f10*/  VIADD R24, R0, 0x300 ;  /* 0x0000030000187836 */ /* 0x004fe20000000000 */
[----:B------:R-:W-:Y:S02]  /*1f20*/  ISETP.LT.U32.AND P1, PT, R22, UR6, PT ;  /* 0x0000000616007c0c */ /* 0x000fe4000bf21070 */
[----:B---3--:R-:W-:Y:S02]  /*1f30*/  LOP3.LUT R26, R0, 0x400, RZ, 0xfc, !PT ;  /* 0x00000400001a7812 */ /* 0x008fe400078efcff */
[----:B------:R-:W-:Y:S02]  /*1f40*/  ISETP.LT.U32.AND P0, PT, R23, UR6, PT ;  /* 0x0000000617007c0c */ /* 0x000fe4000bf01070 */
[----:B------:R-:W-:Y:S02]  /*1f50*/  ISETP.LT.U32.AND P4, PT, R24, UR6, PT ;  /* 0x0000000618007c0c */ /* 0x000fe4000bf81070 */
[----:B------:R-:W-:Y:S01]  /*1f60*/  ISETP.LT.U32.AND P6, PT, R26, UR6, PT ;  /* 0x000000061a007c0c */ /* 0x000fe2000bfc1070 */
[----:B------:R-:W0:Y:S04]  /*1f70*/  LDS.64 R2, [R52] ;  /* 0x0000000034027984 */ /* 0x000e280000000a00 */
[----:B------:R-:W-:Y:S04]  /*1f80*/  LDS.64 R4, [R52+0x800] ;  /* 0x0008000034047984 */ /* 0x000fe80000000a00 */
[----:B------:R-:W-:Y:S04]  /*1f90*/  LDS.64 R6, [R52+0x1000] ;  /* 0x0010000034067984 */ /* 0x000fe80000000a00 */
[----:B------:R-:W-:Y:S04]  /*1fa0*/  LDS.64 R8, [R52+0x1800] ;  /* 0x0018000034087984 */ /* 0x000fe80000000a00 */
[----:B------:R-:W-:Y:S04]  /*1fb0*/  LDS.64 R10, [R52+0x2000] ;  /* 0x00200000340a7984 */ /* 0x000fe80000000a00 */
[----:B------:R-:W-:Y:S04]  /*1fc0*/  LDS.64 R12, [R52+0x2800] ;  /* 0x00280000340c7984 */ /* 0x000fe80000000a00 */
[----:B------:R-:W-:Y:S04]  /*1fd0*/  LDS.64 R14, [R52+0x3000] ;  /* 0x00300000340e7984 */ /* 0x000fe80000000a00 */
[----:B------:R-:W-:Y:S04]  /*1fe0*/  LDS.64 R16, [R52+0x3800] ;  /* 0x0038000034107984 */ /* 0x000fe80000000a00 */
[----:B------:R-:W-:Y:S01]  /*1ff0*/  LDS.64 R18, [R52+0x4000] ;  /* 0x0040000034127984 */ /* 0x000fe20000000a00 */
[----:B------:R-:W-:Y:S06]  /*2000*/  BAR.SYNC.DEFER_BLOCKING 0x0 ;  /* 0x0000000000007b1d */ /* 0x000fec0000010000 */
[----:B------:R2:W-:Y:S04]  /*2010*/  STS.64 [R49], R28 ;  /* 0x0000001c31007388 */ /* 0x0005e80000000a00 */
[----:B------:R-:W-:Y:S04]  /*2020*/  STS.64 [R53], R30 ;  /* 0x0000001e35007388 */ /* 0x000fe80000000a00 */
[----:B------:R-:W-:Y:S04]  /*2030*/  STS.64 [R57], R32 ;  /* 0x0000002039007388 */ /* 0x000fe80000000a00 */
[----:B------:R-:W-:Y:S01]  /*2040*/  STS.64 [R59], R34 ;  /* 0x000000223b007388 */ /* 0x000fe20000000a00 */
[----:B--2---:R-:W2:Y:S01]  /*2050*/  LDC.64 R48, c[0x0][0x388] ;  /* 0x0000e200ff307b82 */ /* 0x004ea20000000a00 */
[----:B------:R-:W-:-:S02]  /*2060*/  IMAD.U32 R28, RZ, RZ, UR7 ;  /* 0x00000007ff1c7e24 */ /* 0x000fc4000f8e00ff */
[----:B------:R1:W-:Y:S03]  /*2070*/  STS.64 [R55], R36 ;  /* 0x0000002437007388 */ /* 0x0003e60000000a00 */
[----:B------:R-:W-:Y:S01]  /*2080*/  ISETP.GT.U32.AND.EX P1, PT, R28, RZ, PT, P1 ;  /* 0x000000ff1c00720c */ /* 0x000fe20003f24110 */
[----:B------:R3:W-:Y:S04]  /*2090*/  STS.64 [R61], R38 ;  /* 0x000000263d007388 */ /* 0x0007e80000000a00 */
[----:B------:R-:W-:Y:S04]  /*20a0*/  STS.64 [R63], R40 ;  /* 0x000000283f007388 */ /* 0x000fe80000000a00 */
[----:B------:R-:W-:Y:S01]  /*20b0*/  STS.64 [R65], R42 ;  /* 0x0000002a41007388 */ /* 0x000fe20000000a00 */
[----:B-1----:R-:W-:-:S03]  /*20c0*/  IMAD.WIDE.U32 R36, R0, 0x8, R50 ;  /* 0x0000000800247825 */ /* 0x002fc600078e0032 */
[----:B------:R-:W-:Y:S01]  /*20d0*/  STS.64 [R67], R44 ;  /* 0x0000002c43007388 */ /* 0x000fe20000000a00 */
[C---:B---3--:R-:W-:Y:S02]  /*20e0*/  VIADD R38, R0.reuse, 0x500 ;  /* 0x0000050000267836 */ /* 0x048fe40000000000 */
[C---:B------:R-:W-:Y:S01]  /*20f0*/  VIADD R39, R0.reuse, 0x600 ;  /* 0x0000060000277836 */ /* 0x040fe20000000000 */
[----:B------:R-:W-:Y:S01]  /*2100*/  BAR.SYNC.DEFER_BLOCKING 0x0 ;  /* 0x0000000000007b1d */ /* 0x000fe20000010000 */
[----:B--2---:R-:W-:Y:S01]  /*2110*/  IMAD.WIDE.U32 R34, R0, 0x8, R48 ;  /* 0x0000000800227825 */ /* 0x004fe200078e0030 */
[----:B------:R-:W-:Y:S02]  /*2120*/  ISETP.LT.U32.AND P5, PT, R38, UR6, PT ;  /* 0x0000000626007c0c */ /* 0x000fe4000bfa1070 */
[----:B------:R-:W-:Y:S01]  /*2130*/  ISETP.LT.U32.AND P3, PT, R39, UR6, PT ;  /* 0x0000000627007c0c */ /* 0x000fe2000bf61070 */
[C---:B------:R-:W-:Y:S01]  /*2140*/  VIADD R38, R0.reuse, 0x700 ;  /* 0x0000070000267836 */ /* 0x040fe20000000000 */
[----:B------:R-:W-:Y:S01]  /*2150*/  LOP3.LUT R0, R0, 0x800, RZ, 0xfc, !PT ;  /* 0x0000080000007812 */ /* 0x000fe200078efcff */
[----:B------:R-:W1:Y:S04]  /*2160*/  @P2 LDS.64 R46, [R52] ;  /* 0x00000000342e2984 */ /* 0x000e680000000a00 */
[----:B------:R-:W2:Y:S04]  /*2170*/  LDS.64 R20, [R52+0x800] ;  /* 0x0008000034147984 */ /* 0x000ea80000000a00 */
[----:B------:R-:W3:Y:S04]  /*2180*/  LDS.64 R22, [R52+0x1000] ;  /* 0x0010000034167984 */ /* 0x000ee80000000a00 */
[----:B------:R-:W4:Y:S04]  /*2190*/  LDS.64 R24, [R52+0x1800] ;  /* 0x0018000034187984 */ /* 0x000f280000000a00 */
[----:B------:R-:W5:Y:S04]  /*21a0*/  LDS.64 R26, [R52+0x2000] ;  /* 0x00200000341a7984 */ /* 0x000f680000000a00 */
[----:B------:R-:W5:Y:S04]  /*21b0*/  LDS.64 R28, [R52+0x2800] ;  /* 0x00280000341c7984 */ /* 0x000f680000000a00 */
[----:B------:R-:W5:Y:S04]  /*21c0*/  LDS.64 R30, [R52+0x3000] ;  /* 0x00300000341e7984 */ /* 0x000f680000000a00 */
[----:B------:R-:W5:Y:S04]  /*21d0*/  LDS.64 R32, [R52+0x3800] ;  /* 0x0038000034207984 */ /* 0x000f680000000a00 */
[----:B0-----:R0:W-:Y:S04]  /*21e0*/  @P2 STG.E.64 desc[UR10][R34.64], R2 ;  /* 0x0000000222002986 */ /* 0x0011e8000c101b0a */
[----:B-1----:R1:W-:Y:S01]  /*21f0*/  @P2 STG.E.64 desc[UR10][R36.64], R46 ;  /* 0x0000002e24002986 */ /* 0x0023e2000c101b0a */
[----:B------:R-:W-:Y:S01]  /*2200*/  ISETP.LT.U32.AND P2, PT, R38, UR6, PT ;  /* 0x0000000626007c0c */ /* 0x000fe2000bf41070 */
[----:B------:R-:W-:-:S02]  /*2210*/  IMAD.U32 R38, RZ, RZ, UR7 ;  /* 0x00000007ff267e24 */ /* 0x000fc4000f8e00ff */
[----:B------:R1:W-:Y:S01]  /*2220*/  @P1 STG.E.64 desc[UR10][R34.64+0x800], R4 ;  /* 0x0008000422001986 */ /* 0x0003e2000c101b0a */
[----:B0-----:R-:W-:Y:S02]  /*2230*/  IMAD.U32 R2, RZ, RZ, UR7 ;  /* 0x00000007ff027e24 */ /* 0x001fe4000f8e00ff */
[----:B------:R-:W-:Y:S01]  /*2240*/  ISETP.GT.U32.AND.EX P0, PT, R38, RZ, PT, P0 ;  /* 0x000000ff2600720c */ /* 0x000fe20003f04100 */
[----:B--2---:R1:W-:Y:S01]  /*2250*/  @P1 STG.E.64 desc[UR10][R36.64+0x800], R20 ;  /* 0x0008001424001986 */ /* 0x0043e2000c101b0a */
[----:B------:R-:W-:Y:S01]  /*2260*/  ISETP.LT.U32.AND P1, PT, R0, UR6, PT ;  /* 0x0000000600007c0c */ /* 0x000fe2000bf21070 */
[----:B------:R-:W-:Y:S01]  /*2270*/  IMAD.U32 R0, RZ, RZ, UR7 ;  /* 0x00000007ff007e24 */ /* 0x000fe2000f8e00ff */
[----:B------:R-:W-:Y:S02]  /*2280*/  ISETP.GT.U32.AND.EX P6, PT, R38, RZ, PT, P6 ;  /* 0x000000ff2600720c */ /* 0x000fe40003fc4160 */
[----:B------:R-:W-:Y:S02]  /*2290*/  ISETP.GT.U32.AND.EX P5, PT, R2, RZ, PT, P5 ;  /* 0x000000ff0200720c */ /* 0x000fe40003fa4150 */
[----:B------:R-:W-:-:S02]  /*22a0*/  ISETP.GT.U32.AND.EX P4, PT, R0, RZ, PT, P4 ;  /* 0x000000ff0000720c */ /* 0x000fc40003f84140 */
[----:B------:R-:W-:Y:S02]  /*22b0*/  ISETP.GT.U32.AND.EX P3, PT, R0, RZ, PT, P3 ;  /* 0x000000ff0000720c */ /* 0x000fe40003f64130 */
[----:B------:R-:W-:Y:S01]  /*22c0*/  ISETP.GT.U32.AND.EX P2, PT, R2, RZ, PT, P2 ;  /* 0x000000ff0200720c */ /* 0x000fe20003f44120 */
[----:B------:R1:W-:Y:S01]  /*22d0*/  @P0 STG.E.64 desc[UR10][R34.64+0x1000], R6 ;  /* 0x0010000622000986 */ /* 0x0003e2000c101b0a */
[----:B------:R-:W-:-:S03]  /*22e0*/  ISETP.GT.U32.AND.EX P1, PT, R0, RZ, PT, P1 ;  /* 0x000000ff0000720c */ /* 0x000fc60003f24110 */
[----:B---3--:R1:W-:Y:S04]  /*22f0*/  @P0 STG.E.64 desc[UR10][R36.64+0x1000], R22 ;  /* 0x0010001624000986 */ /* 0x0083e8000c101b0a */
[----:B------:R1:W-:Y:S04]  /*2300*/  @P4 STG.E.64 desc[UR10][R34.64+0x1800], R8 ;  /* 0x0018000822004986 */ /* 0x0003e8000c101b0a */
[----:B----4-:R1:W-:Y:S04]  /*2310*/  @P4 STG.E.64 desc[UR10][R36.64+0x1800], R24 ;  /* 0x0018001824004986 */ /* 0x0103e8000c101b0a */
[----:B------:R1:W-:Y:S04]  /*2320*/  @P6 STG.E.64 desc[UR10][R34.64+0x2000], R10 ;  /* 0x0020000a22006986 */ /* 0x0003e8000c101b0a */
[----:B-----5:R1:W-:Y:S04]  /*2330*/  @P6 STG.E.64 desc[UR10][R36.64+0x2000], R26 ;  /* 0x0020001a24006986 */ /* 0x0203e8000c101b0a */
[----:B------:R1:W-:Y:S04]  /*2340*/  @P5 STG.E.64 desc[UR10][R34.64+0x2800], R12 ;  /* 0x0028000c22005986 */ /* 0x0003e8000c101b0a */
[----:B------:R1:W-:Y:S04]  /*2350*/  @P5 STG.E.64 desc[UR10][R36.64+0x2800], R28 ;  /* 0x0028001c24005986 */ /* 0x0003e8000c101b0a */
[----:B------:R1:W-:Y:S04]  /*2360*/  @P3 STG.E.64 desc[UR10][R34.64+0x3000], R14 ;  /* 0x0030000e22003986 */ /* 0x0003e8000c101b0a */
[----:B------:R1:W-:Y:S04]  /*2370*/  @P3 STG.E.64 desc[UR10][R36.64+0x3000], R30 ;  /* 0x0030001e24003986 */ /* 0x0003e8000c101b0a */
[----:B------:R1:W-:Y:S04]  /*2380*/  @P2 STG.E.64 desc[UR10][R34.64+0x3800], R16 ;  /* 0x0038001022002986 */ /* 0x0003e8000c101b0a */
[----:B------:R1:W-:Y:S01]  /*2390*/  @P2 STG.E.64 desc[UR10][R36.64+0x3800], R32 ;  /* 0x0038002024002986 */ /* 0x0003e2000c101b0a */
[----:B------:R-:W-:Y:S05]  /*23a0*/  @!P1 EXIT ;  /* 0x000000000000994d */ /* 0x000fea0003800000 */
[----:B------:R-:W0:Y:S04]  /*23b0*/  LDS.64 R2, [R52+0x4000] ;  /* 0x0040000034027984 */ /* 0x000e280000000a00 */
[----:B------:R-:W-:Y:S04]  /*23c0*/  STG.E.64 desc[UR10][R34.64+0x4000], R18 ;  /* 0x0040001222007986 */ /* 0x000fe8000c101b0a */
[----:B0-----:R-:W-:Y:S01]  /*23d0*/  STG.E.64 desc[UR10][R36.64+0x4000], R2 ;  /* 0x0040000224007986 */ /* 0x001fe2000c101b0a */
[----:B------:R-:W-:Y:S05]  /*23e0*/  EXIT ;  /* 0x000000000000794d */ /* 0x000fea0003800000 */
.L_x_202:
        /* <DEDUP_REMOVED lines=9> */
.L_x_457:


//--------------------- .text._ZN3cub18CUB_300001_SM_10006detail10radix_sort29DeviceRadixSortOnesweepKernelINS1_5radix10policy_hubImjyE10Policy1000ELNS0_9SortOrderE0EmjyiiNS1_21identity_decomposer_tEEEvPT5_SB_PT3_PKSC_PT1_PKSG_PT2_PKSK_T4_iiT6_ --------------------------
	.section	.text._ZN3cub18CUB_300001_SM_10006detail10radix_sort29DeviceRadixSortOnesweepKernelINS1_5radix10policy_hubImjyE10Policy1000ELNS0_9SortOrderE0EmjyiiNS1_21identity_decomposer_tEEEvPT5_SB_PT3_PKSC_PT1_PKSG_PT2_PKSK_T4_iiT6_,"ax",@progbits
	.align	128
        .global         _ZN3cub18CUB_300001_SM_10006detail10radix_sort29DeviceRadixSortOnesweepKernelINS1_5radix10policy_hubImjyE10Policy1000ELNS0_9SortOrderE0EmjyiiNS1_21identity_decomposer_tEEEvPT5_SB_PT3_PKSC_PT1_PKSG_PT2_PKSK_T4_iiT6_
        .type           _ZN3cub18CUB_300001_SM_10006detail10radix_sort29DeviceRadixSortOnesweepKernelINS1_5radix10policy_hubImjyE10Policy1000ELNS0_9SortOrderE0EmjyiiNS1_21identity_decomposer_tEEEvPT5_SB_PT3_PKSC_PT1_PKSG_PT2_PKSK_T4_iiT6_,@function
        .size           _ZN3cub18CUB_300001_SM_10006detail10radix_sort29DeviceRadixSortOnesweepKernelINS1_5radix10policy_hubImjyE10Policy1000ELNS0_9SortOrderE0EmjyiiNS1_21identity_decomposer_tEEEvPT5_SB_PT3_PKSC_PT1_PKSG_PT2_PKSK_T4_iiT6_,(.L_x_458 - _ZN3cub18CUB_300001_SM_10006detail10radix_sort29DeviceRadixSortOnesweepKernelINS1_5radix10policy_hubImjyE10Policy1000ELNS0_9SortOrderE0EmjyiiNS1_21identity_decomposer_tEEEvPT5_SB_PT3_PKSC_PT1_PKSG_PT2_PKSK_T4_iiT6_)
        .other          _ZN3cub18CUB_300001_SM_10006detail10radix_sort29DeviceRadixSortOnesweepKernelINS1_5radix10policy_hubImjyE10Policy1000ELNS0_9SortOrderE0EmjyiiNS1_21identity_decomposer_tEEEvPT5_SB_PT3_PKSC_PT1_PKSG_PT2_PKSK_T4_iiT6_,@"STO_CUDA_ENTRY STV_DEFAULT"
_ZN3cub18CUB_300001_SM_10006detail10radix_sort29DeviceRadixSortOnesweepKernelINS1_5radix10policy_hubImjyE10Policy1000ELNS0_9SortOrderE0EmjyiiNS1_21identity_decomposer_tEEEvPT5_SB_PT3_PKSC_PT1_PKSG_PT2_PKSK_T4_iiT6_:
.text._ZN3cub18CUB_300001_SM_10006detail10radix_sort29DeviceRadixSortOnesweepKernelINS1_5radix10policy_hubImjyE10Policy1000ELNS0_9SortOrderE0EmjyiiNS1_21identity_decomposer_tEEEvPT5_SB_PT3_PKSC_PT1_PKSG_PT2_PKSK_T4_iiT6_:
        /* <DEDUP_REMOVED lines=16> */
.L_x_204:
[----:B------:R-:W-:Y:S05]  /*0100*/  BSYNC.RECONVERGENT B0 ;  /* 0x0000000000007941 */ /* 0x000fea0003800200 */
.L_x_203:
[----:B------:R-:W-:Y:S01]  /*0110*/  BAR.SYNC.DEFER_BLOCKING 0x0 ;  /* 0x0000000000007b1d */ /* 0x000fe20000010000 */
[----:B------:R-:W-:-:S05]  /*0120*/  SHF.R.U32.HI R36, RZ, 0x5, R5 ;  /* 0x00000005ff247819 */ /* 0x000fca0000011605 */
[----:B------:R-:W1:Y:S01]  /*0130*/  LDCU UR4, c[0x0][0x3c0] ;  /* 0x00007800ff0477ac */ /* 0x000e620008000800 */
[----:B------:R-:W2:Y:S01]  /*0140*/  S2R R39, SR_LANEID ;  /* 0x0000000000277919 */ /* 0x000ea20000000000 */
[----:B------:R-:W3:Y:S02]  /*0150*/  LDS R37, [R53+0xb400] ;  /* 0x00b4000035257984 */ /* 0x000ee40000000800 */
[----:B---3--:R-:W-:-:S04]  /*0160*/  IMAD R3, R37, 0x1680, RZ ;  /* 0x0000168025037824 */ /* 0x008fc800078e02ff */
[----:B------:R-:W-:Y:S01]  /*0170*/  VIADD R0, R3, 0x1680 ;  /* 0x0000168003007836 */ /* 0x000fe20000000000 */
[----:B------:R-:W-:-:S04]  /*0180*/  SHF.R.S32.HI R9, RZ, 0x1f, R3 ;  /* 0x0000001fff097819 */ /* 0x000fc80000011403 */
[----:B-1----:R-:W-:-:S13]  /*0190*/  ISETP.GT.AND P0, PT, R0, UR4, PT ;  /* 0x0000000400007c0c */ /* 0x002fda000bf04270 */
[----:B--2---:R-:W-:Y:S05]  /*01a0*/  @P0 BRA `(.L_x_205) ;  /* 0x0000000000600947 */ /* 0x004fea0003800000 */
        /* <DEDUP_REMOVED lines=24> */
.L_x_205:
[----:B------:R-:W1:Y:S01]  /*0330*/  LDCU.64 UR6, c[0x0][0x3a8] ;  /* 0x00007500ff0677ac */ /* 0x000e620008000a00 */
        /* <DEDUP_REMOVED lines=10> */
[C---:B0-----:R-:W-:Y:S01]  /*03e0*/  VIADD R2, R0.reuse, 0x20 ;  /* 0x0000002000027836 */ /* 0x041fe20000000000 */
[CC--:B------:R-:W-:Y:S01]  /*03f0*/  ISETP.GE.AND P3, PT, R0.reuse, R7.reuse, PT ;  /* 0x000000070000720c */ /* 0x0c0fe20003f66270 */
[----:B------:R-:W-:Y:S01]  /*0400*/  VIADD R8, R0, 0x60 ;  /* 0x0000006000087836 */ /* 0x000fe20000000000 */
[-C--:B------:R-:W-:Y:S01]  /*0410*/  ISETP.GE.AND P5, PT, R6, R7.reuse, PT ;  /* 0x000000070600720c */ /* 0x080fe20003fa6270 */
[----:B------:R-:W-:Y:S01]  /*0420*/  VIADD R6, R0, 0x80 ;  /* 0x0000008000067836 */ /* 0x000fe20000000000 */
[-C--:B------:R-:W-:Y:S01]  /*0430*/  ISETP.GE.AND P4, PT, R2, R7.reuse, PT ;  /* 0x000000070200720c */ /* 0x080fe20003f86270 */
[----:B------:R-:W-:Y:S01]  /*0440*/  IMAD.X R83, RZ, RZ, R9, P0 ;  /* 0x000000ffff537224 */ /* 0x000fe200000e0609 */
[----:B-1----:R-:W-:Y:S01]  /*0450*/  LEA R2, P2, R78, UR6, 0x3 ;  /* 0x000000064e027c11 */ /* 0x002fe2000f8418ff */
[----:B------:R-:W-:Y:S01]  /*0460*/  IMAD.MOV.U32 R30, RZ, RZ, -0x1 ;  /* 0xffffffffff1e7424 */ /* 0x000fe200078e00ff */
        /* <DEDUP_REMOVED lines=8> */
[----:B------:R-:W-:Y:S01]  /*04f0*/  VIADD R6, R0, 0x120 ;  /* 0x0000012000067836 */ /* 0x000fe20000000000 */
[-C--:B------:R-:W-:Y:S01]  /*0500*/  ISETP.GE.AND P1, PT, R8, R7.reuse, PT ;  /* 0x000000070800720c */ /* 0x080fe20003f26270 */
[----:B------:R-:W-:Y:S01]  /*0510*/  VIADD R10, R0, 0xc0 ;  /* 0x000000c0000a7836 */ /* 0x000fe20000000000 */
[----:B------:R1:W5:Y:S01]  /*0520*/  @!P5 LDG.E.64 R30, desc[UR8][R2.64+0x200] ;  /* 0x00020008021ed981 */ /* 0x000362000c1e1b00 */
[----:B------:R-:W-:Y:S01]  /*0530*/  IMAD.MOV.U32 R26, RZ, RZ, -0x1 ;  /* 0xffffffffff1a7424 */ /* 0x000fe200078e00ff */
[-C--:B------:R-:W-:Y:S01]  /*0540*/  ISETP.GE.AND P5, PT, R6, R7.reuse, PT ;  /* 0x000000070600720c */ /* 0x080fe20003fa6270 */
[----:B------:R-:W-:Y:S01]  /*0550*/  IMAD.MOV.U32 R27, RZ, RZ, -0x1 ;  /* 0xffffffffff1b7424 */ /* 0x000fe200078e00ff */
[----:B------:R-:W-:Y:S01]  /*0560*/  ISETP.GE.AND P2, PT, R10, R7, PT ;  /* 0x000000070a00720c */ /* 0x000fe20003f46270 */
[C---:B------:R-:W-:Y:S01]  /*0570*/  VIADD R8, R0.reuse, 0x100 ;  /* 0x0000010000087836 */ /* 0x040fe20000000000 */
[----:B------:R1:W5:Y:S01]  /*0580*/  @!P4 LDG.E.64 R32, desc[UR8][R2.64+0x100] ;  /* 0x000100080220c981 */ /* 0x000362000c1e1b00 */
[----:B------:R-:W-:-:S02]  /*0590*/  VIADD R6, R0, 0x160 ;  /* 0x0000016000067836 */ /* 0x000fc40000000000 */
[----:B------:R-:W-:Y:S01]  /*05a0*/  IMAD.MOV.U32 R28, RZ, RZ, -0x1 ;  /* 0xffffffffff1c7424 */ /* 0x000fe200078e00ff */
[----:B------:R1:W5:Y:S01]  /*05b0*/  @!P0 LDG.E.64 R26, desc[UR8][R2.64+0x400] ;  /* 0x00040008021a8981 */ /* 0x000362000c1e1b00 */
[----:B------:R-:W-:Y:S01]  /*05c0*/  IMAD.MOV.U32 R29, RZ, RZ, -0x1 ;  /* 0xffffffffff1d7424 */ /* 0x000fe200078e00ff */
[-C--:B------:R-:W-:Y:S01]  /*05d0*/  ISETP.GE.AND P4, PT, R8, R7.reuse, PT ;  /* 0x000000070800720c */ /* 0x080fe20003f86270 */
[----:B------:R-:W-:Y:S01]  /*05e0*/  IMAD.MOV.U32 R24, RZ, RZ, -0x1 ;  /* 0xffffffffff187424 */ /* 0x000fe200078e00ff */
[----:B------:R-:W-:Y:S01]  /*05f0*/  ISETP.GE.AND P0, PT, R6, R7, PT ;  /* 0x000000070600720c */ /* 0x000fe20003f06270 */
[----:B------:R-:W-:Y:S02]  /*0600*/  IMAD.MOV.U32 R25, RZ, RZ, -0x1 ;  /* 0xffffffffff197424 */ /* 0x000fe400078e00ff */
        /* <DEDUP_REMOVED lines=37> */
.L_x_206:
[----:B01----:R-:W-:Y:S01]  /*0860*/  VIMNMX R2, PT, PT, R39, 0xe0, !PT ;  /* 0x000000e027027848 */ /* 0x003fe20007fe0100 */
[----:B------:R-:W-:Y:S01]  /*0870*/  BSSY.RECONVERGENT B0, `(.L_x_207) ;  /* 0x0000021000007945 */ /* 0x000fe20003800200 */
[----:B------:R-:W-:Y:S02]  /*0880*/  IMAD.SHL.U32 R36, R36, 0x400, RZ ;  /* 0x0000040024247824 */ /* 0x000fe400078e00ff */
[----:B------:R-:W-:-:S04]  /*0890*/  IADD3 R2, PT, PT, R2, 0x1f, -R39 ;  /* 0x0000001f02027810 */ /* 0x000fc80007ffe827 */
[C---:B------:R-:W-:Y:S02]  /*08a0*/  ISETP.GE.U32.AND P0, PT, R2.reuse, 0x1e0, PT ;  /* 0x000001e00200780c */ /* 0x040fe40003f06070 */
[----:B------:R-:W-:-:S04]  /*08b0*/  LEA.HI R3, R2, 0x1, RZ, 0x1b ;  /* 0x0000000102037811 */ /* 0x000fc800078fd8ff */
[----:B------:R-:W-:-:S04]  /*08c0*/  LOP3.LUT R40, R3, 0xf, RZ, 0xc0, !PT ;  /* 0x0000000f03287812 */ /* 0x000fc800078ec0ff */
[----:B------:R-:W-:-:S03]  /*08d0*/  ISETP.NE.AND P1, PT, R40, RZ, PT ;  /* 0x000000ff2800720c */ /* 0x000fc60003f25270 */
[----:B------:R-:W-:Y:S10]  /*08e0*/  @!P0 BRA `(.L_x_208) ;  /* 0x0000000000648947 */ /* 0x000ff40003800000 */
[----:B------:R-:W-:Y:S01]  /*08f0*/  IMAD R38, R39, 0x4, R36 ;  /* 0x0000000427267824 */ /* 0x000fe200078e0224 */
[----:B------:R-:W-:-:S04]  /*0900*/  LOP3.LUT R2, R3, 0xffffff0, RZ, 0xc0, !PT ;  /* 0x0ffffff003027812 */ /* 0x000fc800078ec0ff */
[----:B------:R-:W-:Y:S01]  /*0910*/  IADD3 R38, PT, PT, R38, 0x400, R53 ;  /* 0x0000040026267810 */ /* 0x000fe20007ffe035 */
[----:B------:R-:W-:-:S07]  /*0920*/  IMAD.MOV R2, RZ, RZ, -R2 ;  /* 0x000000ffff027224 */ /* 0x000fce00078e0a02 */
.L_x_209:
        /* <DEDUP_REMOVED lines=21> */
.L_x_208:
[----:B------:R-:W-:Y:S05]  /*0a80*/  BSYNC.RECONVERGENT B0 ;  /* 0x0000000000007941 */ /* 0x000fea0003800200 */
.L_x_207:
        /* <DEDUP_REMOVED lines=18> */
.L_x_213:
[----:B------:R-:W-:Y:S05]  /*0bb0*/  BSYNC.RECONVERGENT B1 ;  /* 0x0000000000017941 */ /* 0x000fea0003800200 */
.L_x_212:
[----:B------:R-:W-:Y:S05]  /*0bc0*/  @!P1 BRA `(.L_x_211) ;  /* 0x0000000000489947 */ /* 0x000fea0003800000 */
[----:B------:R-:W-:Y:S02]  /*0bd0*/  ISETP.GE.U32.AND P0, PT, R41, 0x4, PT ;  /* 0x000000042900780c */ /* 0x000fe40003f06070 */
[----:B------:R-:W-:-:S04]  /*0be0*/  LOP3.LUT R3, R3, 0x3, RZ, 0xc0, !PT ;  /* 0x0000000303037812 */ /* 0x000fc800078ec0ff */
[----:B------:R-:W-:-:S07]  /*0bf0*/  ISETP.NE.AND P1, PT, R3, RZ, PT ;  /* 0x000000ff0300720c */ /* 0x000fce0003f25270 */
[C---:B------:R-:W-:Y:S02]  /*0c00*/  @P0 IMAD R2, R39.reuse, 0x4, R2 ;  /* 0x0000000427020824 */ /* 0x040fe400078e0202 */
[----:B------:R-:W-:-:S03]  /*0c10*/  @P0 VIADD R39, R39, 0x80 ;  /* 0x0000008027270836 */ /* 0x000fc60000000000 */
[----:B------:R1:W-:Y:S04]  /*0c20*/  @P0 STS [R2], RZ ;  /* 0x000000ff02000388 */ /* 0x0003e80000000800 */
[----:B------:R1:W-:Y:S04]  /*0c30*/  @P0 STS [R2+0x80], RZ ;  /* 0x000080ff02000388 */ /* 0x0003e80000000800 */
[----:B------:R1:W-:Y:S04]  /*0c40*/  @P0 STS [R2+0x100], RZ ;  /* 0x000100ff02000388 */ /* 0x0003e80000000800 */
[----:B------:R1:W-:Y:S01]  /*0c50*/  @P0 STS [R2+0x180], RZ ;  /* 0x000180ff02000388 */ /* 0x0003e20000000800 */
[----:B------:R-:W-:Y:S05]  /*0c60*/  @!P1 BRA `(.L_x_211) ;  /* 0x0000000000209947 */ /* 0x000fea0003800000 */
[----:B------:R-:W-:Y:S02]  /*0c70*/  IMAD R36, R39, 0x4, R36 ;  /* 0x0000000427247824 */ /* 0x000fe400078e0224 */
[----:B------:R-:W-:Y:S02]  /*0c80*/  IMAD.MOV R3, RZ, RZ, -R3 ;  /* 0x000000ffff037224 */ /* 0x000fe400078e0a03 */
[----:B------:R-:W-:-:S07]  /*0c90*/  IMAD.IADD R36, R53, 0x1, R36 ;  /* 0x0000000135247824 */ /* 0x000fce00078e0224 */
.L_x_214:
[----:B------:R-:W-:Y:S01]  /*0ca0*/  VIADD R3, R3, 0x1 ;  /* 0x0000000103037836 */ /* 0x000fe20000000000 */
[----:B------:R2:W-:Y:S04]  /*0cb0*/  STS [R36], RZ ;  /* 0x000000ff24007388 */ /* 0x0005e80000000800 */
[----:B------:R-:W-:Y:S01]  /*0cc0*/  ISETP.NE.AND P0, PT, R3, RZ, PT ;  /* 0x000000ff0300720c */ /* 0x000fe20003f05270 */
[----:B--2---:R-:W-:-:S12]  /*0cd0*/  VIADD R36, R36, 0x80 ;  /* 0x0000008024247836 */ /* 0x004fd80000000000 */
[----:B------:R-:W-:Y:S05]  /*0ce0*/  @P0 BRA `(.L_x_214) ;  /* 0xfffffffc00ec0947 */ /* 0x000fea000383ffff */
.L_x_211:
[----:B------:R-:W-:Y:S05]  /*0cf0*/  BSYNC.RECONVERGENT B0 ;  /* 0x0000000000007941 */ /* 0x000fea0003800200 */
.L_x_210:
[----:B------:R-:W2:Y:S01]  /*0d00*/  LDCU UR4, c[0x0][0x3c8] ;  /* 0x00007900ff0477ac */ /* 0x000ea20008000800 */
[C---:B-1----:R-:W-:Y:S01]  /*0d10*/  IMAD.SHL.U32 R2, R5.reuse, 0x20, RZ ;  /* 0x0000002005027824 */ /* 0x042fe200078e00ff */
[----:B------:R-:W-:Y:S01]  /*0d20*/  ISETP.GT.U32.AND P2, PT, R5, 0xff, PT ;  /* 0x000000ff0500780c */ /* 0x000fe20003f44070 */
[----:B------:R-:W-:Y:S01]  /*0d30*/  BSSY.RECONVERGENT B0, `(.L_x_215) ;  /* 0x000006c000007945 */ /* 0x000fe20003800200 */
[----:B------:R-:W1:Y:S01]  /*0d40*/  LDCU UR6, c[0x0][0x3c4] ;  /* 0x00007880ff0677ac */ /* 0x000e620008000800 */
[----:B------:R-:W-:Y:S01]  /*0d50*/  IMAD.MOV.U32 R52, RZ, RZ, RZ ;  /* 0x000000ffff347224 */ /* 0x000fe200078e00ff */
[----:B------:R-:W-:Y:S01]  /*0d60*/  LOP3.LUT R2, R2, 0x7c00, RZ, 0xc0, !PT ;  /* 0x00007c0002027812 */ /* 0x000fe200078ec0ff */
[----:B------:R-:W-:Y:S01]  /*0d70*/  UMOV UR5, 0xffffffff ;  /* 0xffffffff00057882 */ /* 0x000fe20000000000 */
[----:B------:R-:W-:-:S03]  /*0d80*/  P2R R81, PR, RZ, 0x4 ;  /* 0x00000004ff517803 */ /* 0x000fc60000000000 */
[----:B------:R-:W-:Y:S01]  /*0d90*/  IMAD.IADD R49, R53, 0x1, R2 ;  /* 0x0000000135317824 */ /* 0x000fe200078e0202 */
[----:B--2---:R-:W-:Y:S01]  /*0da0*/  USHF.L.U32 UR4, UR5, UR4, URZ ;  /* 0x0000000405047299 */ /* 0x004fe200080006ff */
[----:B-1---5:R-:W-:Y:S02]  /*0db0*/  SHF.R.U64 R39, R34, UR6, R35 ;  /* 0x0000000622277c19 */ /* 0x022fe40008001223 */
[----:B------:R-:W-:-:S03]  /*0dc0*/  SHF.R.U64 R3, R32, UR6, R33 ;  /* 0x0000000620037c19 */ /* 0x000fc60008001221 */
[----:B------:R-:W-:Y:S02]  /*0dd0*/  LOP3.LUT R39, R39, UR4, RZ, 0x30, !PT ;  /* 0x0000000427277c12 */ /* 0x000fe4000f8e30ff */
[----:B------:R-:W-:Y:S02]  /*0de0*/  LOP3.LUT R2, R3, UR4, RZ, 0x30, !PT ;  /* 0x0000000403027c12 */ /* 0x000fe4000f8e30ff */
[----:B------:R-:W-:Y:S01]  /*0df0*/  SHF.R.U64 R64, R30, UR6, R31 ;  /* 0x000000061e407c19 */ /* 0x000fe2000800121f */
[----:B------:R-:W-:Y:S01]  /*0e00*/  IMAD R36, R39, 0x4, R49 ;  /* 0x0000000427247824 */ /* 0x000fe200078e0231 */
[----:B------:R-:W-:Y:S01]  /*0e10*/  SHF.R.U64 R44, R28, UR6, R29 ;  /* 0x000000061c2c7c19 */ /* 0x000fe2000800121d */
[----:B0-----:R-:W-:Y:S01]  /*0e20*/  IMAD R38, R2, 0x4, R49 ;  /* 0x0000000402267824 */ /* 0x001fe200078e0231 */
[----:B------:R-:W-:Y:S01]  /*0e30*/  SHF.R.U64 R61, R26, UR6, R27 ;  /* 0x000000061a3d7c19 */ /* 0x000fe2000800121b */
[----:B------:R-:W-:Y:S01]  /*0e40*/  NOP ;  /* 0x0000000000007918 */ /* 0x000fe20000000000 */
[----:B------:R-:W-:Y:S01]  /*0e50*/  SHF.R.U64 R59, R24, UR6, R25 ;  /* 0x00000006183b7c19 */ /* 0x000fe20008001219 */
[----:B------:R0:W-:Y:S01]  /*0e60*/  ATOMS.POPC.INC.32 RZ, [R36+URZ] ;  /* 0x0000000024ff7f8c */ /* 0x0001e2000d8000ff */
[----:B------:R-:W-:Y:S01]  /*0e70*/  SHF.R.U64 R57, R22, UR6, R23 ;  /* 0x0000000616397c19 */ /* 0x000fe20008001217 */
[----:B------:R-:W1:Y:S01]  /*0e80*/  LDC.64 R2, c[0x0][0x380] ;  /* 0x0000e000ff027b82 */ /* 0x000e620000000a00 */
[----:B------:R-:W-:Y:S01]  /*0e90*/  LOP3.LUT R64, R64, UR4, RZ, 0x30, !PT ;  /* 0x0000000440407c12 */ /* 0x000fe2000f8e30ff */
[----:B------:R2:W-:Y:S01]  /*0ea0*/  ATOMS.POPC.INC.32 RZ, [R38+URZ] ;  /* 0x0000000026ff7f8c */ /* 0x0005e2000d8000ff */
[----:B------:R-:W-:-:S02]  /*0eb0*/  SHF.R.U64 R54, R20, UR6, R21 ;  /* 0x0000000614367c19 */ /* 0x000fc40008001215 */
[----:B------:R-:W-:Y:S01]  /*0ec0*/  LOP3.LUT R44, R44, UR4, RZ, 0x30, !PT ;  /* 0x000000042c2c7c12 */ /* 0x000fe2000f8e30ff */
[----:B------:R-:W-:Y:S01]  /*0ed0*/  IMAD R64, R64, 0x4, R49 ;  /* 0x0000000440407824 */ /* 0x000fe200078e0231 */
[----:B------:R-:W-:Y:S02]  /*0ee0*/  SHF.R.U64 R50, R18, UR6, R19 ;  /* 0x0000000612327c19 */ /* 0x000fe40008001213 */
[----:B------:R-:W-:Y:S01]  /*0ef0*/  LOP3.LUT R61, R61, UR4, RZ, 0x30, !PT ;  /* 0x000000043d3d7c12 */ /* 0x000fe2000f8e30ff */
[----:B------:R-:W-:Y:S01]  /*0f00*/  IMAD R63, R44, 0x4, R49 ;  /* 0x000000042c3f7824 */ /* 0x000fe200078e0231 */
[----:B------:R-:W-:Y:S01]  /*0f10*/  SHF.R.U64 R43, R16, UR6, R17 ;  /* 0x00000006102b7c19 */ /* 0x000fe20008001211 */
[----:B------:R3:W-:Y:S01]  /*0f20*/  ATOMS.POPC.INC.32 RZ, [R64+URZ] ;  /* 0x0000000040ff7f8c */ /* 0x0007e2000d8000ff */
[----:B------:R-:W-:Y:S01]  /*0f30*/  LOP3.LUT R59, R59, UR4, RZ, 0x30, !PT ;  /* 0x000000043b3b7c12 */ /* 0x000fe2000f8e30ff */
[----:B------:R-:W-:Y:S01]  /*0f40*/  IMAD R62, R61, 0x4, R49 ;  /* 0x000000043d3e7824 */ /* 0x000fe200078e0231 */
[----:B0-----:R-:W-:Y:S01]  /*0f50*/  SHF.R.U64 R36, R14, UR6, R15 ;  /* 0x000000060e247c19 */ /* 0x001fe2000800120f */
[----:B------:R3:W-:Y:S01]  /*0f60*/  ATOMS.POPC.INC.32 RZ, [R63+URZ] ;  /* 0x000000003fff7f8c */ /* 0x0007e2000d8000ff */
[----:B------:R-:W-:Y:S01]  /*0f70*/  LOP3.LUT R57, R57, UR4, RZ, 0x30, !PT ;  /* 0x0000000439397c12 */ /* 0x000fe2000f8e30ff */
[----:B------:R-:W-:Y:S01]  /*0f80*/  IMAD R60, R59, 0x4, R49 ;  /* 0x000000043b3c7824 */ /* 0x000fe200078e0231 */
[----:B--2---:R-:W-:Y:S01]  /*0f90*/  SHF.R.U64 R38, R12, UR6, R13 ;  /* 0x000000060c267c19 */ /* 0x004fe2000800120d */
[----:B------:R3:W-:Y:S01]  /*0fa0*/  ATOMS.POPC.INC.32 RZ, [R62+URZ] ;  /* 0x000000003eff7f8c */ /* 0x0007e2000d8000ff */
[----:B------:R-:W-:Y:S01]  /*0fb0*/  LOP3.LUT R54, R54, UR4, RZ, 0x30, !PT ;  /* 0x0000000436367c12 */ /* 0x000fe2000f8e30ff */
[----:B------:R-:W-:Y:S01]  /*0fc0*/  IMAD R58, R57, 0x4, R49 ;  /* 0x00000004393a7824 */ /* 0x000fe200078e0231 */
[----:B------:R-:W-:Y:S01]  /*0fd0*/  SHF.R.U64 R40, R10, UR6, R11 ;  /* 0x000000060a287c19 */ /* 0x000fe2000800120b */
        /* <DEDUP_REMOVED lines=10> */
[--C-:B------:R-:W-:Y:S01]  /*1080*/  IMAD R44, R43, 0x4, R49.reuse ;  /* 0x000000042b2c7824 */ /* 0x100fe200078e0231 */
[----:B------:R-:W-:Y:S01]  /*1090*/  LOP3.LUT R38, R38, UR4, RZ, 0x30, !PT ;  /* 0x0000000426267c12 */ /* 0x000fe2000f8e30ff */
[----:B------:R3:W-:Y:S01]  /*10a0*/  ATOMS.POPC.INC.32 RZ, [R51+URZ] ;  /* 0x0000000033ff7f8c */ /* 0x0007e2000d8000ff */
[----:B------:R-:W-:Y:S01]  /*10b0*/  LOP3.LUT R40, R40, UR4, RZ, 0x30, !PT ;  /* 0x0000000428287c12 */ /* 0x000fe2000f8e30ff */
[--C-:B------:R-:W-:Y:S01]  /*10c0*/  IMAD R45, R36, 0x4, R49.reuse ;  /* 0x00000004242d7824 */ /* 0x100fe200078e0231 */
[----:B------:R-:W-:Y:S01]  /*10d0*/  LOP3.LUT R41, R41, UR4, RZ, 0x30, !PT ;  /* 0x0000000429297c12 */ /* 0x000fe2000f8e30ff */
[--C-:B------:R-:W-:Y:S01]  /*10e0*/  IMAD R46, R38, 0x4, R49.reuse ;  /* 0x00000004262e7824 */ /* 0x100fe200078e0231 */
[----:B------:R-:W-:Y:S01]  /*10f0*/  LOP3.LUT R42, R42, UR4, RZ, 0x30, !PT ;  /* 0x000000042a2a7c12 */ /* 0x000fe2000f8e30ff */
[--C-:B------:R-:W-:Y:S01]  /*1100*/  IMAD R47, R40, 0x4, R49.reuse ;  /* 0x00000004282f7824 */ /* 0x100fe200078e0231 */
[----:B------:R3:W-:Y:S01]  /*1110*/  ATOMS.POPC.INC.32 RZ, [R44+URZ] ;  /* 0x000000002cff7f8c */ /* 0x0007e2000d8000ff */
[----:B------:R-:W-:-:S02]  /*1120*/  IMAD R48, R41, 0x4, R49 ;  /* 0x0000000429307824 */ /* 0x000fc400078e0231 */
[----:B------:R-:W-:Y:S01]  /*1130*/  IMAD R49, R42, 0x4, R49 ;  /* 0x000000042a317824 */ /* 0x000fe200078e0231 */
[----:B------:R3:W-:Y:S04]  /*1140*/  ATOMS.POPC.INC.32 RZ, [R45+URZ] ;  /* 0x000000002dff7f8c */ /* 0x0007e8000d8000ff */
[----:B------:R3:W-:Y:S04]  /*1150*/  ATOMS.POPC.INC.32 RZ, [R46+URZ] ;  /* 0x000000002eff7f8c */ /* 0x0007e8000d8000ff */
[----:B------:R3:W-:Y:S04]  /*1160*/  ATOMS.POPC.INC.32 RZ, [R47+URZ] ;  /* 0x000000002fff7f8c */ /* 0x0007e8000d8000ff */
[----:B------:R3:W-:Y:S04]  /*1170*/  ATOMS.POPC.INC.32 RZ, [R48+URZ] ;  /* 0x0000000030ff7f8c */ /* 0x0007e8000d8000ff */
[----:B------:R3:W-:Y:S01]  /*1180*/  ATOMS.POPC.INC.32 RZ, [R49+URZ] ;  /* 0x0000000031ff7f8c */ /* 0x0007e2000d8000ff */
[----:B------:R-:W-:Y:S06]  /*1190*/  BAR.SYNC.DEFER_BLOCKING 0x0 ;  /* 0x0000000000007b1d */ /* 0x000fec0000010000 */
[----:B-1----:R-:W-:Y:S05]  /*11a0*/  @P2 BRA `(.L_x_216) ;  /* 0x0000000000902947 */ /* 0x002fea0003800000 */
[----:B------:R-:W-:-:S05]  /*11b0*/  IMAD R55, R5, 0x4, R53 ;  /* 0x0000000405377824 */ /* 0x000fca00078e0235 */
[----:B------:R-:W0:Y:S04]  /*11c0*/  LDS R52, [R55] ;  /* 0x0000000037347984 */ /* 0x000e280000000800 */
[----:B------:R-:W1:Y:S04]  /*11d0*/  LDS R65, [R55+0x400] ;  /* 0x0004000037417984 */ /* 0x000e680000000800 */
[----:B------:R-:W2:Y:S04]  /*11e0*/  LDS R67, [R55+0x800] ;  /* 0x0008000037437984 */ /* 0x000ea80000000800 */
[----:B------:R-:W4:Y:S04]  /*11f0*/  LDS R69, [R55+0xc00] ;  /* 0x000c000037457984 */ /* 0x000f280000000800 */
[----:B------:R-:W5:Y:S04]  /*1200*/  LDS R71, [R55+0x1000] ;  /* 0x0010000037477984 */ /* 0x000f680000000800 */
[----:B------:R-:W-:Y:S04]  /*1210*/  LDS R73, [R55+0x1c00] ;  /* 0x001c000037497984 */ /* 0x000fe80000000800 */
[----:B------:R-:W-:Y:S04]  /*1220*/  LDS R75, [R55+0x2000] ;  /* 0x00200000374b7984 */ /* 0x000fe80000000800 */
[----:B------:R-:W-:Y:S04]  /*1230*/  LDS R77, [R55+0x2400] ;  /* 0x00240000374d7984 */ /* 0x000fe80000000800 */
[----:B------:R-:W-:Y:S04]  /*1240*/  LDS R79, [R55+0x2800] ;  /* 0x00280000374f7984 */ /* 0x000fe80000000800 */
[----:B------:R-:W-:Y:S04]  /*1250*/  STS [R55], RZ ;  /* 0x000000ff37007388 */ /* 0x000fe80000000800 */
[----:B0-----:R5:W-:Y:S01]  /*1260*/  STS [R55+0x400], R52 ;  /* 0x0004003437007388 */ /* 0x001be20000000800 */
[----:B-1----:R-:W-:-:S03]  /*1270*/  IMAD.IADD R66, R52, 0x1, R65 ;  /* 0x0000000134427824 */ /* 0x002fc600078e0241 */
[----:B------:R-:W0:Y:S01]  /*1280*/  LDS R65, [R55+0x1400] ;  /* 0x0014000037417984 */ /* 0x000e220000000800 */
[----:B--2---:R-:W-:-:S03]  /*1290*/  IMAD.IADD R68, R66, 0x1, R67 ;  /* 0x0000000142447824 */ /* 0x004fc600078e0243 */
[----:B------:R-:W1:Y:S01]  /*12a0*/  LDS R67, [R55+0x1800] ;  /* 0x0018000037437984 */ /* 0x000e620000000800 */
[----:B----4-:R-:W-:-:S03]  /*12b0*/  IMAD.IADD R70, R68, 0x1, R69 ;  /* 0x0000000144467824 */ /* 0x010fc600078e0245 */
[----:B------:R0:W-:Y:S01]  /*12c0*/  STS [R55+0x800], R66 ;  /* 0x0008004237007388 */ /* 0x0001e20000000800 */
[----:B-----5:R-:W-:-:S03]  /*12d0*/  IMAD.IADD R52, R70, 0x1, R71 ;  /* 0x0000000146347824 */ /* 0x020fc600078e0247 */
[----:B------:R2:W-:Y:S04]  /*12e0*/  STS [R55+0xc00], R68 ;  /* 0x000c004437007388 */ /* 0x0005e80000000800 */
[----:B------:R4:W-:Y:S04]  /*12f0*/  STS [R55+0x1000], R70 ;  /* 0x0010004637007388 */ /* 0x0009e80000000800 */
[----:B------:R-:W-:Y:S01]  /*1300*/  STS [R55+0x1400], R52 ;  /* 0x0014003437007388 */ /* 0x000fe20000000800 */
[----:B0-----:R-:W-:-:S03]  /*1310*/  IMAD.IADD R66, R52, 0x1, R65 ;  /* 0x0000000134427824 */ /* 0x001fc600078e0241 */
[----:B------:R-:W0:Y:S01]  /*1320*/  LDS R65, [R55+0x2c00] ;  /* 0x002c000037417984 */ /* 0x000e220000000800 */
[----:B-1----:R-:W-:-:S03]  /*1330*/  IMAD.IADD R72, R66, 0x1, R67 ;  /* 0x0000000142487824 */ /* 0x002fc600078e0243 */
[----:B------:R1:W-:Y:S01]  /*1340*/  STS [R55+0x1800], R66 ;  /* 0x0018004237007388 */ /* 0x0003e20000000800 */
[----:B------:R-:W-:-:S03]  /*1350*/  IMAD.IADD R74, R72, 0x1, R73 ;  /* 0x00000001484a7824 */ /* 0x000fc600078e0249 */
[----:B------:R1:W-:Y:S01]  /*1360*/  STS [R55+0x1c00], R72 ;  /* 0x001c004837007388 */ /* 0x0003e20000000800 */
[----:B------:R-:W-:-:S03]  /*1370*/  IMAD.IADD R76, R74, 0x1, R75 ;  /* 0x000000014a4c7824 */ /* 0x000fc600078e024b */
[----:B------:R1:W-:Y:S01]  /*1380*/  STS [R55+0x2000], R74 ;  /* 0x0020004a37007388 */ /* 0x0003e20000000800 */
[----:B--2---:R-:W-:-:S03]  /*1390*/  IMAD.IADD R68, R76, 0x1, R77 ;  /* 0x000000014c447824 */ /* 0x004fc600078e024d */
[----:B------:R1:W-:Y:S01]  /*13a0*/  STS [R55+0x2400], R76 ;  /* 0x0024004c37007388 */ /* 0x0003e20000000800 */
[----:B----4-:R-:W-:-:S03]  /*13b0*/  IMAD.IADD R70, R68, 0x1, R79 ;  /* 0x0000000144467824 */ /* 0x010fc600078e024f */
[----:B------:R1:W-:Y:S04]  /*13c0*/  STS [R55+0x2800], R68 ;  /* 0x0028004437007388 */ /* 0x0003e80000000800 */
[----:B------:R1:W-:Y:S02]  /*13d0*/  STS [R55+0x2c00], R70 ;  /* 0x002c004637007388 */ /* 0x0003e40000000800 */
[----:B01----:R-:W-:-:S07]  /*13e0*/  IMAD.IADD R52, R70, 0x1, R65 ;  /* 0x0000000146347824 */ /* 0x003fce00078e0241 */
.L_x_216:
[----:B------:R-:W-:Y:S05]  /*13f0*/  BSYNC.RECONVERGENT B0 ;  /* 0x0000000000007941 */ /* 0x000fea0003800200 */
.L_x_215:
[C---:B------:R-:W-:Y:S01]  /*1400*/  ISETP.NE.AND P0, PT, R52.reuse, 0x1680, PT ;  /* 0x000016803400780c */ /* 0x040fe20003f05270 */
[----:B------:R-:W-:Y:S01]  /*1410*/  IMAD R67, R37, 0x100, R5 ;  /* 0x0000010025437824 */ /* 0x000fe200078e0205 */
[----:B------:R-:W-:Y:S01]  /*1420*/  @!P2 LOP3.LUT R55, R52, 0x40000000, RZ, 0xfc, !PT ;  /* 0x400000003437a812 */ /* 0x000fe200078efcff */
[----:B------:R-:W0:Y:S01]  /*1430*/  LDCU.64 UR6, c[0x0][0x3b8] ;  /* 0x00007700ff0677ac */ /* 0x000e220008000a00 */
[----:B------:R-:W-:Y:S01]  /*1440*/  ISETP.LT.U32.AND P0, PT, R5, 0x100, !P0 ;  /* 0x000001000500780c */ /* 0x000fe20004701070 */
[----:B------:R-:W-:-:S05]  /*1450*/  IMAD.WIDE R66, R67, 0x4, R2 ;  /* 0x0000000443427825 */ /* 0x000fca00078e0202 */
[----:B------:R1:W-:Y:S07]  /*1460*/  @!P2 STG.E.STRONG.SYS desc[UR8][R66.64], R55 ;  /* 0x000000374200a986 */ /* 0x0003ee000c115908 */
[----:B------:R-:W-:Y:S06]  /*1470*/  BAR.RED.OR.DEFER_BLOCKING 0x0, P0 ;  /* 0x0000000000007b1d */ /* 0x000fec0000014800 */
[----:B------:R-:W2:Y:S01]  /*1480*/  B2R.RESULT RZ, P0 ;  /* 0x0000000000ff731c */ /* 0x000ea20000004000 */
[----:B0-----:R-:W-:-:S04]  /*1490*/  LEA R2, P1, R78, UR6, 0x2 ;  /* 0x000000064e027c11 */ /* 0x001fc8000f8210ff */
[----:B------:R-:W-:Y:S01]  /*14a0*/  LEA.HI.X R3, R78, UR7, R83, 0x2, P1 ;  /* 0x000000074e037c11 */ /* 0x000fe200088f1453 */
[----:B-12---:R-:W-:Y:S08]  /*14b0*/  @!P0 BRA `(.L_x_217) ;  /* 0x0000001000588947 */ /* 0x006ff00003800000 */
[----:B------:R-:W-:Y:S01]  /*14c0*/  BSSY B1, `(.L_x_218) ;  /* 0x000002f000017945 */ /* 0x000fe20003800000 */
[----:B---3--:R-:W-:-:S03]  /*14d0*/  IMAD R45, R5, 0x8, R53 ;  /* 0x00000008052d7824 */ /* 0x008fc600078e0235 */
[----:B------:R-:W-:Y:S05]  /*14e0*/  @P2 BRA `(.L_x_219) ;  /* 0x0000000000b02947 */ /* 0x000fea0003800000 */
[----:B------:R-:W0:Y:S02]  /*14f0*/  LDC.64 R40, c[0x0][0x398] ;  /* 0x0000e600ff287b82 */ /* 0x000e240000000a00 */
[----:B0-----:R-:W-:-:S06]  /*1500*/  IMAD.WIDE.U32 R40, R5, 0x8, R40 ;  /* 0x0000000805287825 */ /* 0x001fcc00078e0028 */
[----:B------:R-:W2:Y:S01]  /*1510*/  LDG.E.64 R40, desc[UR8][R40.64] ;  /* 0x0000000828287981 */ /* 0x000ea2000c1e1b00 */
[----:B------:R-:W-:Y:S01]  /*1520*/  ISETP.GT.U32.AND P0, PT, R5, R39, PT ;  /* 0x000000270500720c */ /* 0x000fe20003f04070 */
[----:B------:R-:W-:-:S03]  /*1530*/  IMAD.MOV.U32 R47, RZ, RZ, R52 ;  /* 0x000000ffff2f7224 */ /* 0x000fc600078e0034 */
[----:B------:R-:W-:-:S04]  /*1540*/  SEL R43, RZ, 0x1680, !P0 ;  /* 0x00001680ff2b7807 */ /* 0x000fc80004000000 */
[----:B--2---:R-:W-:-:S04]  /*1550*/  IADD3 R42, P0, PT, R40, -R43, RZ ;  /* 0x8000002b282a7210 */ /* 0x004fc80007f1e0ff */
        /* <DEDUP_REMOVED lines=8> */
.L_x_225:
[----:B------:R-:W1:Y:S01]  /*15e0*/  LDC.64 R40, c[0x0][0x380] ;  /* 0x0000e000ff287b82 */ /* 0x000e620000000a00 */
[----:B------:R-:W-:Y:S01]  /*15f0*/  VIADD R49, R38, 0xffffffff ;  /* 0xffffffff26317836 */ /* 0x000fe20000000000 */
[----:B------:R-:W-:Y:S03]  /*1600*/  BSSY B2, `(.L_x_222) ;  /* 0x0000008000027945 */ /* 0x000fe60003800000 */
[----:B0-----:R-:W-:-:S04]  /*1610*/  IMAD R43, R49, 0x100, R5 ;  /* 0x00000100312b7824 */ /* 0x001fc800078e0205 */
[----:B-1----:R-:W-:-:S07]  /*1620*/  IMAD.WIDE R40, R43, 0x4, R40 ;  /* 0x000000042b287825 */ /* 0x002fce00078e0228 */
.L_x_223:
[----:B------:R-:W-:Y:S05]  /*1630*/  YIELD ;  /* 0x0000000000007946 */ /* 0x000fea0003800000 */
[----:B------:R0:W-:Y:S06]  /*1640*/  MEMBAR.SC.CTA ;  /* 0x0000000000007992 */ /* 0x0001ec0000000000 */
[----:B0-----:R-:W2:Y:S02]  /*1650*/  LDG.E.STRONG.SYS R42, desc[UR8][R40.64] ;  /* 0x00000008282a7981 */ /* 0x001ea4000c1f5900 */
[----:B--2---:R-:W-:-:S13]  /*1660*/  ISETP.NE.AND P0, PT, R42, RZ, PT ;  /* 0x000000ff2a00720c */ /* 0x004fda0003f05270 */
[----:B------:R-:W-:Y:S05]  /*1670*/  @!P0 BRA `(.L_x_223) ;  /* 0xfffffffc00ec8947 */ /* 0x000fea000383ffff */
[----:B------:R-:W-:Y:S05]  /*1680*/  BSYNC B2 ;  /* 0x0000000000027941 */ /* 0x000fea0003800000 */
.L_x_222:
[----:B------:R-:W-:Y:S01]  /*1690*/  BSSY.RECONVERGENT B2, `(.L_x_224) ;  /* 0x0000006000027945 */ /* 0x000fe20003800200 */
[C---:B------:R-:W-:Y:S02]  /*16a0*/  ISETP.GT.AND P0, PT, R42.reuse, -0x1, PT ;  /* 0xffffffff2a00780c */ /* 0x040fe40003f04270 */
[----:B------:R-:W-:Y:S01]  /*16b0*/  LOP3.LUT R42, R42, 0x3fffffff, RZ, 0xc0, !PT ;  /* 0x3fffffff2a2a7812 */ /* 0x000fe200078ec0ff */
[----:B------:R-:W-:Y:S05]  /*16c0*/  WARPSYNC.EXCLUSIVE R36 ;  /* 0x0000000024007348 */ /* 0x000fea0003a00000 */
[----:B------:R-:W-:-:S05]  /*16d0*/  IMAD.IADD R47, R42, 0x1, R47 ;  /* 0x000000012a2f7824 */ /* 0x000fca00078e022f */
[----:B------:R-:W-:-:S07]  /*16e0*/  VOTE.ANY R36, PT, P0 ;  /* 0x0000000000247806 */ /* 0x000fce00000e0100 */
[----:B------:R-:W-:Y:S05]  /*16f0*/  BSYNC.RECONVERGENT B2 ;  /* 0x0000000000027941 */ /* 0x000fea0003800200 */
.L_x_224:
[----:B------:R-:W-:Y:S01]  /*1700*/  ISETP.GT.U32.AND P1, PT, R38, 0x1, PT ;  /* 0x000000012600780c */ /* 0x000fe20003f24070 */
[----:B------:R-:W-:-:S12]  /*1710*/  IMAD.MOV.U32 R38, RZ, RZ, R49 ;  /* 0x000000ffff267224 */ /* 0x000fd800078e0031 */
[----:B------:R-:W-:Y:S05]  /*1720*/  @P0 BRA P1, `(.L_x_225) ;  /* 0xfffffffc00ac0947 */ /* 0x000fea000083ffff */
[----:B------:R-:W-:Y:S05]  /*1730*/  BSYNC B0 ;  /* 0x0000000000007941 */ /* 0x000fea0003800000 */
.L_x_221:
[----:B------:R1:W2:Y:S02]  /*1740*/  LDS.64 R42, [R45+0xb400] ;  /* 0x00b400002d2a7984 */ /* 0x0002a40000000a00 */
.L_x_220:
[C---:B------:R-:W-:Y:S01]  /*1750*/  IMAD.IADD R41, R47.reuse, 0x1, -R52 ;  /* 0x000000012f297824 */ /* 0x040fe200078e0a34 */
[----:B------:R-:W-:-:S04]  /*1760*/  LOP3.LUT R47, R47, 0x80000000, RZ, 0xfc, !PT ;  /* 0x800000002f2f7812 */ /* 0x000fc800078efcff */
[C---:B--2---:R-:W-:Y:S01]  /*1770*/  IADD3 R40, P0, PT, R41.reuse, R42, RZ ;  /* 0x0000002a29287210 */ /* 0x044fe20007f1e0ff */
[----:B------:R2:W-:Y:S03]  /*1780*/  STG.E.STRONG.SYS desc[UR8][R66.64], R47 ;  /* 0x0000002f42007986 */ /* 0x0005e6000c115908 */
[----:B------:R-:W-:-:S05]  /*1790*/  LEA.HI.X.SX32 R41, R41, R43, 0x1, P0 ;  /* 0x0000002b29297211 */ /* 0x000fca00000f0eff */
[----:B------:R2:W-:Y:S04]  /*17a0*/  STS.64 [R45+0xb400], R40 ;  /* 0x00b400282d007388 */ /* 0x0005e80000000a00 */
.L_x_219:
[----:B------:R-:W-:Y:S05]  /*17b0*/  BSYNC B1 ;  /* 0x0000000000017941 */ /* 0x000fea0003800000 */
.L_x_218:
[----:B--2---:R-:W2:Y:S01]  /*17c0*/  LDC.64 R46, c[0x0][0x390] ;  /* 0x0000e400ff2e7b82 */ /* 0x004ea20000000a00 */
[----:B------:R-:W-:-:S04]  /*17d0*/  IMAD.MOV.U32 R36, RZ, RZ, 0x1680 ;  /* 0x00001680ff247424 */ /* 0x000fc800078e00ff */
[----:B------:R-:W-:-:S03]  /*17e0*/  IMAD R36, R37, R36, 0x1680 ;  /* 0x0000168025247424 */ /* 0x000fc600078e0224 */
[----:B------:R-:W3:Y:S01]  /*17f0*/  LDC R38, c[0x0][0x3c0] ;  /* 0x0000f000ff267b82 */ /* 0x000ee20000000800 */
[----:B--2---:R-:W-:Y:S02]  /*1800*/  ISETP.EQ.U32.AND P1, PT, R46, RZ, PT ;  /* 0x000000ff2e00720c */ /* 0x004fe40003f22070 */
[----:B---3--:R-:W-:-:S04]  /*1810*/  ISETP.GE.AND P0, PT, R36, R38, PT ;  /* 0x000000262400720c */ /* 0x008fc80003f06270 */
[----:B------:R-:W-:-:S04]  /*1820*/  ISETP.EQ.OR.EX P0, PT, R47, RZ, !P0, P1 ;  /* 0x000000ff2f00720c */ /* 0x000fc80004702710 */
[----:B------:R-:W-:-:S13]  /*1830*/  ISETP.GT.U32.OR P0, PT, R5, 0xff, P0 ;  /* 0x000000ff0500780c */ /* 0x000fda0000704470 */
[----:B------:R-:W-:Y:S05]  /*1840*/  @P0 BRA `(.L_x_226) ;  /* 0x0000000000240947 */ /* 0x000fea0003800000 */
[----:B------:R-:W2:Y:S01]  /*1850*/  LDS.64 R40, [R45+0xb400] ;  /* 0x00b400002d287984 */ /* 0x000ea20000000a00 */
[C---:B------:R-:W-:Y:S02]  /*1860*/  ISETP.GT.U32.AND P0, PT, R5.reuse, R39, PT ;  /* 0x000000270500720c */ /* 0x040fe40003f04070 */
[----:B0-----:R-:W-:Y:S02]  /*1870*/  SHF.R.S32.HI R43, RZ, 0x1f, R52 ;  /* 0x0000001fff2b7819 */ /* 0x001fe40000011434 */
[----:B------:R-:W-:Y:S02]  /*1880*/  SEL R53, RZ, 0x1680, !P0 ;  /* 0x00001680ff357807 */ /* 0x000fe40004000000 */
[----:B------:R-:W-:-:S04]  /*1890*/  LEA R4, P2, R5, R46, 0x3 ;  /* 0x0000002e05047211 */ /* 0x000fc800078418ff */
[----:B------:R-:W-:Y:S02]  /*18a0*/  LEA.HI.X R5, R5, R47, RZ, 0x3, P2 ;  /* 0x0000002f05057211 */ /* 0x000fe400010f1cff */
[----:B--2---:R-:W-:-:S04]  /*18b0*/  IADD3 R52, P0, P1, R40, R53, R52 ;  /* 0x0000003528347210 */ /* 0x004fc8000791e034 */
[----:B------:R-:W-:-:S05]  /*18c0*/  IADD3.X R53, PT, PT, R41, RZ, R43, P0, P1 ;  /* 0x000000ff29357210 */ /* 0x000fca00007e242b */
[----:B------:R2:W-:Y:S04]  /*18d0*/  STG.E.64 desc[UR8][R4.64], R52 ;  /* 0x0000003404007986 */ /* 0x0005e8000c101b08 */
.L_x_226:
[----:B------:R-:W-:Y:S05]  /*18e0*/  WARPSYNC.ALL ;  /* 0x0000000000007948 */ /* 0x000fea0003800000 */
[----:B------:R-:W3:Y:S08]  /*18f0*/  S2UR UR6, SR_CgaCtaId ;  /* 0x00000000000679c3 */ /* 0x000ef00000008800 */
[----:B------:R-:W-:Y:S01]  /*1900*/  BAR.SYNC.DEFER_BLOCKING 0x0 ;  /* 0x0000000000007b1d */ /* 0x000fe20000010000 */
[----:B------:R-:W-:-:S05]  /*1910*/  ISETP.GT.AND P0, PT, R36, R38, PT ;  /* 0x000000262400720c */ /* 0x000fca0003f04270 */
[----:B------:R-:W-:Y:S02]  /*1920*/  UMOV UR5, 0x400 ;  /* 0x0000040000057882 */ /* 0x000fe40000000000 */
[----:B---3--:R-:W-:-:S06]  /*1930*/  ULEA UR5, UR6, UR5, 0x18 ;  /* 0x0000000506057291 */ /* 0x008fcc000f8ec0ff */
[----:B--2---:R-:W-:-:S06]  /*1940*/  LEA R4, R39, UR5, 0x3 ;  /* 0x0000000527047c11 */ /* 0x004fcc000f8e18ff */
[----:B------:R-:W2:Y:S01]  /*1950*/  LDS.64 R4, [R4+0xb400] ;  /* 0x00b4000004047984 */ /* 0x000ea20000000a00 */
[----:B------:R-:W-:Y:S05]  /*1960*/  @P0 BRA `(.L_x_227) ;  /* 0x0000000000540947 */ /* 0x000fea0003800000 */
[----:B------:R-:W3:Y:S01]  /*1970*/  LDCU.64 UR4, c[0x0][0x3a0] ;  /* 0x00007400ff0477ac */ /* 0x000ee20008000a00 */
[----:B--2---:R-:W-:-:S05]  /*1980*/  IADD3 R36, P1, PT, R0, R4, RZ ;  /* 0x0000000400247210 */ /* 0x004fca0007f3e0ff */
[----:B------:R-:W-:Y:S01]  /*1990*/  IMAD.X R41, RZ, RZ, R5, P1 ;  /* 0x000000ffff297224 */ /* 0x000fe200008e0605 */
[----:B---3--:R-:W-:-:S04]  /*19a0*/  LEA R4, P1, R36, UR4, 0x3 ;  /* 0x0000000424047c11 */ /* 0x008fc8000f8218ff */
        /* <DEDUP_REMOVED lines=17> */
.L_x_227:
[----:B------:R-:W3:Y:S01]  /*1ac0*/  LDCU.64 UR4, c[0x0][0x3a0] ;  /* 0x00007400ff0477ac */ /* 0x000ee20008000a00 */
[----:B------:R-:W-:Y:S01]  /*1ad0*/  IMAD R39, R37, -0x1680, R38 ;  /* 0xffffe98025277824 */ /* 0x000fe200078e0226 */
[C---:B--2---:R-:W-:Y:S01]  /*1ae0*/  IADD3 R36, P1, PT, R0.reuse, R4, RZ ;  /* 0x0000000400247210 */ /* 0x044fe20007f3e0ff */
[C---:B------:R-:W-:Y:S02]  /*1af0*/  VIADD R4, R0.reuse, 0x20 ;  /* 0x0000002000047836 */ /* 0x040fe40000000000 */
[C---:B------:R-:W-:Y:S01]  /*1b00*/  VIADD R40, R0.reuse, 0x40 ;  /* 0x0000004000287836 */ /* 0x040fe20000000000 */
[-C--:B------:R-:W-:Y:S01]  /*1b10*/  ISETP.GE.AND P4, PT, R0, R39.reuse, PT ;  /* 0x000000270000720c */ /* 0x080fe20003f86270 */
[----:B------:R-:W-:Y:S01]  /*1b20*/  IMAD.X R41, RZ, RZ, R5, P1 ;  /* 0x000000ffff297224 */ /* 0x000fe200008e0605 */
[-C--:B------:R-:W-:Y:S01]  /*1b30*/  ISETP.GE.AND P3, PT, R4, R39.reuse, PT ;  /* 0x000000270400720c */ /* 0x080fe20003f66270 */
[----:B0-----:R-:W-:Y:S01]  /*1b40*/  VIADD R42, R0, 0x80 ;  /* 0x00000080002a7836 */ /* 0x001fe20000000000 */
[----:B------:R-:W-:Y:S01]  /*1b50*/  ISETP.GE.AND P2, PT, R40, R39, PT ;  /* 0x000000272800720c */ /* 0x000fe20003f46270 */
[----:B------:R-:W-:-:S02]  /*1b60*/  VIADD R40, R0, 0x60 ;  /* 0x0000006000287836 */ /* 0x000fc40000000000 */
[----:B------:R-:W-:Y:S01]  /*1b70*/  VIADD R44, R0, 0xa0 ;  /* 0x000000a0002c7836 */ /* 0x000fe20000000000 */
[-C--:B------:R-:W-:Y:S01]  /*1b80*/  ISETP.GE.AND P6, PT, R42, R39.reuse, PT ;  /* 0x000000272a00720c */ /* 0x080fe20003fc6270 */
[----:B------:R-:W-:Y:S01]  /*1b90*/  VIADD R42, R0, 0xe0 ;  /* 0x000000e0002a7836 */ /* 0x000fe20000000000 */
[----:B---3--:R-:W-:Y:S02]  /*1ba0*/  LEA R4, P1, R36, UR4, 0x3 ;  /* 0x0000000424047c11 */ /* 0x008fe4000f8218ff */
[-C--:B------:R-:W-:Y:S02]  /*1bb0*/  ISETP.GE.AND P5, PT, R44, R39.reuse, PT ;  /* 0x000000272c00720c */ /* 0x080fe40003fa6270 */
[----:B------:R-:W-:Y:S02]  /*1bc0*/  LEA.HI.X R5, R36, UR5, R41, 0x3, P1 ;  /* 0x0000000524057c11 */ /* 0x000fe400088f1c29 */
[----:B------:R-:W-:Y:S01]  /*1bd0*/  ISETP.GE.AND P1, PT, R40, R39, PT ;  /* 0x000000272800720c */ /* 0x000fe20003f26270 */
[----:B------:R-:W-:-:S02]  /*1be0*/  VIADD R40, R0, 0xc0 ;  /* 0x000000c000287836 */ /* 0x000fc40000000000 */
[----:B------:R0:W-:Y:S03]  /*1bf0*/  @!P4 STG.E.64 desc[UR8][R4.64], R34 ;  /* 0x000000220400c986 */ /* 0x0001e6000c101b08 */
[-C--:B------:R-:W-:Y:S01]  /*1c00*/  ISETP.GE.AND P4, PT, R40, R39.reuse, PT ;  /* 0x000000272800720c */ /* 0x080fe20003f86270 */
[----:B------:R-:W-:Y:S01]  /*1c10*/  VIADD R40, R0, 0x100 ;  /* 0x0000010000287836 */ /* 0x000fe20000000000 */
[----:B------:R2:W-:Y:S01]  /*1c20*/  @!P3 STG.E.64 desc[UR8][R4.64+0x100], R32 ;  /* 0x000100200400b986 */ /* 0x0005e2000c101b08 */
[----:B------:R-:W-:-:S03]  /*1c30*/  ISETP.GE.AND P3, PT, R42, R39, PT ;  /* 0x000000272a00720c */ /* 0x000fc60003f66270 */
[----:B------:R3:W-:Y:S01]  /*1c40*/  @!P2 STG.E.64 desc[UR8][R4.64+0x200], R30 ;  /* 0x0002001e0400a986 */ /* 0x0007e2000c101b08 */
[-C--:B------:R-:W-:Y:S01]  /*1c50*/  ISETP.GE.AND P2, PT, R40, R39.reuse, PT ;  /* 0x000000272800720c */ /* 0x080fe20003f46270 */
[C---:B------:R-:W-:Y:S02]  /*1c60*/  VIADD R40, R0.reuse, 0x120 ;  /* 0x0000012000287836 */ /* 0x040fe40000000000 */
[----:B------:R4:W-:Y:S01]  /*1c70*/  @!P1 STG.E.64 desc[UR8][R4.64+0x300], R28 ;  /* 0x0003001c04009986 */ /* 0x0009e2000c101b08 */
[----:B0-----:R-:W-:Y:S02]  /*1c80*/  VIADD R34, R0, 0x140 ;  /* 0x0000014000227836 */ /* 0x001fe40000000000 */
[-C--:B------:R-:W-:Y:S01]  /*1c90*/  ISETP.GE.AND P1, PT, R40, R39.reuse, PT ;  /* 0x000000272800720c */ /* 0x080fe20003f26270 */
[----:B------:R0:W-:Y:S01]  /*1ca0*/  @!P6 STG.E.64 desc[UR8][R4.64+0x400], R26 ;  /* 0x0004001a0400e986 */ /* 0x0001e2000c101b08 */
[----:B--2---:R-:W-:Y:S01]  /*1cb0*/  VIADD R32, R0, 0x160 ;  /* 0x0000016000207836 */ /* 0x004fe20000000000 */
[----:B------:R-:W-:-:S02]  /*1cc0*/  ISETP.GE.AND P6, PT, R34, R39, PT ;  /* 0x000000272200720c */ /* 0x000fc40003fc6270 */
[----:B------:R2:W-:Y:S01]  /*1cd0*/  @!P5 STG.E.64 desc[UR8][R4.64+0x500], R24 ;  /* 0x000500180400d986 */ /* 0x0005e2000c101b08 */
[----:B---3--:R-:W-:Y:S01]  /*1ce0*/  VIADD R30, R0, 0x180 ;  /* 0x00000180001e7836 */ /* 0x008fe20000000000 */
[-C--:B------:R-:W-:Y:S02]  /*1cf0*/  ISETP.GE.AND P5, PT, R32, R39.reuse, PT ;  /* 0x000000272000720c */ /* 0x080fe40003fa6270 */
[----:B------:R2:W-:Y:S01]  /*1d00*/  @!P4 STG.E.64 desc[UR8][R4.64+0x600], R22 ;  /* 0x000600160400c986 */ /* 0x0005e2000c101b08 */
[----:B----4-:R-:W-:Y:S01]  /*1d10*/  VIADD R28, R0, 0x1a0 ;  /* 0x000001a0001c7836 */ /* 0x010fe20000000000 */
[-C--:B------:R-:W-:Y:S02]  /*1d20*/  ISETP.GE.AND P4, PT, R30, R39.reuse, PT ;  /* 0x000000271e00720c */ /* 0x080fe40003f86270 */
[----:B------:R2:W-:Y:S01]  /*1d30*/  @!P3 STG.E.64 desc[UR8][R4.64+0x700], R20 ;  /* 0x000700140400b986 */ /* 0x0005e2000c101b08 */
[----:B0-----:R-:W-:Y:S01]  /*1d40*/  VIADD R26, R0, 0x1c0 ;  /* 0x000001c0001a7836 */ /* 0x001fe20000000000 */
[----:B------:R-:W-:-:S02]  /*1d50*/  ISETP.GE.AND P3, PT, R28, R39, PT ;  /* 0x000000271c00720c */ /* 0x000fc40003f66270 */
[----:B------:R2:W-:Y:S02]  /*1d60*/  @!P2 STG.E.64 desc[UR8][R4.64+0x800], R18 ;  /* 0x000800120400a986 */ /* 0x0005e4000c101b08 */
[----:B------:R-:W-:Y:S02]  /*1d70*/  ISETP.GE.AND P2, PT, R26, R39, PT ;  /* 0x000000271a00720c */ /* 0x000fe40003f46270 */
[----:B------:R2:W-:Y:S04]  /*1d80*/  @!P1 STG.E.64 desc[UR8][R4.64+0x900], R16 ;  /* 0x0009001004009986 */ /* 0x0005e8000c101b08 */
[----:B------:R2:W-:Y:S04]  /*1d90*/  @!P6 STG.E.64 desc[UR8][R4.64+0xa00], R14 ;  /* 0x000a000e0400e986 */ /* 0x0005e8000c101b08 */
[----:B------:R2:W-:Y:S04]  /*1da0*/  @!P5 STG.E.64 desc[UR8][R4.64+0xb00], R12 ;  /* 0x000b000c0400d986 */ /* 0x0005e8000c101b08 */
[----:B------:R2:W-:Y:S04]  /*1db0*/  @!P4 STG.E.64 desc[UR8][R4.64+0xc00], R10 ;  /* 0x000c000a0400c986 */ /* 0x0005e8000c101b08 */
[----:B------:R2:W-:Y:S04]  /*1dc0*/  @!P3 STG.E.64 desc[UR8][R4.64+0xd00], R8 ;  /* 0x000d00080400b986 */ /* 0x0005e8000c101b08 */
[----:B------:R2:W-:Y:S02]  /*1dd0*/  @!P2 STG.E.64 desc[UR8][R4.64+0xe00], R6 ;  /* 0x000e00060400a986 */ /* 0x0005e4000c101b08 */
.L_x_228:
[----:B------:R-:W-:Y:S05]  /*1de0*/  @P0 BRA `(.L_x_229) ;  /* 0x0000000000400947 */ /* 0x000fea0003800000 */
[----:B--23--:R2:W5:Y:S04]  /*1df0*/  LDG.E R5, desc[UR8][R2.64] ;  /* 0x0000000802057981 */ /* 0x00c568000c1e1900 */
[----:B------:R2:W5:Y:S04]  /*1e00*/  LDG.E R7, desc[UR8][R2.64+0x80] ;  /* 0x0000800802077981 */ /* 0x000568000c1e1900 */
        /* <DEDUP_REMOVED lines=12> */
[----:B------:R2:W5:Y:S01]  /*1ed0*/  LDG.E R33, desc[UR8][R2.64+0x700] ;  /* 0x0007000802217981 */ /* 0x000562000c1e1900 */
[----:B------:R-:W-:Y:S05]  /*1ee0*/  BRA `(.L_x_230) ;  /* 0x0000000000b47947 */ /* 0x000fea0003800000 */
.L_x_229:
[----:B---3--:R-:W-:Y:S02]  /*1ef0*/  IMAD R35, R37, -0x1680, R38 ;  /* 0xffffe98025237824 */ /* 0x008fe400078e0226 */
[C---:B--2---:R-:W-:Y:S02]  /*1f00*/  VIADD R4, R0.reuse, 0x20 ;  /* 0x0000002000047836 */ /* 0x044fe40000000000 */
        /* <DEDUP_REMOVED lines=12> */
[----:B------:R3:W5:Y:S01]  /*1fd0*/  @!P4 LDG.E R5, desc[UR8][R2.64] ;  /* 0x000000080205c981 */ /* 0x000762000c1e1900 */
[-C--:B------:R-:W-:Y:S01]  /*1fe0*/  ISETP.GE.AND P4, PT, R4, R35.reuse, PT ;  /* 0x000000230400720c */ /* 0x080fe20003f86270 */
[----:B------:R-:W-:Y:S02]  /*1ff0*/  VIADD R4, R0, 0x100 ;  /* 0x0000010000047836 */ /* 0x000fe40000000000 */
[----:B------:R3:W5:Y:S01]  /*2000*/  @!P3 LDG.E R7, desc[UR8][R2.64+0x80] ;  /* 0x000080080207b981 */ /* 0x000762000c1e1900 */
[----:B------:R-:W-:Y:S01]  /*2010*/  ISETP.GE.AND P3, PT, R6, R35, PT ;  /* 0x000000230600720c */ /* 0x000fe20003f66270 */
[----:B------:R-:W-:-:S02]  /*2020*/  VIADD R6, R0, 0x120 ;  /* 0x0000012000067836 */ /* 0x000fc40000000000 */
[----:B------:R3:W5:Y:S01]  /*2030*/  @!P2 LDG.E R9, desc[UR8][R2.64+0x100] ;  /* 0x000100080209a981 */ /* 0x000762000c1e1900 */
        /* <DEDUP_REMOVED lines=15> */
[----:B------:R-:W-:-:S03]  /*2130*/  ISETP.GE.AND P3, PT, R6, R35, PT ;  /* 0x000000230600720c */ /* 0x000fc60003f66270 */
[----:B------:R3:W5:Y:S01]  /*2140*/  @!P2 LDG.E R21, desc[UR8][R2.64+0x400] ;  /* 0x000400080215a981 */ /* 0x000762000c1e1900 */
[----:B------:R-:W-:-:S03]  /*2150*/  ISETP.GE.AND P2, PT, R4, R35, PT ;  /* 0x000000230400720c */ /* 0x000fc60003f46270 */
[----:B------:R3:W5:Y:S04]  /*2160*/  @!P1 LDG.E R23, desc[UR8][R2.64+0x480] ;  /* 0x0004800802179981 */ /* 0x000768000c1e1900 */
[----:B------:R3:W5:Y:S04]  /*2170*/  @!P6 LDG.E R25, desc[UR8][R2.64+0x500] ;  /* 0x000500080219e981 */ /* 0x000768000c1e1900 */
[----:B------:R3:W5:Y:S04]  /*2180*/  @!P5 LDG.E R27, desc[UR8][R2.64+0x580] ;  /* 0x00058008021bd981 */ /* 0x000768000c1e1900 */
[----:B------:R3:W5:Y:S04]  /*2190*/  @!P4 LDG.E R29, desc[UR8][R2.64+0x600] ;  /* 0x00060008021dc981 */ /* 0x000768000c1e1900 */
[----:B------:R3:W5:Y:S04]  /*21a0*/  @!P3 LDG.E R31, desc[UR8][R2.64+0x680] ;  /* 0x00068008021fb981 */ /* 0x000768000c1e1900 */
[----:B------:R3:W5:Y:S02]  /*21b0*/  @!P2 LDG.E R33, desc[UR8][R2.64+0x700] ;  /* 0x000700080221a981 */ /* 0x000764000c1e1900 */
.L_x_230:
[----:B------:R-:W-:Y:S05]  /*21c0*/  @P0 BRA `(.L_x_231) ;  /* 0x00000000004c0947 */ /* 0x000fea0003800000 */
[----:B------:R-:W2:Y:S02]  /*21d0*/  LDCU.64 UR4, c[0x0][0x3b0] ;  /* 0x00007600ff0477ac */ /* 0x000ea40008000a00 */
[----:B--23--:R-:W-:-:S04]  /*21e0*/  LEA R2, P0, R36, UR4, 0x2 ;  /* 0x0000000424027c11 */ /* 0x00cfc8000f8010ff */
[----:B------:R-:W-:-:S05]  /*21f0*/  LEA.HI.X R3, R36, UR5, R41, 0x2, P0 ;  /* 0x0000000524037c11 */ /* 0x000fca00080f1429 */
[----:B-----5:R-:W-:Y:S04]  /*2200*/  STG.E desc[UR8][R2.64], R5 ;  /* 0x0000000502007986 */ /* 0x020fe8000c101908 */
[----:B------:R-:W-:Y:S04]  /*2210*/  STG.E desc[UR8][R2.64+0x80], R7 ;  /* 0x0000800702007986 */ /* 0x000fe8000c101908 */
        /* <DEDUP_REMOVED lines=12> */
[----:B------:R-:W-:Y:S01]  /*22e0*/  STG.E desc[UR8][R2.64+0x700], R33 ;  /* 0x0007002102007986 */ /* 0x000fe2000c101908 */
[----:B------:R-:W-:Y:S05]  /*22f0*/  EXIT ;  /* 0x000000000000794d */ /* 0x000fea0003800000 */
.L_x_231:
[----:B------:R-:W4:Y:S01]  /*2300*/  LDCU.64 UR4, c[0x0][0x3b0] ;  /* 0x00007600ff0477ac */ /* 0x000f220008000a00 */
[----:B------:R-:W-:Y:S02]  /*2310*/  IMAD R37, R37, -0x1680, R38 ;  /* 0xffffe98025257824 */ /* 0x000fe400078e0226 */
[C---:B------:R-:W-:Y:S02]  /*2320*/  VIADD R4, R0.reuse, 0x40 ;  /* 0x0000004000047836 */ /* 0x040fe40000000000 */
[C---:B--23--:R-:W-:Y:S01]  /*2330*/  VIADD R2, R0.reuse, 0x20 ;  /* 0x0000002000027836 */ /* 0x04cfe20000000000 */
        /* <DEDUP_REMOVED lines=8> */
[----:B------:R-:W-:Y:S01]  /*23c0*/  ISETP.GE.AND P5, PT, R4, R37, PT ;  /* 0x000000250400720c */ /* 0x000fe20003fa6270 */
[----:B------:R-:W-:Y:S01]  /*23d0*/  VIADD R4, R0, 0xe0 ;  /* 0x000000e000047836 */ /* 0x000fe20000000000 */
[----:B----4-:R-:W-:-:S02]  /*23e0*/  LEA R2, P2, R36, UR4, 0x2 ;  /* 0x0000000424027c11 */ /* 0x010fc4000f8410ff */
[-C--:B------:R-:W-:Y:S01]  /*23f0*/  ISETP.GE.AND P3, PT, R6, R37.reuse, PT ;  /* 0x000000250600720c */ /* 0x080fe20003f66270 */
[----:B------:R-:W-:Y:S01]  /*2400*/  VIADD R6, R0, 0x100 ;  /* 0x0000010000067836 */ /* 0x000fe20000000000 */
[----:B------:R-:W-:Y:S02]  /*2410*/  LEA.HI.X R3, R36, UR5, R41, 0x2, P2 ;  /* 0x0000000524037c11 */ /* 0x000fe400090f1429 */
[----:B------:R-:W-:-:S03]  /*2420*/  ISETP.GE.AND P2, PT, R8, R37, PT ;  /* 0x000000250800720c */ /* 0x000fc60003f46270 */
[----:B-----5:R2:W-:Y:S01]  /*2430*/  @!P1 STG.E desc[UR8][R2.64], R5 ;  /* 0x0000000502009986 */ /* 0x0205e2000c101908 */
[-C--:B------:R-:W-:Y:S01]  /*2440*/  ISETP.GE.AND P1, PT, R4, R37.reuse, PT ;  /* 0x000000250400720c */ /* 0x080fe20003f26270 */
[----:B------:R-:W-:Y:S02]  /*2450*/  VIADD R4, R0, 0x120 ;  /* 0x0000012000047836 */ /* 0x000fe40000000000 */
[----:B------:R2:W-:Y:S01]  /*2460*/  @!P0 STG.E desc[UR8][R2.64+0x80], R7 ;  /* 0x0000800702008986 */ /* 0x0005e2000c101908 */
[-C--:B------:R-:W-:Y:S01]  /*2470*/  ISETP.GE.AND P0, PT, R6, R37.reuse, PT ;  /* 0x000000250600720c */ /* 0x080fe20003f06270 */
[----:B------:R-:W-:Y:S02]  /*2480*/  VIADD R6, R0, 0x140 ;  /* 0x0000014000067836 */ /* 0x000fe40000000000 */
[----:B------:R2:W-:Y:S01]  /*2490*/  @!P4 STG.E desc[UR8][R2.64+0x100], R9 ;  /* 0x000100090200c986 */ /* 0x0005e2000c101908 */
[----:B------:R-:W-:Y:S01]  /*24a0*/  ISETP.GE.AND P4, PT, R4, R37, PT ;  /* 0x000000250400720c */ /* 0x000fe20003f86270 */
[----:B------:R-:W-:-:S02]  /*24b0*/  VIADD R4, R0, 0x160 ;  /* 0x0000016000047836 */ /* 0x000fc40000000000 */
[----:B------:R2:W-:Y:S01]  /*24c0*/  @!P6 STG.E desc[UR8][R2.64+0x180], R11 ;  /* 0x0001800b0200e986 */ /* 0x0005e2000c101908 */
[-C--:B------:R-:W-:Y:S01]  /*24d0*/  ISETP.GE.AND P6, PT, R6, R37.reuse, PT ;  /* 0x000000250600720c */ /* 0x080fe20003fc6270 */
[----:B------:R-:W-:Y:S02]  /*24e0*/  VIADD R6, R0, 0x180 ;  /* 0x0000018000067836 */ /* 0x000fe40000000000 */
[----:B------:R2:W-:Y:S01]  /*24f0*/  @!P5 STG.E desc[UR8][R2.64+0x200], R13 ;  /* 0x0002000d0200d986 */ /* 0x0005e2000c101908 */
[-C--:B------:R-:W-:Y:S01]  /*2500*/  ISETP.GE.AND P5, PT, R4, R37.reuse, PT ;  /* 0x000000250400720c */ /* 0x080fe20003fa6270 */
[C---:B------:R-:W-:Y:S02]  /*2510*/  VIADD R4, R0.reuse, 0x1a0 ;  /* 0x000001a000047836 */ /* 0x040fe40000000000 */
[----:B------:R-:W-:Y:S01]  /*2520*/  VIADD R0, R0, 0x1c0 ;  /* 0x000001c000007836 */ /* 0x000fe20000000000 */
[----:B------:R2:W-:Y:S01]  /*2530*/  @!P3 STG.E desc[UR8][R2.64+0x280], R15 ;  /* 0x0002800f0200b986 */ /* 0x0005e2000c101908 */
[----:B------:R-:W-:-:S03]  /*2540*/  ISETP.GE.AND P3, PT, R6, R37, PT ;  /* 0x000000250600720c */ /* 0x000fc60003f66270 */
[----:B------:R2:W-:Y:S01]  /*2550*/  @!P2 STG.E desc[UR8][R2.64+0x300], R17 ;  /* 0x000300110200a986 */ /* 0x0005e2000c101908 */
[----:B------:R-:W-:-:S03]  /*2560*/  ISETP.GE.AND P2, PT, R4, R37, PT ;  /* 0x000000250400720c */ /* 0x000fc60003f46270 */
[----:B------:R2:W-:Y:S01]  /*2570*/  @!P1 STG.E desc[UR8][R2.64+0x380], R19 ;  /* 0x0003801302009986 */ /* 0x0005e2000c101908 */
[----:B------:R-:W-:-:S03]  /*2580*/  ISETP.GE.AND P1, PT, R0, R37, PT ;  /* 0x000000250000720c */ /* 0x000fc60003f26270 */
[----:B------:R2:W-:Y:S04]  /*2590*/  @!P0 STG.E desc[UR8][R2.64+0x400], R21 ;  /* 0x0004001502008986 */ /* 0x0005e8000c101908 */
[----:B------:R2:W-:Y:S04]  /*25a0*/  @!P4 STG.E desc[UR8][R2.64+0x480], R23 ;  /* 0x000480170200c986 */ /* 0x0005e8000c101908 */
[----:B------:R2:W-:Y:S04]  /*25b0*/  @!P6 STG.E desc[UR8][R2.64+0x500], R25 ;  /* 0x000500190200e986 */ /* 0x0005e8000c101908 */
[----:B------:R2:W-:Y:S04]  /*25c0*/  @!P5 STG.E desc[UR8][R2.64+0x580], R27 ;  /* 0x0005801b0200d986 */ /* 0x0005e8000c101908 */
[----:B------:R2:W-:Y:S04]  /*25d0*/  @!P3 STG.E desc[UR8][R2.64+0x600], R29 ;  /* 0x0006001d0200b986 */ /* 0x0005e8000c101908 */
[----:B------:R2:W-:Y:S01]  /*25e0*/  @!P2 STG.E desc[UR8][R2.64+0x680], R31 ;  /* 0x0006801f0200a986 */ /* 0x0005e2000c101908 */
[----:B------:R-:W-:Y:S05]  /*25f0*/  @P1 EXIT ;  /* 0x000000000000194d */ /* 0x000fea0003800000 */
[----:B------:R-:W-:Y:S01]  /*2600*/  STG.E desc[UR8][R2.64+0x700], R33 ;  /* 0x0007002102007986 */ /* 0x000fe2000c101908 */
[----:B------:R-:W-:Y:S05]  /*2610*/  EXIT ;  /* 0x000000000000794d */ /* 0x000fea0003800000 */
.L_x_217:
        /* <DEDUP_REMOVED lines=8> */
[C-C-:B0-----:R-:W-:Y:S01]  /*26a0*/  IMAD R55, R5.reuse, 0x34, R53.reuse ;  /* 0x0000003405377824 */ /* 0x141fe200078e0235 */
[----:B------:R-:W-:Y:S01]  /*26b0*/  UMOV UR5, 0xffffffff ;  /* 0xffffffff00057882 */ /* 0x000fe20000000000 */
[C-C-:B------:R-:W-:Y:S02]  /*26c0*/  IMAD R73, R5.reuse, 0x34, R53.reuse ;  /* 0x0000003405497824 */ /* 0x140fe400078e0235 */
[----:B------:R-:W-:Y:S01]  /*26d0*/  IMAD R82, R5, 0x34, R53 ;  /* 0x0000003405527824 */ /* 0x000fe200078e0235 */
[----:B------:R-:W-:Y:S04]  /*26e0*/  LDS R65, [R55+0x3410] ;  /* 0x0034100037417984 */ /* 0x000fe80000000800 */
[----:B------:R-:W-:Y:S04]  /*26f0*/  LDS R66, [R55+0x3414] ;  /* 0x0034140037427984 */ /* 0x000fe80000000800 */
[----:B------:R-:W0:Y:S04]  /*2700*/  LDS R67, [R55+0x3418] ;  /* 0x0034180037437984 */ /* 0x000e280000000800 */
[----:B------:R-:W-:Y:S04]  /*2710*/  LDS R68, [R55+0x341c] ;  /* 0x00341c0037447984 */ /* 0x000fe80000000800 */
[----:B------:R-:W1:Y:S04]  /*2720*/  LDS R69, [R55+0x3420] ;  /* 0x0034200037457984 */ /* 0x000e680000000800 */
[----:B------:R-:W-:Y:S04]  /*2730*/  LDS R70, [R55+0x3424] ;  /* 0x0034240037467984 */ /* 0x000fe80000000800 */
[----:B------:R-:W2:Y:S04]  /*2740*/  LDS R71, [R55+0x3428] ;  /* 0x0034280037477984 */ /* 0x000ea80000000800 */
[----:B------:R-:W-:Y:S04]  /*2750*/  LDS R72, [R55+0x342c] ;  /* 0x00342c0037487984 */ /* 0x000fe80000000800 */
[----:B------:R-:W4:Y:S04]  /*2760*/  LDS R73, [R73+0x3430] ;  /* 0x0034300049497984 */ /* 0x000f280000000800 */
[----:B------:R-:W-:Y:S04]  /*2770*/  LDS R74, [R82+0x3434] ;  /* 0x00343400524a7984 */ /* 0x000fe80000000800 */
[----:B------:R-:W5:Y:S04]  /*2780*/  LDS R75, [R82+0x3438] ;  /* 0x00343800524b7984 */ /* 0x000f680000000800 */
[----:B------:R-:W3:Y:S01]  /*2790*/  LDS R76, [R82+0x343c] ;  /* 0x00343c00524c7984 */ /* 0x000ee20000000800 */
[----:B0-----:R-:W-:-:S04]  /*27a0*/  IADD3 R77, PT, PT, R67, R66, R65 ;  /* 0x00000042434d7210 */ /* 0x001fc80007ffe041 */
[----:B-1----:R-:W-:-:S04]  /*27b0*/  IADD3 R77, PT, PT, R69, R77, R68 ;  /* 0x0000004d454d7210 */ /* 0x002fc80007ffe044 */
[----:B--2---:R-:W-:-:S04]  /*27c0*/  IADD3 R77, PT, PT, R71, R77, R70 ;  /* 0x0000004d474d7210 */ /* 0x004fc80007ffe046 */
[----:B----4-:R-:W-:-:S04]  /*27d0*/  IADD3 R77, PT, PT, R73, R77, R72 ;  /* 0x0000004d494d7210 */ /* 0x010fc80007ffe048 */
[----:B-----5:R-:W-:-:S05]  /*27e0*/  IADD3 R77, PT, PT, R75, R77, R74 ;  /* 0x0000004d4b4d7210 */ /* 0x020fca0007ffe04a */
[----:B---3--:R-:W-:Y:S01]  /*27f0*/  IMAD.IADD R76, R76, 0x1, R77 ;  /* 0x000000014c4c7824 */ /* 0x008fe200078e024d */
        /* <DEDUP_REMOVED lines=10> */
.L_x_342:
        /* <DEDUP_REMOVED lines=25> */
.L_x_232:
[----:B------:R-:W-:Y:S05]  /*2a30*/  WARPSYNC.ALL ;  /* 0x0000000000007948 */ /* 0x000fea0003800000 */
[----:B------:R-:W-:Y:S01]  /*2a40*/  BAR.SYNC.DEFER_BLOCKING 0x0 ;  /* 0x0000000000007b1d */ /* 0x000fe20000010000 */
[----:B-1----:R-:W-:Y:S01]  /*2a50*/  IMAD.MOV.U32 R66, RZ, RZ, RZ ;  /* 0x000000ffff427224 */ /* 0x002fe200078e00ff */
[----:B------:R-:W-:Y:S01]  /*2a60*/  ISETP.NE.AND P0, PT, R81, RZ, PT ;  /* 0x000000ff5100720c */ /* 0x000fe20003f05270 */
[----:B------:R-:W-:-:S03]  /*2a70*/  IMAD.MOV.U32 R67, RZ, RZ, R5 ;  /* 0x000000ffff437224 */ /* 0x000fc600078e0005 */
[----:B------:R-:W-:Y:S01]  /*2a80*/  BSSY.RECONVERGENT B0, `(.L_x_234) ;  /* 0x000002a000007945 */ /* 0x000fe20003800200 */
[----:B------:R-:W-:-:S04]  /*2a90*/  IMAD.HI.U32 R66, R5, 0x15555556, R66 ;  /* 0x1555555605427827 */ /* 0x000fc800078e0042 */
[----:B0-----:R-:W-:-:S06]  /*2aa0*/  IMAD R55, R66, 0x4, R53 ;  /* 0x0000000442377824 */ /* 0x001fcc00078e0235 */
[----:B------:R-:W0:Y:S01]  /*2ab0*/  LDS R55, [R55+0x3410] ;  /* 0x0034100037377984 */ /* 0x000e220000000800 */
[----:B------:R-:W-:Y:S05]  /*2ac0*/  @P0 BRA `(.L_x_235) ;  /* 0x0000000000940947 */ /* 0x000fea0003800000 */
[----:B------:R-:W-:-:S05]  /*2ad0*/  IMAD R65, R5, 0x4, R53 ;  /* 0x0000000405417824 */ /* 0x000fca00078e0235 */
[----:B------:R-:W0:Y:S04]  /*2ae0*/  LDS R66, [R65] ;  /* 0x0000000041427984 */ /* 0x000e280000000800 */
[----:B------:R-:W1:Y:S04]  /*2af0*/  LDS R68, [R65+0x400] ;  /* 0x0004000041447984 */ /* 0x000e680000000800 */
[----:B------:R-:W2:Y:S04]  /*2b00*/  LDS R70, [R65+0x800] ;  /* 0x0008000041467984 */ /* 0x000ea80000000800 */
[----:B------:R-:W4:Y:S04]  /*2b10*/  LDS R72, [R65+0xc00] ;  /* 0x000c000041487984 */ /* 0x000f280000000800 */
[----:B------:R-:W5:Y:S04]  /*2b20*/  LDS R74, [R65+0x1000] ;  /* 0x00100000414a7984 */ /* 0x000f680000000800 */
[----:B------:R-:W3:Y:S04]  /*2b30*/  LDS R76, [R65+0x1400] ;  /* 0x00140000414c7984 */ /* 0x000ee80000000800 */
[----:B------:R-:W3:Y:S04]  /*2b40*/  LDS R78, [R65+0x1800] ;  /* 0x00180000414e7984 */ /* 0x000ee80000000800 */
[----:B------:R-:W3:Y:S04]  /*2b50*/  LDS R80, [R65+0x1c00] ;  /* 0x001c000041507984 */ /* 0x000ee80000000800 */
[----:B------:R-:W3:Y:S04]  /*2b60*/  LDS R82, [R65+0x2000] ;  /* 0x0020000041527984 */ /* 0x000ee80000000800 */
[----:B------:R-:W3:Y:S04]  /*2b70*/  LDS R84, [R65+0x2400] ;  /* 0x0024000041547984 */ /* 0x000ee80000000800 */
[----:B------:R-:W3:Y:S01]  /*2b80*/  LDS R86, [R65+0x2800] ;  /* 0x0028000041567984 */ /* 0x000ee20000000800 */
[----:B0-----:R-:W-:-:S03]  /*2b90*/  IMAD.IADD R66, R55, 0x1, R66 ;  /* 0x0000000137427824 */ /* 0x001fc600078e0242 */
[----:B------:R-:W0:Y:S01]  /*2ba0*/  LDS R88, [R65+0x2c00] ;  /* 0x002c000041587984 */ /* 0x000e220000000800 */
[C---:B-1----:R-:W-:Y:S02]  /*2bb0*/  IMAD.IADD R68, R55.reuse, 0x1, R68 ;  /* 0x0000000137447824 */ /* 0x042fe400078e0244 */
[C---:B--2---:R-:W-:Y:S01]  /*2bc0*/  IMAD.IADD R70, R55.reuse, 0x1, R70 ;  /* 0x0000000137467824 */ /* 0x044fe200078e0246 */
[----:B------:R1:W-:Y:S01]  /*2bd0*/  STS [R65], R66 ;  /* 0x0000004241007388 */ /* 0x0003e20000000800 */
[----:B----4-:R-:W-:-:S03]  /*2be0*/  IMAD.IADD R72, R55, 0x1, R72 ;  /* 0x0000000137487824 */ /* 0x010fc600078e0248 */
[----:B------:R1:W-:Y:S01]  /*2bf0*/  STS [R65+0x400], R68 ;  /* 0x0004004441007388 */ /* 0x0003e20000000800 */
[----:B-----5:R-:W-:-:S03]  /*2c00*/  IMAD.IADD R74, R55, 0x1, R74 ;  /* 0x00000001374a7824 */ /* 0x020fc600078e024a */
[----:B------:R1:W-:Y:S01]  /*2c10*/  STS [R65+0x800], R70 ;  /* 0x0008004641007388 */ /* 0x0003e20000000800 */
[----:B---3--:R-:W-:-:S03]  /*2c20*/  IMAD.IADD R76, R55, 0x1, R76 ;  /* 0x00000001374c7824 */ /* 0x008fc600078e024c */
        /* <DEDUP_REMOVED lines=11> */
[----:B0-----:R-:W-:-:S03]  /*2ce0*/  IMAD.IADD R88, R55, 0x1, R88 ;  /* 0x0000000137587824 */ /* 0x001fc600078e0258 */
[----:B------:R1:W-:Y:S04]  /*2cf0*/  STS [R65+0x2400], R84 ;  /* 0x0024005441007388 */ /* 0x0003e80000000800 */
[----:B------:R1:W-:Y:S04]  /*2d00*/  STS [R65+0x2800], R86 ;  /* 0x0028005641007388 */ /* 0x0003e80000000800 */
[----:B------:R1:W-:Y:S02]  /*2d10*/  STS [R65+0x2c00], R88 ;  /* 0x002c005841007388 */ /* 0x0003e40000000800 */
.L_x_235:
[----:B------:R-:W-:Y:S05]  /*2d20*/  BSYNC.RECONVERGENT B0 ;  /* 0x0000000000007941 */ /* 0x000fea0003800200 */
.L_x_234:
[----:B------:R-:W-:Y:S01]  /*2d30*/  BAR.SYNC.DEFER_BLOCKING 0x0 ;  /* 0x0000000000007b1d */ /* 0x000fe20000010000 */
[----:B------:R-:W-:-:S05]  /*2d40*/  R2P PR, R39, 0x7f ;  /* 0x0000007f27007804 */ /* 0x000fca0000000000 */
[----:B------:R-:W-:Y:S08]  /*2d50*/  BSSY.RECONVERGENT B0, `(.L_x_236) ;  /* 0x0000026000007945 */ /* 0x000ff00003800200 */
[----:B-1----:R-:W-:Y:S02]  /*2d60*/  VOTE.ANY R65, PT, P0 ;  /* 0x0000000000417806 */ /* 0x002fe400000e0100 */
        /* <DEDUP_REMOVED lines=8> */
[----:B------:R-:W-:Y:S02]  /*2df0*/  LOP3.LUT R65, R68, R65, RZ, 0xc0, !PT ;  /* 0x0000004144417212 */ /* 0x000fe400078ec0ff */
[----:B------:R-:W-:Y:S02]  /*2e00*/  VOTE.ANY R66, PT, P4 ;  /* 0x0000000000427806 */ /* 0x000fe400020e0100 */
[----:B------:R-:W-:Y:S02]  /*2e10*/  LOP3.LUT R65, R70, R65, RZ, 0xc0, !PT ;  /* 0x0000004146417212 */ /* 0x000fe400078ec0ff */
[----:B------:R-:W-:Y:S02]  /*2e20*/  @!P4 LOP3.LUT R66, RZ, R66, RZ, 0x33, !PT ;  /* 0x00000042ff42c212 */ /* 0x000fe400078e33ff */
[----:B------:R-:W-:-:S02]  /*2e30*/  VOTE.ANY R67, PT, P5 ;  /* 0x0000000000437806 */ /* 0x000fc400028e0100 */
[----:B------:R-:W-:Y:S02]  /*2e40*/  LOP3.LUT R66, R66, R65, RZ, 0xc0, !PT ;  /* 0x0000004142427212 */ /* 0x000fe400078ec0ff */
[----:B------:R-:W-:Y:S01]  /*2e50*/  LOP3.LUT P0, RZ, R39, 0x80, RZ, 0xc0, !PT ;  /* 0x0000008027ff7812 */ /* 0x000fe2000780c0ff */
[----:B------:R-:W1:Y:S01]  /*2e60*/  S2R R65, SR_LANEID ;  /* 0x0000000000417919 */ /* 0x000e620000000000 */
[----:B------:R-:W-:Y:S02]  /*2e70*/  @!P5 LOP3.LUT R67, RZ, R67, RZ, 0x33, !PT ;  /* 0x00000043ff43d212 */ /* 0x000fe400078e33ff */
[----:B------:R-:W-:Y:S02]  /*2e80*/  VOTE.ANY R68, PT, P6 ;  /* 0x0000000000447806 */ /* 0x000fe400030e0100 */
[----:B------:R-:W-:Y:S02]  /*2e90*/  LOP3.LUT R67, R67, R66, RZ, 0xc0, !PT ;  /* 0x0000004243437212 */ /* 0x000fe400078ec0ff */
[----:B------:R-:W2:Y:S01]  /*2ea0*/  S2R R66, SR_LEMASK ;  /* 0x0000000000427919 */ /* 0x000ea20000003a00 */
[----:B------:R-:W-:-:S04]  /*2eb0*/  @!P6 LOP3.LUT R68, RZ, R68, RZ, 0x33, !PT ;  /* 0x00000044ff44e212 */ /* 0x000fc800078e33ff */
[----:B------:R-:W-:Y:S02]  /*2ec0*/  VOTE.ANY R70, PT, P0 ;  /* 0x0000000000467806 */ /* 0x000fe400000e0100 */
[----:B------:R-:W-:Y:S02]  /*2ed0*/  LOP3.LUT R67, R68, R67, RZ, 0xc0, !PT ;  /* 0x0000004344437212 */ /* 0x000fe400078ec0ff */
[----:B------:R-:W-:-:S04]  /*2ee0*/  @!P0 LOP3.LUT R70, RZ, R70, RZ, 0x33, !PT ;  /* 0x00000046ff468212 */ /* 0x000fc800078e33ff */
[----:B------:R-:W-:Y:S01]  /*2ef0*/  LOP3.LUT R69, R70, R67, RZ, 0xc0, !PT ;  /* 0x0000004346457212 */ /* 0x000fe200078ec0ff */
[----:B------:R-:W-:-:S03]  /*2f00*/  IMAD.SHL.U32 R67, R5, 0x20, RZ ;  /* 0x0000002005437824 */ /* 0x000fc600078e00ff */
[----:B------:R-:W1:Y:S02]  /*2f10*/  FLO.U32 R71, R69 ;  /* 0x0000004500477300 */ /* 0x000e6400000e0000 */
[----:B------:R-:W-:-:S05]  /*2f20*/  LOP3.LUT R68, R67, 0x7c00, RZ, 0xc0, !PT ;  /* 0x00007c0043447812 */ /* 0x000fca00078ec0ff */
[----:B------:R-:W-:Y:S02]  /*2f30*/  IMAD.IADD R72, R53, 0x1, R68 ;  /* 0x0000000135487824 */ /* 0x000fe400078e0244 */
[----:B------:R-:W-:Y:S01]  /*2f40*/  IMAD.MOV.U32 R68, RZ, RZ, RZ ;  /* 0x000000ffff447224 */ /* 0x000fe200078e00ff */
[----:B--2---:R-:W-:Y:S02]  /*2f50*/  LOP3.LUT R67, R66, R69, RZ, 0xc0, !PT ;  /* 0x0000004542437212 */ /* 0x004fe400078ec0ff */
[----:B-1----:R-:W-:-:S04]  /*2f60*/  ISETP.NE.AND P0, PT, R65, R71, PT ;  /* 0x000000474100720c */ /* 0x002fc80003f05270 */
[----:B------:R-:W1:Y:S09]  /*2f70*/  POPC R67, R67 ;  /* 0x0000004300437309 */ /* 0x000e720000000000 */
[----:B------:R-:W-:Y:S05]  /*2f80*/  @P0 BRA `(.L_x_237) ;  /* 0x0000000000080947 */ /* 0x000fea0003800000 */
[----:B------:R-:W-:-:S06]  /*2f90*/  IMAD R68, R39, 0x4, R72 ;  /* 0x0000000427447824 */ /* 0x000fcc00078e0248 */
[----:B-1----:R2:W4:Y:S02]  /*2fa0*/  ATOMS.ADD R68, [R68], R67 ;  /* 0x000000434444738c */ /* 0x0025240000000000 */
.L_x_237:
[----:B------:R-:W-:Y:S05]  /*2fb0*/  BSYNC.RECONVERGENT B0 ;  /* 0x0000000000007941 */ /* 0x000fea0003800200 */
.L_x_236:
[----:B------:R-:W5:Y:S01]  /*2fc0*/  LDCU UR5, c[0x0][0x3c4] ;  /* 0x00007880ff0577ac */ /* 0x000f620008000800 */
[----:B----4-:R4:W0:Y:S01]  /*2fd0*/  SHFL.IDX PT, R68, R68, R71, 0x1f ;  /* 0x00001f4744447589 */ /* 0x01082200000e0000 */
[----:B------:R-:W-:Y:S01]  /*2fe0*/  BSSY.RECONVERGENT B0, `(.L_x_238) ;  /* 0x0000024000007945 */ /* 0x000fe20003800200 */
[----:B-----5:R-:W-:-:S04]  /*2ff0*/  SHF.R.U64 R39, R32, UR5, R33 ;  /* 0x0000000520277c19 */ /* 0x020fc80008001221 */
[----:B------:R-:W-:-:S04]  /*3000*/  LOP3.LUT R73, R39, UR4, RZ, 0x30, !PT ;  /* 0x0000000427497c12 */ /* 0x000fc8000f8e30ff */
[----:B------:R-:W-:-:S13]  /*3010*/  R2P PR, R73, 0x7f ;  /* 0x0000007f49007804 */ /* 0x000fda0000000000 */
[----:B------:R-:W-:Y:S02]  /*3020*/  VOTE.ANY R39, PT, P0 ;  /* 0x0000000000277806 */ /* 0x000fe400000e0100 */
        /* <DEDUP_REMOVED lines=24> */
[----:B------:R-:W5:Y:S01]  /*31b0*/  FLO.U32 R74, R69 ;  /* 0x00000045004a7300 */ /* 0x000f6200000e0000 */
[----:B------:R-:W-:-:S07]  /*31c0*/  LOP3.LUT R39, R66, R69, RZ, 0xc0, !PT ;  /* 0x0000004542277212 */ /* 0x000fce00078ec0ff */
[----:B------:R-:W0:Y:S01]  /*31d0*/  POPC R39, R39 ;  /* 0x0000002700277309 */ /* 0x000e220000000000 */
[----:B-----5:R-:W-:-:S13]  /*31e0*/  ISETP.NE.AND P0, PT, R65, R74, PT ;  /* 0x0000004a4100720c */ /* 0x020fda0003f05270 */
[----:B0---4-:R-:W-:Y:S05]  /*31f0*/  @P0 BRA `(.L_x_239) ;  /* 0x0000000000080947 */ /* 0x011fea0003800000 */
[----:B------:R-:W-:-:S06]  /*3200*/  IMAD R70, R73, 0x4, R72 ;  /* 0x0000000449467824 */ /* 0x000fcc00078e0248 */
[----:B------:R0:W4:Y:S02]  /*3210*/  ATOMS.ADD R70, [R70], R39 ;  /* 0x000000274646738c */ /* 0x0001240000000000 */
.L_x_239:
[----:B------:R-:W-:Y:S05]  /*3220*/  BSYNC.RECONVERGENT B0 ;  /* 0x0000000000007941 */ /* 0x000fea0003800200 */
.L_x_238:
[----:B------:R-:W-:Y:S01]  /*3230*/  SHF.R.U64 R69, R30, UR5, R31 ;  /* 0x000000051e457c19 */ /* 0x000fe2000800121f */
[----:B----4-:R4:W0:Y:S01]  /*3240*/  SHFL.IDX PT, R70, R70, R74, 0x1f ;  /* 0x00001f4a46467589 */ /* 0x01082200000e0000 */
[----:B------:R-:W-:Y:S01]  /*3250*/  BSSY.RECONVERGENT B0, `(.L_x_240) ;  /* 0x0000024000007945 */ /* 0x000fe20003800200 */
[----:B------:R-:W-:Y:S01]  /*3260*/  IMAD.MOV.U32 R73, RZ, RZ, RZ ;  /* 0x000000ffff497224 */ /* 0x000fe200078e00ff */
        /* <DEDUP_REMOVED lines=26> */
[----:B------:R-:W-:Y:S02]  /*3410*/  SHF.R.U64 R72, R28, UR5, R29 ;  /* 0x000000051c487c19 */ /* 0x000fe4000800121d */
[----:B------:R-:W5:Y:S01]  /*3420*/  FLO.U32 R76, R71 ;  /* 0x00000047004c7300 */ /* 0x000f6200000e0000 */
[----:B------:R-:W-:Y:S02]  /*3430*/  LOP3.LUT R69, R66, R71, RZ, 0xc0, !PT ;  /* 0x0000004742457212 */ /* 0x000fe400078ec0ff */
[----:B------:R-:W-:-:S05]  /*3440*/  LOP3.LUT R72, R72, UR4, RZ, 0x30, !PT ;  /* 0x0000000448487c12 */ /* 0x000fca000f8e30ff */
[----:B------:R-:W0:Y:S01]  /*3450*/  POPC R69, R69 ;  /* 0x0000004500457309 */ /* 0x000e220000000000 */
[----:B-----5:R-:W-:-:S13]  /*3460*/  ISETP.NE.AND P0, PT, R65, R76, PT ;  /* 0x0000004c4100720c */ /* 0x020fda0003f05270 */
[----:B0---4-:R-:W-:Y:S05]  /*3470*/  @P0 BRA `(.L_x_241) ;  /* 0x0000000000040947 */ /* 0x011fea0003800000 */
[----:B------:R0:W4:Y:S02]  /*3480*/  ATOMS.ADD R73, [R64], R69 ;  /* 0x000000454049738c */ /* 0x0001240000000000 */
.L_x_241:
[----:B------:R-:W-:Y:S05]  /*3490*/  BSYNC.RECONVERGENT B0 ;  /* 0x0000000000007941 */ /* 0x000fea0003800200 */
.L_x_240:
[----:B------:R-:W-:Y:S01]  /*34a0*/  R2P PR, R72, 0x7f ;  /* 0x0000007f48007804 */ /* 0x000fe20000000000 */
[----:B------:R-:W-:Y:S01]  /*34b0*/  BSSY.RECONVERGENT B0, `(.L_x_242) ;  /* 0x0000021000007945 */ /* 0x000fe20003800200 */
[----:B------:R-:W-:-:S11]  /*34c0*/  IMAD.MOV.U32 R74, RZ, RZ, RZ ;  /* 0x000000ffff4a7224 */ /* 0x000fd600078e00ff */
[----:B0--3--:R-:W-:Y:S02]  /*34d0*/  VOTE.ANY R64, PT, P0 ;  /* 0x0000000000407806 */ /* 0x009fe400000e0100 */
        /* <DEDUP_REMOVED lines=23> */
[----:B----4-:R0:W3:Y:S02]  /*3650*/  SHFL.IDX PT, R64, R73, R76, 0x1f ;  /* 0x00001f4c49407589 */ /* 0x0100e400000e0000 */
[----:B------:R-:W4:Y:S01]  /*3660*/  FLO.U32 R75, R71 ;  /* 0x00000047004b7300 */ /* 0x000f2200000e0000 */
[----:B------:R-:W-:-:S07]  /*3670*/  LOP3.LUT R72, R66, R71, RZ, 0xc0, !PT ;  /* 0x0000004742487212 */ /* 0x000fce00078ec0ff */
[----:B------:R-:W0:Y:S01]  /*3680*/  POPC R72, R72 ;  /* 0x0000004800487309 */ /* 0x000e220000000000 */
[----:B----4-:R-:W-:-:S13]  /*3690*/  ISETP.NE.AND P0, PT, R65, R75, PT ;  /* 0x0000004b4100720c */ /* 0x010fda0003f05270 */
[----:B0--3--:R-:W-:Y:S05]  /*36a0*/  @P0 BRA `(.L_x_243) ;  /* 0x0000000000040947 */ /* 0x009fea0003800000 */
[----:B------:R0:W3:Y:S02]  /*36b0*/  ATOMS.ADD R74, [R63], R72 ;  /* 0x000000483f4a738c */ /* 0x0000e40000000000 */
.L_x_243:
[----:B------:R-:W-:Y:S05]  /*36c0*/  BSYNC.RECONVERGENT B0 ;  /* 0x0000000000007941 */ /* 0x000fea0003800200 */
.L_x_242:
[----:B------:R-:W-:Y:S01]  /*36d0*/  R2P PR, R61, 0x7f ;  /* 0x0000007f3d007804 */ /* 0x000fe20000000000 */
[----:B------:R-:W-:Y:S01]  /*36e0*/  BSSY.RECONVERGENT B0, `(.L_x_244) ;  /* 0x0000021000007945 */ /* 0x000fe20003800200 */
[----:B------:R-:W-:-:S11]  /*36f0*/  IMAD.MOV.U32 R73, RZ, RZ, RZ ;  /* 0x000000ffff497224 */ /* 0x000fd600078e00ff */
[----:B0-----:R-:W-:Y:S02]  /*3700*/  VOTE.ANY R63, PT, P0 ;  /* 0x00000000003f7806 */ /* 0x001fe400000e0100 */
[----:B------:R-:W-:Y:S02]  /*3710*/  VOTE.ANY R76, PT, P1 ;  /* 0x00000000004c7806 */ /* 0x000fe400008e0100 */
[----:B------:R-:W-:Y:S02]  /*3720*/  @!P0 LOP3.LUT R63, RZ, R63, RZ, 0x33, !PT ;  /* 0x0000003fff3f8212 */ /* 0x000fe400078e33ff */
[----:B------:R-:W-:Y:S02]  /*3730*/  @!P1 LOP3.LUT R76, RZ, R76, RZ, 0x33, !PT ;  /* 0x0000004cff4c9212 */ /* 0x000fe400078e33ff */
[----:B------:R-:W-:Y:S02]  /*3740*/  LOP3.LUT P0, RZ, R61, 0x80, RZ, 0xc0, !PT ;  /* 0x000000803dff7812 */ /* 0x000fe4000780c0ff */
[----:B------:R-:W-:Y:S01]  /*3750*/  LOP3.LUT R63, R76, R63, RZ, 0xc0, !PT ;  /* 0x0000003f4c3f7212 */ /* 0x000fe200078ec0ff */
[----:B---3--:R0:W3:Y:S01]  /*3760*/  SHFL.IDX PT, R61, R74, R75, 0x1f ;  /* 0x00001f4b4a3d7589 */ /* 0x0080e200000e0000 */
        /* <DEDUP_REMOVED lines=18> */
[----:B------:R-:W4:Y:S01]  /*3890*/  FLO.U32 R76, R71 ;  /* 0x00000047004c7300 */ /* 0x000f2200000e0000 */
[----:B------:R-:W-:-:S07]  /*38a0*/  LOP3.LUT R63, R66, R71, RZ, 0xc0, !PT ;  /* 0x00000047423f7212 */ /* 0x000fce00078ec0ff */
[----:B------:R-:W0:Y:S01]  /*38b0*/  POPC R63, R63 ;  /* 0x0000003f003f7309 */ /* 0x000e220000000000 */
[----:B----4-:R-:W-:-:S13]  /*38c0*/  ISETP.NE.AND P0, PT, R65, R76, PT ;  /* 0x0000004c4100720c */ /* 0x010fda0003f05270 */
[----:B0--3--:R-:W-:Y:S05]  /*38d0*/  @P0 BRA `(.L_x_245) ;  /* 0x0000000000040947 */ /* 0x009fea0003800000 */
[----:B------:R0:W3:Y:S02]  /*38e0*/  ATOMS.ADD R73, [R62], R63 ;  /* 0x0000003f3e49738c */ /* 0x0000e40000000000 */
.L_x_245:
[----:B------:R-:W-:Y:S05]  /*38f0*/  BSYNC.RECONVERGENT B0 ;  /* 0x0000000000007941 */ /* 0x000fea0003800200 */
.L_x_244:
        /* <DEDUP_REMOVED lines=8> */
[----:B------:R-:W-:-:S02]  /*3980*/  LOP3.LUT R62, R71, R62, RZ, 0xc0, !PT ;  /* 0x0000003e473e7212 */ /* 0x000fc400078ec0ff */
[----:B------:R-:W-:Y:S02]  /*3990*/  VOTE.ANY R71, PT, P2 ;  /* 0x0000000000477806 */ /* 0x000fe400010e0100 */
[----:B------:R-:W-:Y:S02]  /*39a0*/  VOTE.ANY R59, PT, P5 ;  /* 0x00000000003b7806 */ /* 0x000fe400028e0100 */
[----:B------:R-:W-:Y:S02]  /*39b0*/  @!P2 LOP3.LUT R71, RZ, R71, RZ, 0x33, !PT ;  /* 0x00000047ff47a212 */ /* 0x000fe400078e33ff */
[----:B------:R-:W-:Y:S02]  /*39c0*/  @!P5 LOP3.LUT R59, RZ, R59, RZ, 0x33, !PT ;  /* 0x0000003bff3bd212 */ /* 0x000fe400078e33ff */
[----:B------:R-:W-:Y:S02]  /*39d0*/  LOP3.LUT R62, R71, R62, RZ, 0xc0, !PT ;  /* 0x0000003e473e7212 */ /* 0x000fe400078ec0ff */
[----:B------:R-:W-:-:S04]  /*39e0*/  VOTE.ANY R71, PT, P3 ;  /* 0x0000000000477806 */ /* 0x000fc800018e0100 */
[----:B------:R-:W-:-:S04]  /*39f0*/  @!P3 LOP3.LUT R71, RZ, R71, RZ, 0x33, !PT ;  /* 0x00000047ff47b212 */ /* 0x000fc800078e33ff */
[----:B------:R-:W-:Y:S02]  /*3a00*/  LOP3.LUT R62, R71, R62, RZ, 0xc0, !PT ;  /* 0x0000003e473e7212 */ /* 0x000fe400078ec0ff */
[----:B------:R-:W-:-:S04]  /*3a10*/  VOTE.ANY R71, PT, P4 ;  /* 0x0000000000477806 */ /* 0x000fc800020e0100 */
[----:B------:R-:W-:-:S04]  /*3a20*/  @!P4 LOP3.LUT R71, RZ, R71, RZ, 0x33, !PT ;  /* 0x00000047ff47c212 */ /* 0x000fc800078e33ff */
[----:B------:R-:W-:-:S04]  /*3a30*/  LOP3.LUT R62, R71, R62, RZ, 0xc0, !PT ;  /* 0x0000003e473e7212 */ /* 0x000fc800078ec0ff */
[----:B------:R-:W-:Y:S02]  /*3a40*/  LOP3.LUT R62, R59, R62, RZ, 0xc0, !PT ;  /* 0x0000003e3b3e7212 */ /* 0x000fe400078ec0ff */
[----:B------:R-:W-:-:S04]  /*3a50*/  VOTE.ANY R59, PT, P6 ;  /* 0x00000000003b7806 */ /* 0x000fc800030e0100 */
[----:B------:R-:W-:-:S04]  /*3a60*/  @!P6 LOP3.LUT R59, RZ, R59, RZ, 0x33, !PT ;  /* 0x0000003bff3be212 */ /* 0x000fc800078e33ff */
[----:B------:R-:W-:Y:S02]  /*3a70*/  LOP3.LUT R62, R59, R62, RZ, 0xc0, !PT ;  /* 0x0000003e3b3e7212 */ /* 0x000fe400078ec0ff */
[----:B------:R-:W-:-:S04]  /*3a80*/  VOTE.ANY R59, PT, P0 ;  /* 0x00000000003b7806 */ /* 0x000fc800000e0100 */
[----:B------:R-:W-:-:S04]  /*3a90*/  @!P0 LOP3.LUT R59, RZ, R59, RZ, 0x33, !PT ;  /* 0x0000003bff3b8212 */ /* 0x000fc800078e33ff */
[----:B------:R-:W-:Y:S02]  /*3aa0*/  LOP3.LUT R71, R59, R62, RZ, 0xc0, !PT ;  /* 0x0000003e3b477212 */ /* 0x000fe400078ec0ff */
[----:B---3--:R0:W3:Y:S02]  /*3ab0*/  SHFL.IDX PT, R62, R73, R76, 0x1f ;  /* 0x00001f4c493e7589 */ /* 0x0080e400000e0000 */
[----:B------:R-:W4:Y:S01]  /*3ac0*/  FLO.U32 R75, R71 ;  /* 0x00000047004b7300 */ /* 0x000f2200000e0000 */
[----:B------:R-:W-:-:S07]  /*3ad0*/  LOP3.LUT R59, R66, R71, RZ, 0xc0, !PT ;  /* 0x00000047423b7212 */ /* 0x000fce00078ec0ff */
[----:B------:R-:W0:Y:S01]  /*3ae0*/  POPC R59, R59 ;  /* 0x0000003b003b7309 */ /* 0x000e220000000000 */
[----:B----4-:R-:W-:-:S13]  /*3af0*/  ISETP.NE.AND P0, PT, R65, R75, PT ;  /* 0x0000004b4100720c */ /* 0x010fda0003f05270 */
[----:B0--3--:R-:W-:Y:S05]  /*3b00*/  @P0 BRA `(.L_x_247) ;  /* 0x0000000000040947 */ /* 0x009fea0003800000 */
[----:B------:R0:W3:Y:S02]  /*3b10*/  ATOMS.ADD R74, [R60], R59 ;  /* 0x0000003b3c4a738c */ /* 0x0000e40000000000 */
.L_x_247:
[----:B------:R-:W-:Y:S05]  /*3b20*/  BSYNC.RECONVERGENT B0 ;  /* 0x0000000000007941 */ /* 0x000fea0003800200 */
.L_x_246:
        /* <DEDUP_REMOVED lines=34> */
.L_x_249:
[----:B------:R-:W-:Y:S05]  /*3d50*/  BSYNC.RECONVERGENT B0 ;  /* 0x0000000000007941 */ /* 0x000fea0003800200 */
.L_x_248:
[----:B------:R-:W-:Y:S01]  /*3d60*/  R2P PR, R54, 0x7f ;  /* 0x0000007f36007804 */ /* 0x000fe20000000000 */
[----:B------:R-:W-:-:S12]  /*3d70*/  BSSY.RECONVERGENT B0, `(.L_x_250) ;  /* 0x0000021000007945 */ /* 0x000fd80003800200 */
        /* <DEDUP_REMOVED lines=26> */
[----:B------:R-:W4:Y:S01]  /*3f20*/  FLO.U32 R77, R75 ;  /* 0x0000004b004d7300 */ /* 0x000f2200000e0000 */
[----:B------:R-:W-:-:S07]  /*3f30*/  LOP3.LUT R71, R66, R75, RZ, 0xc0, !PT ;  /* 0x0000004b42477212 */ /* 0x000fce00078ec0ff */
[----:B------:R-:W0:Y:S01]  /*3f40*/  POPC R71, R71 ;  /* 0x0000004700477309 */ /* 0x000e220000000000 */
[----:B----4-:R-:W-:-:S13]  /*3f50*/  ISETP.NE.AND P0, PT, R65, R77, PT ;  /* 0x0000004d4100720c */ /* 0x010fda0003f05270 */
[----:B0--3--:R-:W-:Y:S05]  /*3f60*/  @P0 BRA `(.L_x_251) ;  /* 0x0000000000040947 */ /* 0x009fea0003800000 */
[----:B------:R0:W3:Y:S02]  /*3f70*/  ATOMS.ADD R58, [R56], R71 ;  /* 0x00000047383a738c */ /* 0x0000e40000000000 */
.L_x_251:
[----:B------:R-:W-:Y:S05]  /*3f80*/  BSYNC.RECONVERGENT B0 ;  /* 0x0000000000007941 */ /* 0x000fea0003800200 */
.L_x_250:
        /* <DEDUP_REMOVED lines=34> */
.L_x_253:
[----:B------:R-:W-:Y:S05]  /*41b0*/  BSYNC.RECONVERGENT B0 ;  /* 0x0000000000007941 */ /* 0x000fea0003800200 */
.L_x_252:
[----:B------:R-:W-:Y:S01]  /*41c0*/  R2P PR, R43, 0x7f ;  /* 0x0000007f2b007804 */ /* 0x000fe20000000000 */
[----:B------:R-:W-:-:S12]  /*41d0*/  BSSY.RECONVERGENT B0, `(.L_x_254) ;  /* 0x0000021000007945 */ /* 0x000fd80003800200 */
        /* <DEDUP_REMOVED lines=24> */
[----:B------:R-:W-:Y:S01]  /*4360*/  IMAD.MOV.U32 R58, RZ, RZ, RZ ;  /* 0x000000ffff3a7224 */ /* 0x000fe200078e00ff */
[----:B---3--:R0:W3:Y:S02]  /*4370*/  SHFL.IDX PT, R51, R74, R75, 0x1f ;  /* 0x00001f4b4a337589 */ /* 0x0080e400000e0000 */
[----:B------:R-:W4:Y:S01]  /*4380*/  FLO.U32 R76, R43 ;  /* 0x0000002b004c7300 */ /* 0x000f2200000e0000 */
[----:B------:R-:W-:-:S07]  /*4390*/  LOP3.LUT R73, R66, R43, RZ, 0xc0, !PT ;  /* 0x0000002b42497212 */ /* 0x000fce00078ec0ff */
[----:B------:R-:W0:Y:S01]  /*43a0*/  POPC R73, R73 ;  /* 0x0000004900497309 */ /* 0x000e220000000000 */
[----:B----4-:R-:W-:-:S13]  /*43b0*/  ISETP.NE.AND P0, PT, R65, R76, PT ;  /* 0x0000004c4100720c */ /* 0x010fda0003f05270 */
[----:B0--3--:R-:W-:Y:S05]  /*43c0*/  @P0 BRA `(.L_x_255) ;  /* 0x0000000000040947 */ /* 0x009fea0003800000 */
[----:B------:R0:W3:Y:S02]  /*43d0*/  ATOMS.ADD R58, [R44], R73 ;  /* 0x000000492c3a738c */ /* 0x0000e40000000000 */
.L_x_255:
[----:B------:R-:W-:Y:S05]  /*43e0*/  BSYNC.RECONVERGENT B0 ;  /* 0x0000000000007941 */ /* 0x000fea0003800200 */
.L_x_254:
[----:B------:R-:W-:Y:S01]  /*43f0*/  R2P PR, R36, 0x7f ;  /* 0x0000007f24007804 */ /* 0x000fe20000000000 */
[----:B---3--:R3:W4:Y:S01]  /*4400*/  SHFL.IDX PT, R58, R58, R76, 0x1f ;  /* 0x00001f4c3a3a7589 */ /* 0x00872200000e0000 */
[----:B------:R-:W-:Y:S11]  /*4410*/  BSSY.RECONVERGENT B0, `(.L_x_256) ;  /* 0x0000020000007945 */ /* 0x000ff60003800200 */
[----:B------:R-:W-:-:S02]  /*4420*/  VOTE.ANY R43, PT, P0 ;  /* 0x00000000002b7806 */ /* 0x000fc400000e0100 */
[----:B0-----:R-:W-:Y:S02]  /*4430*/  VOTE.ANY R44, PT, P1 ;  /* 0x00000000002c7806 */ /* 0x001fe400008e0100 */
[----:B------:R-:W-:Y:S02]  /*4440*/  @!P0 LOP3.LUT R43, RZ, R43, RZ, 0x33, !PT ;  /* 0x0000002bff2b8212 */ /* 0x000fe400078e33ff */
        /* <DEDUP_REMOVED lines=24> */
[----:B------:R3:W1:Y:S01]  /*45d0*/  POPC R77, R36 ;  /* 0x00000024004d7309 */ /* 0x0006620000000000 */
[----:B0-----:R-:W-:-:S13]  /*45e0*/  ISETP.NE.AND P0, PT, R65, R74, PT ;  /* 0x0000004a4100720c */ /* 0x001fda0003f05270 */
[----:B-1-34-:R-:W-:Y:S05]  /*45f0*/  @P0 BRA `(.L_x_257) ;  /* 0x0000000000040947 */ /* 0x01afea0003800000 */
[----:B------:R0:W1:Y:S02]  /*4600*/  ATOMS.ADD R44, [R45], R77 ;  /* 0x0000004d2d2c738c */ /* 0x0000640000000000 */
.L_x_257:
[----:B------:R-:W-:Y:S05]  /*4610*/  BSYNC.RECONVERGENT B0 ;  /* 0x0000000000007941 */ /* 0x000fea0003800200 */
.L_x_256:
[----:B------:R-:W-:Y:S01]  /*4620*/  R2P PR, R38, 0x7f ;  /* 0x0000007f26007804 */ /* 0x000fe20000000000 */
[----:B-1----:R1:W3:Y:S01]  /*4630*/  SHFL.IDX PT, R74, R44, R74, 0x1f ;  /* 0x00001f4a2c4a7589 */ /* 0x0022e200000e0000 */
[----:B------:R-:W-:Y:S11]  /*4640*/  BSSY.RECONVERGENT B0, `(.L_x_258) ;  /* 0x0000020000007945 */ /* 0x000ff60003800200 */
[----:B------:R-:W-:-:S02]  /*4650*/  VOTE.ANY R36, PT, P0 ;  /* 0x0000000000247806 */ /* 0x000fc400000e0100 */
[----:B------:R-:W-:Y:S02]  /*4660*/  VOTE.ANY R43, PT, P1 ;  /* 0x00000000002b7806 */ /* 0x000fe400008e0100 */
[----:B------:R-:W-:Y:S02]  /*4670*/  @!P0 LOP3.LUT R36, RZ, R36, RZ, 0x33, !PT ;  /* 0x00000024ff248212 */ /* 0x000fe400078e33ff */
[----:B------:R-:W-:Y:S02]  /*4680*/  @!P1 LOP3.LUT R43, RZ, R43, RZ, 0x33, !PT ;  /* 0x0000002bff2b9212 */ /* 0x000fe400078e33ff */
[----:B------:R-:W-:Y:S01]  /*4690*/  LOP3.LUT P0, RZ, R38, 0x80, RZ, 0xc0, !PT ;  /* 0x0000008026ff7812 */ /* 0x000fe2000780c0ff */
[----:B------:R-:W-:Y:S01]  /*46a0*/  IMAD.MOV.U32 R38, RZ, RZ, RZ ;  /* 0x000000ffff267224 */ /* 0x000fe200078e00ff */
        /* <DEDUP_REMOVED lines=21> */
[----:B------:R1:W0:Y:S01]  /*4800*/  POPC R78, R36 ;  /* 0x00000024004e7309 */ /* 0x0002220000000000 */
[----:B----4-:R-:W-:-:S13]  /*4810*/  ISETP.NE.AND P0, PT, R65, R75, PT ;  /* 0x0000004b4100720c */ /* 0x010fda0003f05270 */
[----:B01-3--:R-:W-:Y:S05]  /*4820*/  @P0 BRA `(.L_x_259) ;  /* 0x0000000000040947 */ /* 0x00bfea0003800000 */
[----:B------:R0:W1:Y:S02]  /*4830*/  ATOMS.ADD R38, [R46], R78 ;  /* 0x0000004e2e26738c */ /* 0x0000640000000000 */
.L_x_259:
[----:B------:R-:W-:Y:S05]  /*4840*/  BSYNC.RECONVERGENT B0 ;  /* 0x0000000000007941 */ /* 0x000fea0003800200 */
.L_x_258:
        /* <DEDUP_REMOVED lines=34> */
.L_x_261:
[----:B------:R-:W-:Y:S05]  /*4a70*/  BSYNC.RECONVERGENT B0 ;  /* 0x0000000000007941 */ /* 0x000fea0003800200 */
.L_x_260:
[----:B------:R-:W-:Y:S01]  /*4a80*/  R2P PR, R41, 0x7f ;  /* 0x0000007f29007804 */ /* 0x000fe20000000000 */
[----:B-1----:R1:W3:Y:S01]  /*4a90*/  SHFL.IDX PT, R76, R40, R76, 0x1f ;  /* 0x00001f4c284c7589 */ /* 0x0022e200000e0000 */
[----:B------:R-:W-:Y:S01]  /*4aa0*/  BSSY.RECONVERGENT B0, `(.L_x_262) ;  /* 0x0000020000007945 */ /* 0x000fe20003800200 */
[----:B------:R-:W-:-:S10]  /*4ab0*/  IMAD.MOV.U32 R38, RZ, RZ, RZ ;  /* 0x000000ffff267224 */ /* 0x000fd400078e00ff */
[----:B------:R-:W-:Y:S02]  /*4ac0*/  VOTE.ANY R36, PT, P0 ;  /* 0x0000000000247806 */ /* 0x000fe400000e0100 */
        /* <DEDUP_REMOVED lines=29> */
.L_x_263:
[----:B------:R-:W-:Y:S05]  /*4ca0*/  BSYNC.RECONVERGENT B0 ;  /* 0x0000000000007941 */ /* 0x000fea0003800200 */
.L_x_262:
[----:B------:R-:W-:Y:S01]  /*4cb0*/  R2P PR, R42, 0x7f ;  /* 0x0000007f2a007804 */ /* 0x000fe20000000000 */
[----:B------:R-:W-:Y:S01]  /*4cc0*/  BSSY.RECONVERGENT B0, `(.L_x_264) ;  /* 0x0000021000007945 */ /* 0x000fe20003800200 */
[----:B------:R-:W-:-:S11]  /*4cd0*/  IMAD.MOV.U32 R47, RZ, RZ, RZ ;  /* 0x000000ffff2f7224 */ /* 0x000fd600078e00ff */
        /* <DEDUP_REMOVED lines=24> */
[----:B0-----:R-:W0:Y:S01]  /*4e60*/  FLO.U32 R48, R41 ;  /* 0x0000002900307300 */ /* 0x001e2200000e0000 */
[----:B------:R-:W-:-:S07]  /*4e70*/  LOP3.LUT R66, R66, R41, RZ, 0xc0, !PT ;  /* 0x0000002942427212 */ /* 0x000fce00078ec0ff */
[----:B------:R3:W4:Y:S01]  /*4e80*/  POPC R82, R66 ;  /* 0x0000004200527309 */ /* 0x0007220000000000 */
[----:B0-----:R-:W-:Y:S02]  /*4e90*/  ISETP.NE.AND P0, PT, R65, R48, PT ;  /* 0x000000304100720c */ /* 0x001fe40003f05270 */
[----:B-1----:R3:W0:Y:S11]  /*4ea0*/  SHFL.IDX PT, R65, R38, R43, 0x1f ;  /* 0x00001f2b26417589 */ /* 0x00263600000e0000 */
[----:B---34-:R-:W-:Y:S05]  /*4eb0*/  @P0 BRA `(.L_x_265) ;  /* 0x0000000000040947 */ /* 0x018fea0003800000 */
[----:B------:R1:W3:Y:S02]  /*4ec0*/  ATOMS.ADD R47, [R49], R82 ;  /* 0x00000052312f738c */ /* 0x0002e40000000000 */
.L_x_265:
[----:B------:R-:W-:Y:S05]  /*4ed0*/  BSYNC.RECONVERGENT B0 ;  /* 0x0000000000007941 */ /* 0x000fea0003800200 */
.L_x_264:
[----:B------:R-:W-:Y:S01]  /*4ee0*/  BAR.SYNC.DEFER_BLOCKING 0x0 ;  /* 0x0000000000007b1d */ /* 0x000fe20000010000 */
[----:B------:R-:W-:Y:S01]  /*4ef0*/  IMAD.IADD R36, R67, 0x1, R68 ;  /* 0x0000000143247824 */ /* 0x000fe200078e0244 */
[----:B------:R-:W-:Y:S01]  /*4f00*/  ISETP.NE.AND P0, PT, R81, RZ, PT ;  /* 0x000000ff5100720c */ /* 0x000fe20003f05270 */
[----:B------:R-:W-:Y:S02]  /*4f10*/  IMAD.IADD R38, R39, 0x1, R70 ;  /* 0x0000000127267824 */ /* 0x000fe400078e0246 */
[----:B------:R-:W-:Y:S01]  /*4f20*/  IMAD.IADD R39, R69, 0x1, R64 ;  /* 0x0000000145277824 */ /* 0x000fe200078e0240 */
[----:B------:R-:W-:Y:S01]  /*4f30*/  BSSY B1, `(.L_x_266) ;  /* 0x000006f000017945 */ /* 0x000fe20003800000 */
[----:B------:R-:W-:Y:S01]  /*4f40*/  IMAD.IADD R40, R72, 0x1, R61 ;  /* 0x0000000148287824 */ /* 0x000fe200078e023d */
[----:B---3--:R3:W4:Y:S01]  /*4f50*/  SHFL.IDX PT, R66, R47, R48, 0x1f ;  /* 0x00001f302f427589 */ /* 0x00872200000e0000 */
[----:B------:R-:W-:Y:S02]  /*4f60*/  IMAD.IADD R43, R57, 0x1, R54 ;  /* 0x00000001392b7824 */ /* 0x000fe400078e0236 */
[----:B------:R-:W-:-:S02]  /*4f70*/  IMAD.IADD R42, R59, 0x1, R60 ;  /* 0x000000013b2a7824 */ /* 0x000fc400078e023c */
[--C-:B------:R-:W-:Y:S02]  /*4f80*/  IMAD R57, R36, 0x8, R53.reuse ;  /* 0x0000000824397824 */ /* 0x100fe400078e0235 */
[--C-:B------:R-:W-:Y:S02]  /*4f90*/  IMAD R59, R38, 0x8, R53.reuse ;  /* 0x00000008263b7824 */ /* 0x100fe400078e0235 */
[----:B------:R-:W-:Y:S02]  /*4fa0*/  IMAD.IADD R41, R63, 0x1, R62 ;  /* 0x000000013f297824 */ /* 0x000fe400078e023e */
[--C-:B------:R-:W-:Y:S02]  /*4fb0*/  IMAD R61, R39, 0x8, R53.reuse ;  /* 0x00000008273d7824 */ /* 0x100fe400078e0235 */
[----:B------:R-:W-:Y:S02]  /*4fc0*/  IMAD R63, R40, 0x8, R53 ;  /* 0x00000008283f7824 */ /* 0x000fe400078e0235 */
[----:B------:R-:W-:Y:S01]  /*4fd0*/  IMAD.IADD R44, R71, 0x1, R50 ;  /* 0x00000001472c7824 */ /* 0x000fe200078e0232 */
[----:B------:R-:W-:Y:S01]  /*4fe0*/  STS.64 [R57+-0x8], R34 ;  /* 0xfffff82239007388 */ /* 0x000fe20000000a00 */
[----:B0-----:R-:W-:-:S02]  /*4ff0*/  IMAD.IADD R50, R80, 0x1, R65 ;  /* 0x0000000150327824 */ /* 0x001fc400078e0241 */
[--C-:B------:R-:W-:Y:S01]  /*5000*/  IMAD R65, R41, 0x8, R53.reuse ;  /* 0x0000000829417824 */ /* 0x100fe200078e0235 */
[----:B------:R-:W-:Y:S01]  /*5010*/  STS.64 [R59+-0x8], R32 ;  /* 0xfffff8203b007388 */ /* 0x000fe20000000a00 */
[----:B--2---:R-:W-:Y:S02]  /*5020*/  IMAD R67, R42, 0x8, R53 ;  /* 0x000000082a437824 */ /* 0x004fe400078e0235 */
[----:B------:R-:W-:Y:S01]  /*5030*/  IMAD.IADD R45, R56, 0x1, R51 ;  /* 0x00000001382d7824 */ /* 0x000fe200078e0233 */
[----:B------:R-:W-:Y:S01]  /*5040*/  STS.64 [R61+-0x8], R30 ;  /* 0xfffff81e3d007388 */ /* 0x000fe20000000a00 */
[----:B------:R-:W-:Y:S02]  /*5050*/  IMAD.IADD R46, R73, 0x1, R58 ;  /* 0x00000001492e7824 */ /* 0x000fe400078e023a */
[----:B---3--:R-:W-:Y:S01]  /*5060*/  IMAD.IADD R47, R77, 0x1, R74 ;  /* 0x000000014d2f7824 */ /* 0x008fe200078e024a */
[----:B------:R0:W-:Y:S01]  /*5070*/  STS.64 [R63+-0x8], R28 ;  /* 0xfffff81c3f007388 */ /* 0x0001e20000000a00 */
[----:B------:R-:W-:-:S02]  /*5080*/  IMAD.IADD R48, R78, 0x1, R75 ;  /* 0x000000014e307824 */ /* 0x000fc400078e024b */
[----:B-1----:R-:W-:Y:S02]  /*5090*/  IMAD.IADD R49, R79, 0x1, R76 ;  /* 0x000000014f317824 */ /* 0x002fe400078e024c */
[----:B----4-:R-:W-:Y:S02]  /*50a0*/  IMAD.IADD R51, R82, 0x1, R66 ;  /* 0x0000000152337824 */ /* 0x010fe400078e0242 */
[----:B0-----:R-:W-:Y:S02]  /*50b0*/  IMAD.MOV.U32 R28, RZ, RZ, R26 ;  /* 0x000000ffff1c7224 */ /* 0x001fe400078e001a */
[----:B------:R-:W-:Y:S02]  /*50c0*/  IMAD.MOV.U32 R29, RZ, RZ, R27 ;  /* 0x000000ffff1d7224 */ /* 0x000fe400078e001b */
[----:B------:R-:W-:-:S03]  /*50d0*/  IMAD R26, R43, 0x8, R53 ;  /* 0x000000082b1a7824 */ /* 0x000fc600078e0235 */
[----:B------:R0:W-:Y:S02]  /*50e0*/  STS.64 [R65+-0x8], R28 ;  /* 0xfffff81c41007388 */ /* 0x0001e40000000a00 */
        /* <DEDUP_REMOVED lines=19> */
[----:B------:R-:W-:Y:S04]  /*5220*/  STS.64 [R21+-0x8], R28 ;  /* 0xfffff81c15007388 */ /* 0x000fe80000000a00 */
[----:B------:R0:W-:Y:S02]  /*5230*/  STS.64 [R18+-0x8], R14 ;  /* 0xfffff80e12007388 */ /* 0x0001e40000000a00 */
[----:B0-----:R-:W-:Y:S02]  /*5240*/  IMAD.MOV.U32 R14, RZ, RZ, R12 ;  /* 0x000000ffff0e7224 */ /* 0x001fe400078e000c */
[----:B------:R-:W-:Y:S02]  /*5250*/  IMAD.MOV.U32 R15, RZ, RZ, R13 ;  /* 0x000000ffff0f7224 */ /* 0x000fe400078e000d */
[----:B------:R-:W-:-:S03]  /*5260*/  IMAD R12, R49, 0x8, R53 ;  /* 0x00000008310c7824 */ /* 0x000fc600078e0235 */
[----:B------:R0:W-:Y:S02]  /*5270*/  STS.64 [R17+-0x8], R14 ;  /* 0xfffff80e11007388 */ /* 0x0001e40000000a00 */
[----:B0-----:R-:W-:Y:S02]  /*5280*/  IMAD.MOV.U32 R14, RZ, RZ, R10 ;  /* 0x000000ffff0e7224 */ /* 0x001fe400078e000a */
[----:B------:R-:W-:Y:S02]  /*5290*/  IMAD.MOV.U32 R15, RZ, RZ, R11 ;  /* 0x000000ffff0f7224 */ /* 0x000fe400078e000b */
[--C-:B------:R-:W-:Y:S02]  /*52a0*/  IMAD R11, R50, 0x8, R53.reuse ;  /* 0x00000008320b7824 */ /* 0x100fe400078e0235 */
[----:B------:R-:W-:Y:S01]  /*52b0*/  IMAD R10, R51, 0x8, R53 ;  /* 0x00000008330a7824 */ /* 0x000fe200078e0235 */
        /* <DEDUP_REMOVED lines=22> */
.L_x_273:
[----:B0-----:R-:W0:Y:S01]  /*5420*/  LDC.64 R8, c[0x0][0x380] ;  /* 0x0000e000ff087b82 */ /* 0x001e220000000a00 */
[----:B------:R-:W-:Y:S01]  /*5430*/  VIADD R19, R14, 0xffffffff ;  /* 0xffffffff0e137836 */ /* 0x000fe20000000000 */
[----:B------:R-:W-:Y:S03]  /*5440*/  BSSY B2, `(.L_x_270) ;  /* 0x0000008000027945 */ /* 0x000fe60003800000 */
[----:B------:R-:W-:-:S04]  /*5450*/  IMAD R15, R19, 0x100, R5 ;  /* 0x00000100130f7824 */ /* 0x000fc800078e0205 */
[----:B0-----:R-:W-:-:S07]  /*5460*/  IMAD.WIDE R8, R15, 0x4, R8 ;  /* 0x000000040f087825 */ /* 0x001fce00078e0208 */
.L_x_271:
[----:B------:R-:W-:Y:S05]  /*5470*/  YIELD ;  /* 0x0000000000007946 */ /* 0x000fea0003800000 */
[----:B------:R0:W-:Y:S06]  /*5480*/  MEMBAR.SC.CTA ;  /* 0x0000000000007992 */ /* 0x0001ec0000000000 */
[----:B0-----:R-:W2:Y:S02]  /*5490*/  LDG.E.STRONG.SYS R15, desc[UR8][R8.64] ;  /* 0x00000008080f7981 */ /* 0x001ea4000c1f5900 */
[----:B--2---:R-:W-:-:S13]  /*54a0*/  ISETP.NE.AND P0, PT, R15, RZ, PT ;  /* 0x000000ff0f00720c */ /* 0x004fda0003f05270 */
[----:B------:R-:W-:Y:S05]  /*54b0*/  @!P0 BRA `(.L_x_271) ;  /* 0xfffffffc00ec8947 */ /* 0x000fea000383ffff */
[----:B------:R-:W-:Y:S05]  /*54c0*/  BSYNC B2 ;  /* 0x0000000000027941 */ /* 0x000fea0003800000 */
.L_x_270:
[----:B------:R-:W-:Y:S01]  /*54d0*/  BSSY.RECONVERGENT B2, `(.L_x_272) ;  /* 0x0000006000027945 */ /* 0x000fe20003800200 */
[C---:B------:R-:W-:Y:S02]  /*54e0*/  ISETP.GT.AND P0, PT, R15.reuse, -0x1, PT ;  /* 0xffffffff0f00780c */ /* 0x040fe40003f04270 */
[----:B------:R-:W-:Y:S01]  /*54f0*/  LOP3.LUT R8, R15, 0x3fffffff, RZ, 0xc0, !PT ;  /* 0x3fffffff0f087812 */ /* 0x000fe200078ec0ff */
[----:B------:R-:W-:Y:S05]  /*5500*/  WARPSYNC.EXCLUSIVE R6 ;  /* 0x0000000006007348 */ /* 0x000fea0003a00000 */
[----:B------:R-:W-:-:S05]  /*5510*/  IMAD.IADD R13, R8, 0x1, R13 ;  /* 0x00000001080d7824 */ /* 0x000fca00078e020d */
[----:B------:R-:W-:-:S07]  /*5520*/  VOTE.ANY R6, PT, P0 ;  /* 0x0000000000067806 */ /* 0x000fce00000e0100 */
[----:B------:R-:W-:Y:S05]  /*5530*/  BSYNC.RECONVERGENT B2 ;  /* 0x0000000000027941 */ /* 0x000fea0003800200 */
.L_x_272:
[----:B------:R-:W-:Y:S01]  /*5540*/  ISETP.GT.U32.AND P1, PT, R14, 0x1, PT ;  /* 0x000000010e00780c */ /* 0x000fe20003f24070 */
[----:B------:R-:W-:-:S12]  /*5550*/  IMAD.MOV.U32 R14, RZ, RZ, R19 ;  /* 0x000000ffff0e7224 */ /* 0x000fd800078e0013 */
[----:B------:R-:W-:Y:S05]  /*5560*/  @P0 BRA P1, `(.L_x_273) ;  /* 0xfffffffc00ac0947 */ /* 0x000fea000083ffff */
[----:B------:R-:W-:Y:S05]  /*5570*/  BSYNC B0 ;  /* 0x0000000000007941 */ /* 0x000fea0003800000 */
.L_x_269:
[----:B------:R1:W2:Y:S02]  /*5580*/  LDS.64 R8, [R7+0xb400] ;  /* 0x00b4000007087984 */ /* 0x0002a40000000a00 */
.L_x_268:
[----:B------:R-:W3:Y:S01]  /*5590*/  LDC.64 R14, c[0x0][0x380] ;  /* 0x0000e000ff0e7b82 */ /* 0x000ee20000000a00 */
[C---:B------:R-:W-:Y:S01]  /*55a0*/  IMAD.IADD R19, R13.reuse, 0x1, -R52 ;  /* 0x000000010d137824 */ /* 0x040fe200078e0a34 */
[----:B------:R-:W-:Y:S01]  /*55b0*/  LOP3.LUT R13, R13, 0x80000000, RZ, 0xfc, !PT ;  /* 0x800000000d0d7812 */ /* 0x000fe200078efcff */
[----:B------:R-:W-:-:S03]  /*55c0*/  IMAD R23, R37, 0x100, R5 ;  /* 0x0000010025177824 */ /* 0x000fc600078e0205 */
[----:B0-2---:R-:W-:-:S04]  /*55d0*/  IADD3 R8, P0, PT, R19, R8, RZ ;  /* 0x0000000813087210 */ /* 0x005fc80007f1e0ff */
[----:B------:R-:W-:-:S05]  /*55e0*/  LEA.HI.X.SX32 R9, R19, R9, 0x1, P0 ;  /* 0x0000000913097211 */ /* 0x000fca00000f0eff */
[----:B------:R0:W-:Y:S01]  /*55f0*/  STS.64 [R7+0xb400], R8 ;  /* 0x00b4000807007388 */ /* 0x0001e20000000a00 */
[----:B---3--:R-:W-:-:S05]  /*5600*/  IMAD.WIDE R14, R23, 0x4, R14 ;  /* 0x00000004170e7825 */ /* 0x008fca00078e020e */
[----:B------:R0:W-:Y:S02]  /*5610*/  STG.E.STRONG.SYS desc[UR8][R14.64], R13 ;  /* 0x0000000d0e007986 */ /* 0x0001e4000c115908 */
.L_x_267:
[----:B------:R-:W-:Y:S05]  /*5620*/  BSYNC B1 ;  /* 0x0000000000017941 */ /* 0x000fea0003800000 */
.L_x_266:
[----:B01----:R-:W0:Y:S01]  /*5630*/  LDC.64 R14, c[0x0][0x390] ;  /* 0x0000e400ff0e7b82 */ /* 0x003e220000000a00 */
[----:B------:R-:W-:-:S04]  /*5640*/  IMAD.MOV.U32 R8, RZ, RZ, 0x1680 ;  /* 0x00001680ff087424 */ /* 0x000fc800078e00ff */
[----:B------:R-:W-:-:S03]  /*5650*/  IMAD R13, R37, R8, 0x1680 ;  /* 0x00001680250d7424 */ /* 0x000fc600078e0208 */
[----:B------:R-:W1:Y:S01]  /*5660*/  LDC R6, c[0x0][0x3c0] ;  /* 0x0000f000ff067b82 */ /* 0x000e620000000800 */
[----:B0-----:R-:W-:Y:S02]  /*5670*/  ISETP.EQ.U32.AND P1, PT, R14, RZ, PT ;  /* 0x000000ff0e00720c */ /* 0x001fe40003f22070 */
[----:B-1----:R-:W-:-:S04]  /*5680*/  ISETP.GE.AND P0, PT, R13, R6, PT ;  /* 0x000000060d00720c */ /* 0x002fc80003f06270 */
[----:B------:R-:W-:-:S04]  /*5690*/  ISETP.EQ.OR.EX P0, PT, R15, RZ, !P0, P1 ;  /* 0x000000ff0f00720c */ /* 0x000fc80004702710 */
[----:B------:R-:W-:-:S13]  /*56a0*/  ISETP.GT.U32.OR P0, PT, R5, 0xff, P0 ;  /* 0x000000ff0500780c */ /* 0x000fda0000704470 */
[----:B------:R-:W-:Y:S05]  /*56b0*/  @P0 BRA `(.L_x_274) ;  /* 0x0000000000200947 */ /* 0x000fea0003800000 */
[----:B------:R-:W0:Y:S01]  /*56c0*/  LDS.64 R8, [R7+0xb400] ;  /* 0x00b4000007087984 */ /* 0x000e220000000a00 */
[----:B------:R-:W-:Y:S02]  /*56d0*/  SHF.R.S32.HI R19, RZ, 0x1f, R52 ;  /* 0x0000001fff137819 */ /* 0x000fe40000011434 */
[----:B------:R-:W-:-:S04]  /*56e0*/  LEA R14, P2, R5, R14, 0x3 ;  /* 0x0000000e050e7211 */ /* 0x000fc800078418ff */
[----:B------:R-:W-:Y:S02]  /*56f0*/  LEA.HI.X R15, R5, R15, RZ, 0x3, P2 ;  /* 0x0000000f050f7211 */ /* 0x000fe400010f1cff */
[----:B0-----:R-:W-:Y:S02]  /*5700*/  IADD3 R52, P0, P1, R8, R55, R52 ;  /* 0x0000003708347210 */ /* 0x001fe4000791e034 */
[----:B------:R-:W-:-:S04]  /*5710*/  SHF.R.S32.HI R8, RZ, 0x1f, R55 ;  /* 0x0000001fff087819 */ /* 0x000fc80000011437 */
[----:B------:R-:W-:-:S05]  /*5720*/  IADD3.X R53, PT, PT, R9, R8, R19, P0, P1 ;  /* 0x0000000809357210 */ /* 0x000fca00007e2413 */
[----:B------:R0:W-:Y:S02]  /*5730*/  STG.E.64 desc[UR8][R14.64], R52 ;  /* 0x000000340e007986 */ /* 0x0001e4000c101b08 */
.L_x_274:
[----:B------:R-:W-:Y:S01]  /*5740*/  ISETP.GT.AND P0, PT, R13, R6, PT ;  /* 0x000000060d00720c */ /* 0x000fe20003f04270 */
[----:B------:R-:W-:Y:S05]  /*5750*/  WARPSYNC.ALL ;  /* 0x0000000000007948 */ /* 0x000fea0003800000 */
[----:B------:R-:W-:Y:S07]  /*5760*/  BAR.SYNC.DEFER_BLOCKING 0x0 ;  /* 0x0000000000007b1d */ /* 0x000fee0000010000 */
[----:B------:R-:W-:Y:S05]  /*5770*/  @P0 BRA `(.L_x_275) ;  /* 0x0000000800ac0947 */ /* 0x000fea0003800000 */
[----:B------:R-:W1:Y:S01]  /*5780*/  LDS.64 R8, [R7] ;  /* 0x0000000007087984 */ /* 0x000e620000000a00 */
[----:B------:R-:W2:Y:S01]  /*5790*/  S2UR UR6, SR_CgaCtaId ;  /* 0x00000000000679c3 */ /* 0x000ea20000008800 */
[----:B------:R-:W1:Y:S01]  /*57a0*/  LDCU UR7, c[0x0][0x3c4] ;  /* 0x00007880ff0777ac */ /* 0x000e620008000800 */
[----:B------:R-:W-:Y:S01]  /*57b0*/  UMOV UR5, 0x400 ;  /* 0x0000040000057882 */ /* 0x000fe20000000000 */
[----:B------:R-:W3:Y:S01]  /*57c0*/  LDCU.64 UR10, c[0x0][0x3a0] ;  /* 0x00007400ff0a77ac */ /* 0x000ee20008000a00 */
[----:B--2---:R-:W-:Y:S01]  /*57d0*/  ULEA UR5, UR6, UR5, 0x18 ;  /* 0x0000000506057291 */ /* 0x004fe2000f8ec0ff */
[----:B-1----:R-:W-:-:S04]  /*57e0*/  SHF.R.U64 R13, R8, UR7, R9 ;  /* 0x00000007080d7c19 */ /* 0x002fc80008001209 */
[----:B------:R-:W-:-:S04]  /*57f0*/  LOP3.LUT R13, R13, UR4, RZ, 0x30, !PT ;  /* 0x000000040d0d7c12 */ /* 0x000fc8000f8e30ff */
[----:B------:R-:W-:-:S05]  /*5800*/  LEA R16, R13, UR5, 0x3 ;  /* 0x000000050d107c11 */ /* 0x000fca000f8e18ff */
[----:B0-----:R-:W0:Y:S02]  /*5810*/  LDS.64 R14, [R16+0xb400] ;  /* 0x00b40000100e7984 */ /* 0x001e240000000a00 */
[----:B0-----:R-:W-:-:S05]  /*5820*/  IADD3 R13, P1, PT, R14, R5, RZ ;  /* 0x000000050e0d7210 */ /* 0x001fca0007f3e0ff */
[----:B------:R-:W-:Y:S01]  /*5830*/  IMAD.X R14, RZ, RZ, R15, P1 ;  /* 0x000000ffff0e7224 */ /* 0x000fe200008e060f */
[----:B---3--:R-:W-:-:S04]  /*5840*/  LEA R30, P1, R13, UR10, 0x3 ;  /* 0x0000000a0d1e7c11 */ /* 0x008fc8000f8218ff */
[----:B------:R-:W-:-:S05]  /*5850*/  LEA.HI.X R31, R13, UR11, R14, 0x3, P1 ;  /* 0x0000000b0d1f7c11 */ /* 0x000fca00088f1c0e */
[----:B------:R-:W-:Y:S01]  /*5860*/  STG.E.64 desc[UR8][R30.64], R8 ;  /* 0x000000081e007986 */ /* 0x000fe2000c101b08 */
[----:B------:R-:W-:-:S03]  /*5870*/  NOP ;  /* 0x0000000000007918 */ /* 0x000fc60000000000 */
[----:B------:R-:W0:Y:S02]  /*5880*/  LDS.64 R14, [R7+0xc00] ;  /* 0x000c0000070e7984 */ /* 0x000e240000000a00 */
[----:B0-----:R-:W-:-:S04]  /*5890*/  SHF.R.U64 R13, R14, UR7, R15 ;  /* 0x000000070e0d7c19 */ /* 0x001fc8000800120f */
[----:B------:R-:W-:-:S04]  /*58a0*/  LOP3.LUT R13, R13, UR4, RZ, 0x30, !PT ;  /* 0x000000040d0d7c12 */ /* 0x000fc8000f8e30ff */
[----:B------:R-:W-:-:S06]  /*58b0*/  LEA R28, R13, UR5, 0x3 ;  /* 0x000000050d1c7c11 */ /* 0x000fcc000f8e18ff */
        /* <DEDUP_REMOVED lines=142> */
[----:B------:R-:W-:-:S05]  /*61a0*/  LEA R13, R13, UR5, 0x3 ;  /* 0x000000050d0d7c11 */ /* 0x000fca000f8e18ff */
        /* <DEDUP_REMOVED lines=8> */
.L_x_275:
[----:B------:R-:W-:Y:S01]  /*6230*/  IMAD R23, R37, -0x1680, R6 ;  /* 0xffffe98025177824 */ /* 0x000fe200078e0206 */
[----:B------:R-:W-:Y:S01]  /*6240*/  BSSY.RECONVERGENT B0, `(.L_x_277) ;  /* 0x000001d000007945 */ /* 0x000fe20003800200 */
[C---:B------:R-:W-:Y:S02]  /*6250*/  VIADD R8, R5.reuse, 0x180 ;  /* 0x0000018005087836 */ /* 0x040fe40000000000 */
[C---:B------:R-:W-:Y:S01]  /*6260*/  VIADD R9, R5.reuse, 0x300 ;  /* 0x0000030005097836 */ /* 0x040fe20000000000 */
[CC--:B------:R-:W-:Y:S01]  /*6270*/  ISETP.GE.AND P2, PT, R5.reuse, R23.reuse, PT ;  /* 0x000000170500720c */ /* 0x0c0fe20003f46270 */
[C---:B------:R-:W-:Y:S01]  /*6280*/  VIADD R13, R5.reuse, 0x480 ;  /* 0x00000480050d7836 */ /* 0x040fe20000000000 */
[-C--:B------:R-:W-:Y:S01]  /*6290*/  ISETP.GE.AND P3, PT, R8, R23.reuse, PT ;  /* 0x000000170800720c */ /* 0x080fe20003f66270 */
[----:B------:R-:W-:Y:S01]  /*62a0*/  VIADD R8, R5, 0x600 ;  /* 0x0000060005087836 */ /* 0x000fe20000000000 */
[-C--:B------:R-:W-:Y:S01]  /*62b0*/  ISETP.GE.AND P4, PT, R9, R23.reuse, PT ;  /* 0x000000170900720c */ /* 0x080fe20003f86270 */
[----:B------:R-:W-:Y:S01]  /*62c0*/  VIADD R9, R5, 0x780 ;  /* 0x0000078005097836 */ /* 0x000fe20000000000 */
[-C--:B------:R-:W-:Y:S01]  /*62d0*/  ISETP.GE.AND P5, PT, R13, R23.reuse, PT ;  /* 0x000000170d00720c */ /* 0x080fe20003fa6270 */
[----:B------:R-:W-:Y:S01]  /*62e0*/  VIADD R16, R5, 0x900 ;  /* 0x0000090005107836 */ /* 0x000fe20000000000 */
[----:B------:R-:W-:-:S02]  /*62f0*/  ISETP.GE.AND P6, PT, R8, R23, PT ;  /* 0x000000170800720c */ /* 0x000fc40003fc6270 */
[----:B------:R-:W-:-:S03]  /*6300*/  ISETP.GE.AND P1, PT, R9, R23, PT ;  /* 0x000000170900720c */ /* 0x000fc60003f26270 */
[----:B------:R-:W-:Y:S10]  /*6310*/  @P2 BRA `(.L_x_278) ;  /* 0x00000000003c2947 */ /* 0x000ff40003800000 */
[----:B------:R-:W1:Y:S01]  /*6320*/  LDS.64 R8, [R7] ;  /* 0x0000000007087984 */ /* 0x000e620000000a00 */
[----:B------:R-:W2:Y:S01]  /*6330*/  S2UR UR6, SR_CgaCtaId ;  /* 0x00000000000679c3 */ /* 0x000ea20000008800 */
[----:B------:R-:W1:Y:S01]  /*6340*/  LDCU UR7, c[0x0][0x3c4] ;  /* 0x00007880ff0777ac */ /* 0x000e620008000800 */
[----:B------:R-:W-:Y:S02]  /*6350*/  UMOV UR5, 0x400 ;  /* 0x0000040000057882 */ /* 0x000fe40000000000 */
[----:B--2---:R-:W-:Y:S01]  /*6360*/  ULEA UR5, UR6, UR5, 0x18 ;  /* 0x0000000506057291 */ /* 0x004fe2000f8ec0ff */
[----:B-1----:R-:W-:Y:S01]  /*6370*/  SHF.R.U64 R13, R8, UR7, R9 ;  /* 0x00000007080d7c19 */ /* 0x002fe20008001209 */
[----:B------:R-:W1:Y:S03]  /*6380*/  LDCU.64 UR6, c[0x0][0x3a0] ;  /* 0x00007400ff0677ac */ /* 0x000e660008000a00 */
[----:B------:R-:W-:-:S04]  /*6390*/  LOP3.LUT R13, R13, UR4, RZ, 0x30, !PT ;  /* 0x000000040d0d7c12 */ /* 0x000fc8000f8e30ff */
[----:B------:R-:W-:-:S05]  /*63a0*/  LEA R13, R13, UR5, 0x3 ;  /* 0x000000050d0d7c11 */ /* 0x000fca000f8e18ff */
[----:B0-----:R-:W0:Y:S02]  /*63b0*/  LDS.64 R14, [R13+0xb400] ;  /* 0x00b400000d0e7984 */ /* 0x001e240000000a00 */
[----:B0-----:R-:W-:-:S05]  /*63c0*/  IADD3 R19, P2, PT, R14, R5, RZ ;  /* 0x000000050e137210 */ /* 0x001fca0007f5e0ff */
[----:B------:R-:W-:Y:S01]  /*63d0*/  IMAD.X R20, RZ, RZ, R15, P2 ;  /* 0x000000ffff147224 */ /* 0x000fe200010e060f */
[----:B-1----:R-:W-:-:S04]  /*63e0*/  LEA R14, P2, R19, UR6, 0x3 ;  /* 0x00000006130e7c11 */ /* 0x002fc8000f8418ff */
[----:B------:R-:W-:-:S05]  /*63f0*/  LEA.HI.X R15, R19, UR7, R20, 0x3, P2 ;  /* 0x00000007130f7c11 */ /* 0x000fca00090f1c14 */
[----:B------:R1:W-:Y:S04]  /*6400*/  STG.E.64 desc[UR8][R14.64], R8 ;  /* 0x000000080e007986 */ /* 0x0003e8000c101b08 */
.L_x_278:
[----:B------:R-:W-:Y:S05]  /*6410*/  BSYNC.RECONVERGENT B0 ;  /* 0x0000000000007941 */ /* 0x000fea0003800200 */
.L_x_277:
[----:B------:R-:W-:Y:S01]  /*6420*/  NOP ;  /* 0x0000000000007918 */ /* 0x000fe20000000000 */
[----:B------:R-:W-:Y:S01]  /*6430*/  BSSY.RECONVERGENT B0, `(.L_x_279) ;  /* 0x0000013000007945 */ /* 0x000fe20003800200 */
[----:B------:R-:W-:Y:S01]  /*6440*/  ISETP.GE.AND P2, PT, R16, R23, PT ;  /* 0x000000171000720c */ /* 0x000fe20003f46270 */
[----:B------:R-:W-:Y:S02]  /*6450*/  VIADD R16, R5, 0xa80 ;  /* 0x00000a8005107836 */ /* 0x000fe40000000000 */
[----:B------:R-:W-:Y:S10]  /*6460*/  @P3 BRA `(.L_x_280) ;  /* 0x00000000003c3947 */ /* 0x000ff40003800000 */
[----:B-1----:R-:W1:Y:S01]  /*6470*/  LDS.64 R8, [R7+0xc00] ;  /* 0x000c000007087984 */ /* 0x002e620000000a00 */
        /* <DEDUP_REMOVED lines=14> */
.L_x_280:
[----:B------:R-:W-:Y:S05]  /*6560*/  BSYNC.RECONVERGENT B0 ;  /* 0x0000000000007941 */ /* 0x000fea0003800200 */
.L_x_279:
[----:B------:R-:W-:Y:S01]  /*6570*/  NOP ;  /* 0x0000000000007918 */ /* 0x000fe20000000000 */
[----:B------:R-:W-:Y:S01]  /*6580*/  BSSY.RECONVERGENT B0, `(.L_x_281) ;  /* 0x0000013000007945 */ /* 0x000fe20003800200 */
[----:B------:R-:W-:Y:S02]  /*6590*/  ISETP.GE.AND P3, PT, R16, R23, PT ;  /* 0x000000171000720c */ /* 0x000fe40003f66270 */
[----:B------:R-:W-:Y:S01]  /*65a0*/  LOP3.LUT R16, R5, 0xc00, RZ, 0xfc, !PT ;  /* 0x00000c0005107812 */ /* 0x000fe200078efcff */
[----:B------:R-:W-:Y:S10]  /*65b0*/  @P4 BRA `(.L_x_282) ;  /* 0x00000000003c4947 */ /* 0x000ff40003800000 */
[----:B-12---:R-:W1:Y:S01]  /*65c0*/  LDS.64 R8, [R7+0x1800] ;  /* 0x0018000007087984 */ /* 0x006e620000000a00 */
        /* <DEDUP_REMOVED lines=14> */
.L_x_282:
[----:B------:R-:W-:Y:S05]  /*66b0*/  BSYNC.RECONVERGENT B0 ;  /* 0x0000000000007941 */ /* 0x000fea0003800200 */
.L_x_281:
[----:B------:R-:W-:Y:S01]  /*66c0*/  NOP ;  /* 0x0000000000007918 */ /* 0x000fe20000000000 */
[----:B------:R-:W-:Y:S01]  /*66d0*/  BSSY.RECONVERGENT B0, `(.L_x_283) ;  /* 0x0000013000007945 */ /* 0x000fe20003800200 */
[----:B------:R-:W-:Y:S01]  /*66e0*/  ISETP.GE.AND P4, PT, R16, R23, PT ;  /* 0x000000171000720c */ /* 0x000fe20003f86270 */
[----:B------:R-:W-:Y:S02]  /*66f0*/  VIADD R16, R5, 0xd80 ;  /* 0x00000d8005107836 */ /* 0x000fe40000000000 */
[----:B------:R-:W-:Y:S10]  /*6700*/  @P5 BRA `(.L_x_284) ;  /* 0x00000000003c5947 */ /* 0x000ff40003800000 */
[----:B-123--:R-:W1:Y:S01]  /*6710*/  LDS.64 R8, [R7+0x2400] ;  /* 0x0024000007087984 */ /* 0x00ee620000000a00 */
        /* <DEDUP_REMOVED lines=14> */
.L_x_284:
[----:B------:R-:W-:Y:S05]  /*6800*/  BSYNC.RECONVERGENT B0 ;  /* 0x0000000000007941 */ /* 0x000fea0003800200 */
.L_x_283:
[----:B------:R-:W-:Y:S01]  /*6810*/  NOP ;  /* 0x0000000000007918 */ /* 0x000fe20000000000 */
[----:B------:R-:W-:Y:S01]  /*6820*/  BSSY.RECONVERGENT B0, `(.L_x_285) ;  /* 0x0000013000007945 */ /* 0x000fe20003800200 */
[----:B------:R-:W-:Y:S01]  /*6830*/  ISETP.GE.AND P5, PT, R16, R23, PT ;  /* 0x000000171000720c */ /* 0x000fe20003fa6270 */
[----:B------:R-:W-:Y:S02]  /*6840*/  VIADD R16, R5, 0xf00 ;  /* 0x00000f0005107836 */ /* 0x000fe40000000000 */
[----:B------:R-:W-:Y:S10]  /*6850*/  @P6 BRA `(.L_x_286) ;  /* 0x00000000003c6947 */ /* 0x000ff40003800000 */
[----:B-1234-:R-:W1:Y:S01]  /*6860*/  LDS.64 R8, [R7+0x3000] ;  /* 0x0030000007087984 */ /* 0x01ee620000000a00 */
        /* <DEDUP_REMOVED lines=14> */
.L_x_286:
[----:B------:R-:W-:Y:S05]  /*6950*/  BSYNC.RECONVERGENT B0 ;  /* 0x0000000000007941 */ /* 0x000fea0003800200 */
.L_x_285:
[----:B------:R-:W-:Y:S01]  /*6960*/  NOP ;  /* 0x0000000000007918 */ /* 0x000fe20000000000 */
[----:B------:R-:W-:Y:S01]  /*6970*/  BSSY.RECONVERGENT B0, `(.L_x_287) ;  /* 0x0000013000007945 */ /* 0x000fe20003800200 */
[----:B------:R-:W-:Y:S01]  /*6980*/  ISETP.GE.AND P6, PT, R16, R23, PT ;  /* 0x000000171000720c */ /* 0x000fe20003fc6270 */
[----:B------:R-:W-:Y:S02]  /*6990*/  VIADD R16, R5, 0x1080 ;  /* 0x0000108005107836 */ /* 0x000fe40000000000 */
[----:B------:R-:W-:Y:S10]  /*69a0*/  @P1 BRA `(.L_x_288) ;  /* 0x00000000003c1947 */ /* 0x000ff40003800000 */
[----:B01234-:R-:W0:Y:S01]  /*69b0*/  LDS.64 R8, [R7+0x3c00] ;  /* 0x003c000007087984 */ /* 0x01fe220000000a00 */
[----:B------:R-:W1:Y:S01]  /*69c0*/  S2UR UR6, SR_CgaCtaId ;  /* 0x00000000000679c3 */ /* 0x000e620000008800 */
[----:B------:R-:W0:Y:S01]  /*69d0*/  LDCU UR7, c[0x0][0x3c4] ;  /* 0x00007880ff0777ac */ /* 0x000e220008000800 */
[----:B------:R-:W-:Y:S02]  /*69e0*/  UMOV UR5, 0x400 ;  /* 0x0000040000057882 */ /* 0x000fe40000000000 */
[----:B-1----:R-:W-:Y:S01]  /*69f0*/  ULEA UR5, UR6, UR5, 0x18 ;  /* 0x0000000506057291 */ /* 0x002fe2000f8ec0ff */
[----:B0-----:R-:W-:Y:S01]  /*6a00*/  SHF.R.U64 R13, R8, UR7, R9 ;  /* 0x00000007080d7c19 */ /* 0x001fe20008001209 */
[----:B------:R-:W0:Y:S03]  /*6a10*/  LDCU.64 UR6, c[0x0][0x3a0] ;  /* 0x00007400ff0677ac */ /* 0x000e260008000a00 */
[----:B------:R-:W-:-:S04]  /*6a20*/  LOP3.LUT R13, R13, UR4, RZ, 0x30, !PT ;  /* 0x000000040d0d7c12 */ /* 0x000fc8000f8e30ff */
[----:B------:R-:W-:-:S05]  /*6a30*/  LEA R13, R13, UR5, 0x3 ;  /* 0x000000050d0d7c11 */ /* 0x000fca000f8e18ff */
[----:B------:R-:W1:Y:S02]  /*6a40*/  LDS.64 R14, [R13+0xb400] ;  /* 0x00b400000d0e7984 */ /* 0x000e640000000a00 */
[----:B-1----:R-:W-:-:S05]  /*6a50*/  IADD3 R19, P1, PT, R14, R5, RZ ;  /* 0x000000050e137210 */ /* 0x002fca0007f3e0ff */
[----:B------:R-:W-:Y:S01]  /*6a60*/  IMAD.X R20, RZ, RZ, R15, P1 ;  /* 0x000000ffff147224 */ /* 0x000fe200008e060f */
[----:B0-----:R-:W-:-:S04]  /*6a70*/  LEA R14, P1, R19, UR6, 0x3 ;  /* 0x00000006130e7c11 */ /* 0x001fc8000f8218ff */
[----:B------:R-:W-:-:S05]  /*6a80*/  LEA.HI.X R15, R19, UR7, R20, 0x3, P1 ;  /* 0x00000007130f7c11 */ /* 0x000fca00088f1c14 */
[----:B------:R0:W-:Y:S04]  /*6a90*/  STG.E.64 desc[UR8][R14.64+0x3c00], R8 ;  /* 0x003c00080e007986 */ /* 0x0001e8000c101b08 */
.L_x_288:
[----:B------:R-:W-:Y:S05]  /*6aa0*/  BSYNC.RECONVERGENT B0 ;  /* 0x0000000000007941 */ /* 0x000fea0003800200 */
.L_x_287:
        /* <DEDUP_REMOVED lines=20> */
.L_x_290:
[----:B------:R-:W-:Y:S05]  /*6bf0*/  BSYNC.RECONVERGENT B0 ;  /* 0x0000000000007941 */ /* 0x000fea0003800200 */
.L_x_289:
        /* <DEDUP_REMOVED lines=20> */
.L_x_292:
[----:B------:R-:W-:Y:S05]  /*6d40*/  BSYNC.RECONVERGENT B0 ;  /* 0x0000000000007941 */ /* 0x000fea0003800200 */
.L_x_291:
        /* <DEDUP_REMOVED lines=20> */
.L_x_294:
[----:B------:R-:W-:Y:S05]  /*6e90*/  BSYNC.RECONVERGENT B0 ;  /* 0x0000000000007941 */ /* 0x000fea0003800200 */
.L_x_293:
[----:B------:R-:W-:Y:S01]  /*6ea0*/  NOP ;  /* 0x0000000000007918 */ /* 0x000fe20000000000 */
[----:B------:R-:W-:Y:S01]  /*6eb0*/  BSSY.RECONVERGENT B0, `(.L_x_295) ;  /* 0x0000012000007945 */ /* 0x000fe20003800200 */
[----:B------:R-:W-:-:S03]  /*6ec0*/  ISETP.GE.AND P4, PT, R16, R23, PT ;  /* 0x000000171000720c */ /* 0x000fc60003f86270 */
        /* <DEDUP_REMOVED lines=16> */
.L_x_296:
[----:B------:R-:W-:Y:S05]  /*6fd0*/  BSYNC.RECONVERGENT B0 ;  /* 0x0000000000007941 */ /* 0x000fea0003800200 */
.L_x_295:
[----:B------:R-:W-:Y:S01]  /*6fe0*/  NOP ;  /* 0x0000000000007918 */ /* 0x000fe20000000000 */
[----:B------:R-:W-:Y:S04]  /*6ff0*/  BSSY.RECONVERGENT B0, `(.L_x_297) ;  /* 0x0000011000007945 */ /* 0x000fe80003800200 */
[----:B------:R-:W-:Y:S05]  /*7000*/  @P6 BRA `(.L_x_298) ;  /* 0x00000000003c6947 */ /* 0x000fea0003800000 */
        /* <DEDUP_REMOVED lines=15> */
.L_x_298:
[----:B------:R-:W-:Y:S05]  /*7100*/  BSYNC.RECONVERGENT B0 ;  /* 0x0000000000007941 */ /* 0x000fea0003800200 */
.L_x_297:
        /* <DEDUP_REMOVED lines=18> */
.L_x_300:
[----:B------:R-:W-:Y:S05]  /*7230*/  BSYNC.RECONVERGENT B0 ;  /* 0x0000000000007941 */ /* 0x000fea0003800200 */
.L_x_299:
        /* <DEDUP_REMOVED lines=18> */
.L_x_302:
[----:B------:R-:W-:Y:S05]  /*7360*/  BSYNC.RECONVERGENT B0 ;  /* 0x0000000000007941 */ /* 0x000fea0003800200 */
.L_x_301:
        /* <DEDUP_REMOVED lines=18> */
.L_x_304:
[----:B------:R-:W-:Y:S05]  /*7490*/  BSYNC.RECONVERGENT B0 ;  /* 0x0000000000007941 */ /* 0x000fea0003800200 */
.L_x_303:
        /* <DEDUP_REMOVED lines=18> */
.L_x_306:
[----:B------:R-:W-:Y:S05]  /*75c0*/  BSYNC.RECONVERGENT B0 ;  /* 0x0000000000007941 */ /* 0x000fea0003800200 */
.L_x_305:
[----:B------:R-:W-:Y:S01]  /*75d0*/  NOP ;  /* 0x0000000000007918 */ /* 0x000fe20000000000 */
.L_x_276:
[----:B------:R0:W5:Y:S01]  /*75e0*/  @!P0 LDG.E R64, desc[UR8][R2.64] ;  /* 0x0000000802408981 */ /* 0x000162000c1e1900 */
[----:B------:R-:W0:Y:S03]  /*75f0*/  LDCU UR5, c[0x0][0x3c4] ;  /* 0x00007880ff0577ac */ /* 0x000e260008000800 */
[----:B------:R0:W5:Y:S04]  /*7600*/  @!P0 LDG.E R65, desc[UR8][R2.64+0x80] ;  /* 0x0000800802418981 */ /* 0x000168000c1e1900 */
        /* <DEDUP_REMOVED lines=13> */
[----:B01234-:R-:W0:Y:S04]  /*76e0*/  LDS.64 R8, [R7] ;  /* 0x0000000007087984 */ /* 0x01fe280000000a00 */
[----:B------:R-:W1:Y:S04]  /*76f0*/  LDS.64 R14, [R7+0xc00] ;  /* 0x000c0000070e7984 */ /* 0x000e680000000a00 */
[----:B------:R-:W2:Y:S04]  /*7700*/  LDS.64 R28, [R7+0x1800] ;  /* 0x00180000071c7984 */ /* 0x000ea80000000a00 */
[----:B------:R-:W3:Y:S04]  /*7710*/  LDS.64 R30, [R7+0x4800] ;  /* 0x00480000071e7984 */ /* 0x000ee80000000a00 */
[----:B------:R-:W4:Y:S04]  /*7720*/  LDS.64 R32, [R7+0x5400] ;  /* 0x0054000007207984 */ /* 0x000f280000000a00 */
[----:B------:R-:W4:Y:S04]  /*7730*/  LDS.64 R34, [R7+0x6000] ;  /* 0x0060000007227984 */ /* 0x000f280000000a00 */
[----:B------:R-:W4:Y:S04]  /*7740*/  LDS.64 R52, [R7+0x6c00] ;  /* 0x006c000007347984 */ /* 0x000f280000000a00 */
[----:B------:R-:W-:Y:S04]  /*7750*/  LDS.64 R54, [R7+0x7800] ;  /* 0x0078000007367984 */ /* 0x000fe80000000a00 */
[----:B------:R-:W-:Y:S04]  /*7760*/  LDS.64 R56, [R7+0x8400] ;  /* 0x0084000007387984 */ /* 0x000fe80000000a00 */
[----:B------:R-:W4:Y:S01]  /*7770*/  LDS.64 R58, [R7+0x9000] ;  /* 0x00900000073a7984 */ /* 0x000f220000000a00 */
[----:B0-----:R-:W-:-:S03]  /*7780*/  SHF.R.U64 R82, R8, UR5, R9 ;  /* 0x0000000508527c19 */ /* 0x001fc60008001209 */
[----:B------:R-:W-:Y:S01]  /*7790*/  LDS.64 R60, [R7+0x9c00] ;  /* 0x009c0000073c7984 */ /* 0x000fe20000000a00 */
[----:B-1----:R-:W-:-:S03]  /*77a0*/  SHF.R.U64 R81, R14, UR5, R15 ;  /* 0x000000050e517c19 */ /* 0x002fc6000800120f */
[----:B------:R-:W0:Y:S01]  /*77b0*/  LDS.64 R8, [R7+0x2400] ;  /* 0x0024000007087984 */ /* 0x000e220000000a00 */
[----:B--2---:R-:W-:-:S03]  /*77c0*/  SHF.R.U64 R80, R28, UR5, R29 ;  /* 0x000000051c507c19 */ /* 0x004fc6000800121d */
[----:B------:R-:W1:Y:S01]  /*77d0*/  LDS.64 R14, [R7+0x3000] ;  /* 0x00300000070e7984 */ /* 0x000e620000000a00 */
[----:B---3--:R-:W-:-:S03]  /*77e0*/  SHF.R.U64 R23, R30, UR5, R31 ;  /* 0x000000051e177c19 */ /* 0x008fc6000800121f */
[----:B------:R-:W2:Y:S01]  /*77f0*/  LDS.64 R28, [R7+0x3c00] ;  /* 0x003c0000071c7984 */ /* 0x000ea20000000a00 */
[----:B----4-:R-:W-:-:S03]  /*7800*/  SHF.R.U64 R20, R32, UR5, R33 ;  /* 0x0000000520147c19 */ /* 0x010fc60008001221 */
[----:B------:R-:W3:Y:S01]  /*7810*/  LDS.64 R62, [R7+0xa800] ;  /* 0x00a80000073e7984 */ /* 0x000ee20000000a00 */
[----:B------:R-:W-:Y:S02]  /*7820*/  SHF.R.U64 R19, R34, UR5, R35 ;  /* 0x0000000522137c19 */ /* 0x000fe40008001223 */
[----:B------:R-:W-:Y:S02]  /*7830*/  SHF.R.U64 R16, R52, UR5, R53 ;  /* 0x0000000534107c19 */ /* 0x000fe40008001235 */
[----:B------:R-:W-:Y:S02]  /*7840*/  LOP3.LUT R30, R81, UR4, RZ, 0x30, !PT ;  /* 0x00000004511e7c12 */ /* 0x000fe4000f8e30ff */
[----:B------:R-:W-:Y:S02]  /*7850*/  LOP3.LUT R31, R80, UR4, RZ, 0x30, !PT ;  /* 0x00000004501f7c12 */ /* 0x000fe4000f8e30ff */
[----:B------:R-:W-:Y:S02]  /*7860*/  LOP3.LUT R23, R23, UR4, RZ, 0x30, !PT ;  /* 0x0000000417177c12 */ /* 0x000fe4000f8e30ff */
[----:B------:R-:W-:-:S02]  /*7870*/  LOP3.LUT R20, R20, UR4, RZ, 0x30, !PT ;  /* 0x0000000414147c12 */ /* 0x000fc4000f8e30ff */
[----:B------:R-:W-:Y:S02]  /*7880*/  SHF.R.U64 R13, R58, UR5, R59 ;  /* 0x000000053a0d7c19 */ /* 0x000fe4000800123b */
[----:B------:R-:W-:Y:S02]  /*7890*/  LOP3.LUT R19, R19, UR4, RZ, 0x30, !PT ;  /* 0x0000000413137c12 */ /* 0x000fe4000f8e30ff */
[----:B------:R-:W-:Y:S02]  /*78a0*/  LOP3.LUT R16, R16, UR4, RZ, 0x30, !PT ;  /* 0x0000000410107c12 */ /* 0x000fe4000f8e30ff */
[----:B0-----:R-:W-:Y:S02]  /*78b0*/  SHF.R.U64 R79, R8, UR5, R9 ;  /* 0x00000005084f7c19 */ /* 0x001fe40008001209 */
[----:B------:R-:W-:Y:S02]  /*78c0*/  SHF.R.U64 R9, R60, UR5, R61 ;  /* 0x000000053c097c19 */ /* 0x000fe4000800123d */
[----:B-1----:R-:W-:-:S02]  /*78d0*/  SHF.R.U64 R27, R14, UR5, R15 ;  /* 0x000000050e1b7c19 */ /* 0x002fc4000800120f */
[----:B------:R-:W-:Y:S02]  /*78e0*/  SHF.R.U64 R15, R54, UR5, R55 ;  /* 0x00000005360f7c19 */ /* 0x000fe40008001237 */
[----:B--2---:R-:W-:Y:S02]  /*78f0*/  SHF.R.U64 R24, R28, UR5, R29 ;  /* 0x000000051c187c19 */ /* 0x004fe4000800121d */
[----:B------:R-:W-:Y:S02]  /*7900*/  SHF.R.U64 R14, R56, UR5, R57 ;  /* 0x00000005380e7c19 */ /* 0x000fe40008001239 */
[----:B---3--:R-:W-:Y:S02]  /*7910*/  SHF.R.U64 R8, R62, UR5, R63 ;  /* 0x000000053e087c19 */ /* 0x008fe4000800123f */
        /* <DEDUP_REMOVED lines=8> */
[----:B------:R-:W-:Y:S01]  /*79a0*/  LOP3.LUT R8, R8, UR4, RZ, 0x30, !PT ;  /* 0x0000000408087c12 */ /* 0x000fe2000f8e30ff */
[----:B------:R-:W-:Y:S06]  /*79b0*/  @!P0 BRA `(.L_x_307) ;  /* 0x0000000000b48947 */ /* 0x000fec0003800000 */
        /* <DEDUP_REMOVED lines=14> */
[----:B-----5:R0:W5:Y:S01]  /*7aa0*/  @!P4 LDG.E R64, desc[UR8][R2.64] ;  /* 0x000000080240c981 */ /* 0x020162000c1e1900 */
        /* <DEDUP_REMOVED lines=16> */
[C---:B------:R-:W-:Y:S02]  /*7bb0*/  VIADD R34, R0.reuse, 0x1a0 ;  /* 0x000001a000227836 */ /* 0x040fe40000000000 */
[----:B------:R-:W-:Y:S01]  /*7bc0*/  VIADD R0, R0, 0x1c0 ;  /* 0x000001c000007836 */ /* 0x000fe20000000000 */
[----:B------:R0:W5:Y:S01]  /*7bd0*/  @!P4 LDG.E R70, desc[UR8][R2.64+0x300] ;  /* 0x000300080246c981 */ /* 0x000162000c1e1900 */
[----:B------:R-:W-:-:S03]  /*7be0*/  ISETP.GE.AND P4, PT, R32, R33, PT ;  /* 0x000000212000720c */ /* 0x000fc60003f86270 */
        /* <DEDUP_REMOVED lines=10> */
.L_x_307:
[----:B------:R-:W1:Y:S08]  /*7c90*/  S2UR UR5, SR_CgaCtaId ;  /* 0x00000000000579c3 */ /* 0x000e700000008800 */
[----:B------:R-:W-:Y:S01]  /*7ca0*/  BAR.SYNC.DEFER_BLOCKING 0x0 ;  /* 0x0000000000007b1d */ /* 0x000fe20000010000 */
[----:B------:R-:W-:Y:S02]  /*7cb0*/  IMAD R48, R48, -0x4, R17 ;  /* 0xfffffffc30307824 */ /* 0x000fe400078e0211 */
[----:B------:R-:W-:-:S02]  /*7cc0*/  IMAD R46, R46, -0x4, R21 ;  /* 0xfffffffc2e2e7824 */ /* 0x000fc400078e0215 */
[----:B------:R-:W-:Y:S01]  /*7cd0*/  IMAD R50, R50, -0x4, R11 ;  /* 0xfffffffc32327824 */ /* 0x000fe200078e020b */
[----:B------:R-:W-:Y:S01]  /*7ce0*/  UMOV UR4, 0x400 ;  /* 0x0000040000047882 */ /* 0x000fe20000000000 */
[----:B------:R-:W-:Y:S02]  /*7cf0*/  IMAD R43, R43, -0x4, R26 ;  /* 0xfffffffc2b2b7824 */ /* 0x000fe400078e021a */
[----:B------:R-:W-:Y:S02]  /*7d00*/  IMAD R44, R44, -0x4, R25 ;  /* 0xfffffffc2c2c7824 */ /* 0x000fe400078e0219 */
[----:B------:R-:W-:Y:S02]  /*7d10*/  IMAD R45, R45, -0x4, R22 ;  /* 0xfffffffc2d2d7824 */ /* 0x000fe400078e0216 */
[----:B------:R-:W-:Y:S02]  /*7d20*/  IMAD R47, R47, -0x4, R18 ;  /* 0xfffffffc2f2f7824 */ /* 0x000fe400078e0212 */
[----:B------:R-:W-:-:S02]  /*7d30*/  IMAD R49, R49, -0x4, R12 ;  /* 0xfffffffc31317824 */ /* 0x000fc400078e020c */
[----:B------:R-:W-:Y:S01]  /*7d40*/  IMAD R51, R51, -0x4, R10 ;  /* 0xfffffffc33337824 */ /* 0x000fe200078e020a */
[----:B-1----:R-:W-:-:S06]  /*7d50*/  ULEA UR4, UR5, UR4, 0x18 ;  /* 0x0000000405047291 */ /* 0x002fcc000f8ec0ff */
[----:B0-----:R-:W-:Y:S02]  /*7d60*/  LEA R3, R36, UR4, 0x3 ;  /* 0x0000000424037c11 */ /* 0x001fe4000f8e18ff */
[----:B------:R-:W-:Y:S02]  /*7d70*/  LEA R17, R38, UR4, 0x3 ;  /* 0x0000000426117c11 */ /* 0x000fe4000f8e18ff */
[----:B------:R-:W-:Y:S01]  /*7d80*/  LEA R0, R39, UR4, 0x3 ;  /* 0x0000000427007c11 */ /* 0x000fe2000f8e18ff */
[----:B------:R-:W-:Y:S01]  /*7d90*/  IMAD R3, R36, -0x4, R3 ;  /* 0xfffffffc24037824 */ /* 0x000fe200078e0203 */
[----:B------:R-:W-:Y:S01]  /*7da0*/  LEA R21, R40, UR4, 0x3 ;  /* 0x0000000428157c11 */ /* 0x000fe2000f8e18ff */
[----:B------:R-:W-:Y:S01]  /*7db0*/  IMAD R38, R38, -0x4, R17 ;  /* 0xfffffffc26267824 */ /* 0x000fe200078e0211 */
[----:B------:R-:W-:Y:S01]  /*7dc0*/  LEA R2, R41, UR4, 0x3 ;  /* 0x0000000429027c11 */ /* 0x000fe2000f8e18ff */
[----:B------:R-:W-:Y:S01]  /*7dd0*/  IMAD R39, R39, -0x4, R0 ;  /* 0xfffffffc27277824 */ /* 0x000fe200078e0200 */
[----:B------:R-:W-:Y:S01]  /*7de0*/  LEA R11, R42, UR4, 0x3 ;  /* 0x000000042a0b7c11 */ /* 0x000fe2000f8e18ff */
[----:B------:R-:W-:Y:S01]  /*7df0*/  IMAD R40, R40, -0x4, R21 ;  /* 0xfffffffc28287824 */ /* 0x000fe200078e0215 */
[----:B-----5:R0:W-:Y:S01]  /*7e00*/  STS [R3+-0x4], R64 ;  /* 0xfffffc4003007388 */ /* 0x0201e20000000800 */
[----:B------:R-:W-:-:S02]  /*7e10*/  IMAD R41, R41, -0x4, R2 ;  /* 0xfffffffc29297824 */ /* 0x000fc400078e0202 */
[----:B------:R-:W-:Y:S01]  /*7e20*/  IMAD R42, R42, -0x4, R11 ;  /* 0xfffffffc2a2a7824 */ /* 0x000fe200078e020b */
[----:B------:R0:W-:Y:S04]  /*7e30*/  STS [R38+-0x4], R65 ;  /* 0xfffffc4126007388 */ /* 0x0001e80000000800 */
        /* <DEDUP_REMOVED lines=12> */
[----:B------:R0:W-:Y:S01]  /*7f00*/  STS [R51+-0x4], R78 ;  /* 0xfffffc4e33007388 */ /* 0x0001e20000000800 */
[----:B------:R-:W-:Y:S06]  /*7f10*/  BAR.SYNC.DEFER_BLOCKING 0x0 ;  /* 0x0000000000007b1d */ /* 0x000fec0000010000 */
[----:B------:R-:W-:Y:S05]  /*7f20*/  @P0 BRA `(.L_x_308) ;  /* 0x0000000800340947 */ /* 0x000fea0003800000 */
[----:B------:R-:W1:Y:S01]  /*7f30*/  S2UR UR5, SR_CgaCtaId ;  /* 0x00000000000579c3 */ /* 0x000e620000008800 */
[----:B------:R-:W-:Y:S01]  /*7f40*/  UMOV UR4, 0x400 ;  /* 0x0000040000047882 */ /* 0x000fe20000000000 */
[----:B------:R-:W-:Y:S01]  /*7f50*/  IMAD R0, R5, -0x4, R7 ;  /* 0xfffffffc05007824 */ /* 0x000fe200078e0207 */
[----:B------:R-:W2:Y:S04]  /*7f60*/  LDCU.64 UR6, c[0x0][0x3b0] ;  /* 0x00007600ff0677ac */ /* 0x000ea80008000a00 */
[----:B------:R-:W-:Y:S01]  /*7f70*/  LDS R17, [R0] ;  /* 0x0000000000117984 */ /* 0x000fe20000000800 */
[----:B-1----:R-:W-:-:S06]  /*7f80*/  ULEA UR4, UR5, UR4, 0x18 ;  /* 0x0000000405047291 */ /* 0x002fcc000f8ec0ff */
[----:B------:R-:W-:Y:S02]  /*7f90*/  LEA R2, R29, UR4, 0x3 ;  /* 0x000000041d027c11 */ /* 0x000fe4000f8e18ff */
[----:B------:R-:W-:Y:S02]  /*7fa0*/  LEA R30, R30, UR4, 0x3 ;  /* 0x000000041e1e7c11 */ /* 0x000fe4000f8e18ff */
[----:B------:R-:W-:Y:S02]  /*7fb0*/  LEA R31, R31, UR4, 0x3 ;  /* 0x000000041f1f7c11 */ /* 0x000fe4000f8e18ff */
[----:B0-----:R-:W0:Y:S01]  /*7fc0*/  LDS.64 R2, [R2+0xb400] ;  /* 0x00b4000002027984 */ /* 0x001e220000000a00 */
        /* <DEDUP_REMOVED lines=11> */
[----:B--2---:R-:W-:-:S04]  /*8080*/  LEA R6, P0, R4, UR6, 0x2 ;  /* 0x0000000604067c11 */ /* 0x004fc8000f8010ff */
[----:B------:R-:W-:Y:S02]  /*8090*/  LEA.HI.X R7, R4, UR7, R3, 0x2, P0 ;  /* 0x0000000704077c11 */ /* 0x000fe400080f1403 */
[----:B------:R-:W-:-:S03]  /*80a0*/  LEA R4, R19, UR4, 0x3 ;  /* 0x0000000413047c11 */ /* 0x000fc6000f8e18ff */
[----:B------:R-:W-:Y:S01]  /*80b0*/  STG.E desc[UR8][R6.64], R17 ;  /* 0x0000001106007986 */ /* 0x000fe2000c101908 */
[----:B------:R-:W-:-:S03]  /*80c0*/  NOP ;  /* 0x0000000000007918 */ /* 0x000fc60000000000 */
[----:B------:R-:W0:Y:S04]  /*80d0*/  LDS.64 R2, [R30+0xb400] ;  /* 0x00b400001e027984 */ /* 0x000e280000000a00 */
[----:B------:R-:W1:Y:S01]  /*80e0*/  LDS R21, [R0+0x600] ;  /* 0x0006000000157984 */ /* 0x000e620000000800 */
[----:B0-----:R-:W-:-:S05]  /*80f0*/  IADD3 R2, P0, PT, R2, R5, RZ ;  /* 0x0000000502027210 */ /* 0x001fca0007f1e0ff */
[----:B------:R-:W-:Y:S01]  /*8100*/  IMAD.X R3, RZ, RZ, R3, P0 ;  /* 0x000000ffff037224 */ /* 0x000fe200000e0603 */
[----:B------:R-:W-:-:S04]  /*8110*/  LEA R10, P0, R2, UR6, 0x2 ;  /* 0x00000006020a7c11 */ /* 0x000fc8000f8010ff */
[----:B------:R-:W-:-:S05]  /*8120*/  LEA.HI.X R11, R2, UR7, R3, 0x2, P0 ;  /* 0x00000007020b7c11 */ /* 0x000fca00080f1403 */
[----:B-1----:R-:W-:Y:S01]  /*8130*/  STG.E desc[UR8][R10.64+0x600], R21 ;  /* 0x000600150a007986 */ /* 0x002fe2000c101908 */
        /* <DEDUP_REMOVED lines=49> */
[----:B------:R0:W1:Y:S04]  /*8450*/  LDS.64 R2, [R4+0xb400] ;  /* 0x00b4000004027984 */ /* 0x0000680000000a00 */
[----:B------:R-:W2:Y:S01]  /*8460*/  LDS R17, [R0+0x3000] ;  /* 0x0030000000117984 */ /* 0x000ea20000000800 */
[----:B0-----:R-:W-:Y:S02]  /*8470*/  LEA R4, R15, UR4, 0x3 ;  /* 0x000000040f047c11 */ /* 0x001fe4000f8e18ff */
[----:B-1----:R-:W-:-:S05]  /*8480*/  IADD3 R2, P0, PT, R2, R5, RZ ;  /* 0x0000000502027210 */ /* 0x002fca0007f1e0ff */
[----:B------:R-:W-:Y:S01]  /*8490*/  IMAD.X R3, RZ, RZ, R3, P0 ;  /* 0x000000ffff037224 */ /* 0x000fe200000e0603 */
[----:B------:R-:W-:-:S04]  /*84a0*/  LEA R6, P0, R2, UR6, 0x2 ;  /* 0x0000000602067c11 */ /* 0x000fc8000f8010ff */
[----:B------:R-:W-:-:S05]  /*84b0*/  LEA.HI.X R7, R2, UR7, R3, 0x2, P0 ;  /* 0x0000000702077c11 */ /* 0x000fca00080f1403 */
[----:B--2---:R-:W-:Y:S01]  /*84c0*/  STG.E desc[UR8][R6.64+0x3000], R17 ;  /* 0x0030001106007986 */ /* 0x004fe2000c101908 */
        /* <DEDUP_REMOVED lines=49> */
[----:B------:R-:W-:Y:S01]  /*87e0*/  NOP ;  /* 0x0000000000007918 */ /* 0x000fe20000000000 */
[----:B------:R-:W-:Y:S05]  /*87f0*/  EXIT ;  /* 0x000000000000794d */ /* 0x000fea0003800000 */
.L_x_308:
[----:B------:R-:W1:Y:S01]  /*8800*/  S2UR UR5, SR_CgaCtaId ;  /* 0x00000000000579c3 */ /* 0x000e620000008800 */
[----:B------:R-:W-:Y:S01]  /*8810*/  IMAD R37, R37, -0x1680, R6 ;  /* 0xffffe98025257824 */ /* 0x000fe200078e0206 */
[----:B------:R-:W-:Y:S01]  /*8820*/  UMOV UR4, 0x400 ;  /* 0x0000040000047882 */ /* 0x000fe20000000000 */
[C---:B------:R-:W-:Y:S01]  /*8830*/  VIADD R0, R5.reuse, 0x180 ;  /* 0x0000018005007836 */ /* 0x040fe20000000000 */
[----:B------:R-:W-:Y:S01]  /*8840*/  BSSY.RECONVERGENT B0, `(.L_x_309) ;  /* 0x000001a000007945 */ /* 0x000fe20003800200 */
        /* <DEDUP_REMOVED lines=8> */
[C---:B------:R-:W-:Y:S01]  /*88d0*/  VIADD R6, R5.reuse, 0xa80 ;  /* 0x00000a8005067836 */ /* 0x040fe20000000000 */
[-C--:B------:R-:W-:Y:S01]  /*88e0*/  ISETP.GE.AND P0, PT, R0, R37.reuse, PT ;  /* 0x000000250000720c */ /* 0x080fe20003f06270 */
[----:B------:R-:W-:Y:S01]  /*88f0*/  VIADD R0, R5, 0x900 ;  /* 0x0000090005007836 */ /* 0x000fe20000000000 */
[----:B------:R-:W-:-:S04]  /*8900*/  ISETP.GE.AND P5, PT, R2, R37, PT ;  /* 0x000000250200720c */ /* 0x000fc80003fa6270 */
[----:B------:R-:W-:Y:S01]  /*8910*/  ISETP.GE.AND P4, PT, R0, R37, PT ;  /* 0x000000250000720c */ /* 0x000fe20003f86270 */
[----:B-1----:R-:W-:-:S06]  /*8920*/  ULEA UR4, UR5, UR4, 0x18 ;  /* 0x0000000405047291 */ /* 0x002fcc000f8ec0ff */
[----:B------:R-:W-:Y:S01]  /*8930*/  LEA R29, R29, UR4, 0x3 ;  /* 0x000000041d1d7c11 */ /* 0x000fe2000f8e18ff */
[----:B------:R-:W-:Y:S06]  /*8940*/  @P3 BRA `(.L_x_310) ;  /* 0x0000000000243947 */ /* 0x000fec0003800000 */
[----:B0-----:R-:W0:Y:S01]  /*8950*/  LDS.64 R2, [R29+0xb400] ;  /* 0x00b400001d027984 */ /* 0x001e220000000a00 */
[----:B------:R-:W-:Y:S01]  /*8960*/  IMAD R11, R5, -0x4, R7 ;  /* 0xfffffffc050b7824 */ /* 0x000fe200078e0207 */
[----:B------:R-:W1:Y:S05]  /*8970*/  LDCU.64 UR6, c[0x0][0x3b0] ;  /* 0x00007600ff0677ac */ /* 0x000e6a0008000a00 */
[----:B------:R-:W2:Y:S01]  /*8980*/  LDS R11, [R11] ;  /* 0x000000000b0b7984 */ /* 0x000ea20000000800 */
[----:B0-----:R-:W-:-:S05]  /*8990*/  IADD3 R0, P3, PT, R2, R5, RZ ;  /* 0x0000000502007210 */ /* 0x001fca0007f7e0ff */
[----:B------:R-:W-:Y:S01]  /*89a0*/  IMAD.X R3, RZ, RZ, R3, P3 ;  /* 0x000000ffff037224 */ /* 0x000fe200018e0603 */
[----:B-1----:R-:W-:-:S04]  /*89b0*/  LEA R2, P3, R0, UR6, 0x2 ;  /* 0x0000000600027c11 */ /* 0x002fc8000f8610ff */
[----:B------:R-:W-:-:S05]  /*89c0*/  LEA.HI.X R3, R0, UR7, R3, 0x2, P3 ;  /* 0x0000000700037c11 */ /* 0x000fca00098f1403 */
[----:B--2---:R1:W-:Y:S04]  /*89d0*/  STG.E desc[UR8][R2.64], R11 ;  /* 0x0000000b02007986 */ /* 0x0043e8000c101908 */
.L_x_310:
[----:B------:R-:W-:Y:S05]  /*89e0*/  BSYNC.RECONVERGENT B0 ;  /* 0x0000000000007941 */ /* 0x000fea0003800200 */
.L_x_309:
[----:B------:R-:W-:Y:S01]  /*89f0*/  NOP ;  /* 0x0000000000007918 */ /* 0x000fe20000000000 */
[----:B------:R-:W-:Y:S01]  /*8a00*/  BSSY.RECONVERGENT B0, `(.L_x_311) ;  /* 0x000000e000007945 */ /* 0x000fe20003800200 */
[----:B------:R-:W-:Y:S02]  /*8a10*/  ISETP.GE.AND P3, PT, R6, R37, PT ;  /* 0x000000250600720c */ /* 0x000fe40003f66270 */
[----:B------:R-:W-:Y:S02]  /*8a20*/  LOP3.LUT R6, R5, 0xc00, RZ, 0xfc, !PT ;  /* 0x00000c0005067812 */ /* 0x000fe400078efcff */
[----:B------:R-:W-:Y:S01]  /*8a30*/  LEA R30, R30, UR4, 0x3 ;  /* 0x000000041e1e7c11 */ /* 0x000fe2000f8e18ff */
[----:B------:R-:W-:Y:S08]  /*8a40*/  @P2 BRA `(.L_x_312) ;  /* 0x0000000000242947 */ /* 0x000ff00003800000 */
[----:B01----:R-:W0:Y:S01]  /*8a50*/  LDS.64 R2, [R30+0xb400] ;  /* 0x00b400001e027984 */ /* 0x003e220000000a00 */
[----:B------:R-:W-:Y:S01]  /*8a60*/  IMAD R11, R5, -0x4, R7 ;  /* 0xfffffffc050b7824 */ /* 0x000fe200078e0207 */
[----:B------:R-:W1:Y:S05]  /*8a70*/  LDCU.64 UR6, c[0x0][0x3b0] ;  /* 0x00007600ff0677ac */ /* 0x000e6a0008000a00 */
[----:B------:R-:W2:Y:S01]  /*8a80*/  LDS R11, [R11+0x600] ;  /* 0x000600000b0b7984 */ /* 0x000ea20000000800 */
[----:B0-----:R-:W-:-:S05]  /*8a90*/  IADD3 R0, P2, PT, R2, R5, RZ ;  /* 0x0000000502007210 */ /* 0x001fca0007f5e0ff */
[----:B------:R-:W-:Y:S01]  /*8aa0*/  IMAD.X R3, RZ, RZ, R3, P2 ;  /* 0x000000ffff037224 */ /* 0x000fe200010e0603 */
[----:B-1----:R-:W-:-:S04]  /*8ab0*/  LEA R2, P2, R0, UR6, 0x2 ;  /* 0x0000000600027c11 */ /* 0x002fc8000f8410ff */
[----:B------:R-:W-:-:S05]  /*8ac0*/  LEA.HI.X R3, R0, UR7, R3, 0x2, P2 ;  /* 0x0000000700037c11 */ /* 0x000fca00090f1403 */
[----:B--2---:R2:W-:Y:S04]  /*8ad0*/  STG.E desc[UR8][R2.64+0x600], R11 ;  /* 0x0006000b02007986 */ /* 0x0045e8000c101908 */
.L_x_312:
[----:B------:R-:W-:Y:S05]  /*8ae0*/  BSYNC.RECONVERGENT B0 ;  /* 0x0000000000007941 */ /* 0x000fea0003800200 */
.L_x_311:
[----:B------:R-:W-:Y:S01]  /*8af0*/  NOP ;  /* 0x0000000000007918 */ /* 0x000fe20000000000 */
[----:B------:R-:W-:Y:S01]  /*8b00*/  BSSY.RECONVERGENT B0, `(.L_x_313) ;  /* 0x000000e000007945 */ /* 0x000fe20003800200 */
[----:B------:R-:W-:Y:S01]  /*8b10*/  ISETP.GE.AND P2, PT, R6, R37, PT ;  /* 0x000000250600720c */ /* 0x000fe20003f46270 */
[----:B------:R-:W-:Y:S01]  /*8b20*/  VIADD R6, R5, 0xd80 ;  /* 0x00000d8005067836 */ /* 0x000fe20000000000 */
[----:B------:R-:W-:Y:S01]  /*8b30*/  LEA R31, R31, UR4, 0x3 ;  /* 0x000000041f1f7c11 */ /* 0x000fe2000f8e18ff */
[----:B------:R-:W-:Y:S10]  /*8b40*/  @P1 BRA `(.L_x_314) ;  /* 0x0000000000241947 */ /* 0x000ff40003800000 */
[----:B012---:R-:W0:Y:S01]  /*8b50*/  LDS.64 R2, [R31+0xb400] ;  /* 0x00b400001f027984 */ /* 0x007e220000000a00 */
        /* <DEDUP_REMOVED lines=8> */
.L_x_314:
[----:B------:R-:W-:Y:S05]  /*8be0*/  BSYNC.RECONVERGENT B0 ;  /* 0x0000000000007941 */ /* 0x000fea0003800200 */
.L_x_313:
[----:B------:R-:W-:Y:S01]  /*8bf0*/  NOP ;  /* 0x0000000000007918 */ /* 0x000fe20000000000 */
[----:B------:R-:W-:Y:S01]  /*8c00*/  BSSY.RECONVERGENT B0, `(.L_x_315) ;  /* 0x000000e000007945 */ /* 0x000fe20003800200 */
[----:B------:R-:W-:Y:S01]  /*8c10*/  ISETP.GE.AND P1, PT, R6, R37, PT ;  /* 0x000000250600720c */ /* 0x000fe20003f26270 */
[----:B------:R-:W-:Y:S01]  /*8c20*/  VIADD R6, R5, 0xf00 ;  /* 0x00000f0005067836 */ /* 0x000fe20000000000 */
[----:B------:R-:W-:Y:S01]  /*8c30*/  LEA R28, R28, UR4, 0x3 ;  /* 0x000000041c1c7c11 */ /* 0x000fe2000f8e18ff */
[----:B------:R-:W-:Y:S10]  /*8c40*/  @P0 BRA `(.L_x_316) ;  /* 0x0000000000240947 */ /* 0x000ff40003800000 */
[----:B0123--:R-:W0:Y:S01]  /*8c50*/  LDS.64 R2, [R28+0xb400] ;  /* 0x00b400001c027984 */ /* 0x00fe220000000a00 */
        /* <DEDUP_REMOVED lines=8> */
.L_x_316:
[----:B------:R-:W-:Y:S05]  /*8ce0*/  BSYNC.RECONVERGENT B0 ;  /* 0x0000000000007941 */ /* 0x000fea0003800200 */
.L_x_315:
[----:B------:R-:W-:Y:S01]  /*8cf0*/  NOP ;  /* 0x0000000000007918 */ /* 0x000fe20000000000 */
[----:B------:R-:W-:Y:S01]  /*8d00*/  BSSY.RECONVERGENT B0, `(.L_x_317) ;  /* 0x000000e000007945 */ /* 0x000fe20003800200 */
[----:B------:R-:W-:Y:S01]  /*8d10*/  ISETP.GE.AND P0, PT, R6, R37, PT ;  /* 0x000000250600720c */ /* 0x000fe20003f06270 */
[----:B------:R-:W-:Y:S01]  /*8d20*/  VIADD R6, R5, 0x1080 ;  /* 0x0000108005067836 */ /* 0x000fe20000000000 */
[----:B------:R-:W-:Y:S01]  /*8d30*/  LEA R27, R27, UR4, 0x3 ;  /* 0x000000041b1b7c11 */ /* 0x000fe2000f8e18ff */
[----:B------:R-:W-:Y:S10]  /*8d40*/  @P6 BRA `(.L_x_318) ;  /* 0x0000000000246947 */ /* 0x000ff40003800000 */
[----:B01234-:R-:W0:Y:S01]  /*8d50*/  LDS.64 R2, [R27+0xb400] ;  /* 0x00b400001b027984 */ /* 0x01fe220000000a00 */
        /* <DEDUP_REMOVED lines=8> */
.L_x_318:
[----:B------:R-:W-:Y:S05]  /*8de0*/  BSYNC.RECONVERGENT B0 ;  /* 0x0000000000007941 */ /* 0x000fea0003800200 */
.L_x_317:
        /* <DEDUP_REMOVED lines=15> */
.L_x_320:
[----:B------:R-:W-:Y:S05]  /*8ee0*/  BSYNC.RECONVERGENT B0 ;  /* 0x0000000000007941 */ /* 0x000fea0003800200 */
.L_x_319:
        /* <DEDUP_REMOVED lines=15> */
.L_x_322:
[----:B------:R-:W-:Y:S05]  /*8fe0*/  BSYNC.RECONVERGENT B0 ;  /* 0x0000000000007941 */ /* 0x000fea0003800200 */
.L_x_321:
        /* <DEDUP_REMOVED lines=15> */
.L_x_324:
[----:B------:R-:W-:Y:S05]  /*90e0*/  BSYNC.RECONVERGENT B0 ;  /* 0x0000000000007941 */ /* 0x000fea0003800200 */
.L_x_323:
[----:B------:R-:W-:Y:S01]  /*90f0*/  NOP ;  /* 0x0000000000007918 */ /* 0x000fe20000000000 */
[----:B------:R-:W-:Y:S01]  /*9100*/  BSSY.RECONVERGENT B0, `(.L_x_325) ;  /* 0x000000d000007945 */ /* 0x000fe20003800200 */
[----:B------:R-:W-:Y:S02]  /*9110*/  ISETP.GE.AND P3, PT, R6, R37, PT ;  /* 0x000000250600720c */ /* 0x000fe40003f66270 */
        /* <DEDUP_REMOVED lines=11> */
.L_x_326:
[----:B------:R-:W-:Y:S05]  /*91d0*/  BSYNC.RECONVERGENT B0 ;  /* 0x0000000000007941 */ /* 0x000fea0003800200 */
.L_x_325:
[----:B------:R-:W-:Y:S01]  /*91e0*/  NOP ;  /* 0x0000000000007918 */ /* 0x000fe20000000000 */
[----:B------:R-:W-:Y:S01]  /*91f0*/  BSSY.RECONVERGENT B0, `(.L_x_327) ;  /* 0x000000c000007945 */ /* 0x000fe20003800200 */
[----:B------:R-:W-:-:S03]  /*9200*/  LEA R16, R16, UR4, 0x3 ;  /* 0x0000000410107c11 */ /* 0x000fc6000f8e18ff */
[----:B------:R-:W-:Y:S05]  /*9210*/  @P1 BRA `(.L_x_328) ;  /* 0x0000000000241947 */ /* 0x000fea0003800000 */
        /* <DEDUP_REMOVED lines=9> */
.L_x_328:
[----:B------:R-:W-:Y:S05]  /*92b0*/  BSYNC.RECONVERGENT B0 ;  /* 0x0000000000007941 */ /* 0x000fea0003800200 */
.L_x_327:
        /* <DEDUP_REMOVED lines=13> */
.L_x_330:
[----:B------:R-:W-:Y:S05]  /*9390*/  BSYNC.RECONVERGENT B0 ;  /* 0x0000000000007941 */ /* 0x000fea0003800200 */
.L_x_329:
        /* <DEDUP_REMOVED lines=13> */
.L_x_332:
[----:B------:R-:W-:Y:S05]  /*9470*/  BSYNC.RECONVERGENT B0 ;  /* 0x0000000000007941 */ /* 0x000fea0003800200 */
.L_x_331:
        /* <DEDUP_REMOVED lines=13> */
.L_x_334:
[----:B------:R-:W-:Y:S05]  /*9550*/  BSYNC.RECONVERGENT B0 ;  /* 0x0000000000007941 */ /* 0x000fea0003800200 */
.L_x_333:
[----:B------:R-:W-:Y:S01]  /*9560*/  NOP ;  /* 0x0000000000007918 */ /* 0x000fe20000000000 */
[----:B------:R-:W-:Y:S01]  /*9570*/  BSSY.RECONVERGENT B0, `(.L_x_335) ;  /* 0x000000d000007945 */ /* 0x000fe20003800200 */
[----:B------:R-:W-:Y:S02]  /*9580*/  LEA R6, R9, UR4, 0x3 ;  /* 0x0000000409067c11 */ /* 0x000fe4000f8e18ff */
[----:B------:R-:W-:Y:S01]  /*9590*/  LEA R8, R8, UR4, 0x3 ;  /* 0x0000000408087c11 */ /* 0x000fe2000f8e18ff */
[----:B------:R-:W-:Y:S06]  /*95a0*/  @P4 BRA `(.L_x_336) ;  /* 0x0000000000244947 */ /* 0x000fec0003800000 */
        /* <DEDUP_REMOVED lines=9> */
.L_x_336:
[----:B------:R-:W-:Y:S05]  /*9640*/  BSYNC.RECONVERGENT B0 ;  /* 0x0000000000007941 */ /* 0x000fea0003800200 */
.L_x_335:
[----:B------:R-:W-:Y:S01]  /*9650*/  NOP ;  /* 0x0000000000007918 */ /* 0x000fe20000000000 */
[----:B01234-:R-:W0:Y:S01]  /*9660*/  LDS.64 R2, [R8+0xb400] ;  /* 0x00b4000008027984 */ /* 0x01fe220000000a00 */
[----:B------:R-:W-:Y:S01]  /*9670*/  @!P3 IMAD R7, R5, -0x4, R7 ;  /* 0xfffffffc0507b824 */ /* 0x000fe200078e0207 */
[----:B------:R-:W1:Y:S05]  /*9680*/  @!P3 LDC.64 R10, c[0x0][0x3b0] ;  /* 0x0000ec00ff0abb82 */ /* 0x000e6a0000000a00 */
[----:B------:R-:W2:Y:S01]  /*9690*/  @!P3 LDS R7, [R7+0x5400] ;  /* 0x005400000707b984 */ /* 0x000ea20000000800 */
[----:B0-----:R-:W-:-:S05]  /*96a0*/  IADD3 R4, P0, PT, R2, R5, RZ ;  /* 0x0000000502047210 */ /* 0x001fca0007f1e0ff */
[----:B------:R-:W-:Y:S01]  /*96b0*/  IMAD.X R3, RZ, RZ, R3, P0 ;  /* 0x000000ffff037224 */ /* 0x000fe200000e0603 */
[----:B-1----:R-:W-:-:S04]  /*96c0*/  @!P3 LEA R2, P0, R4, R10, 0x2 ;  /* 0x0000000a0402b211 */ /* 0x002fc800078010ff */
[----:B------:R-:W-:-:S05]  /*96d0*/  @!P3 LEA.HI.X R3, R4, R11, R3, 0x2, P0 ;  /* 0x0000000b0403b211 */ /* 0x000fca00000f1403 */
[----:B--2---:R-:W-:Y:S01]  /*96e0*/  @!P3 STG.E desc[UR8][R2.64+0x5400], R7 ;  /* 0x005400070200b986 */ /* 0x004fe2000c101908 */
[----:B------:R-:W-:Y:S01]  /*96f0*/  NOP ;  /* 0x0000000000007918 */ /* 0x000fe20000000000 */
[----:B------:R-:W-:Y:S05]  /*9700*/  EXIT ;  /* 0x000000000000794d */ /* 0x000fea0003800000 */
.L_x_233:
[----:B------:R-:W-:Y:S02]  /*9710*/  IMAD.MOV.U32 R84, RZ, RZ, R76 ;  /* 0x000000ffff547224 */ /* 0x000fe400078e004c */
[----:B------:R-:W-:Y:S02]  /*9720*/  IMAD.MOV.U32 R85, RZ, RZ, 0x1 ;  /* 0x00000001ff557424 */ /* 0x000fe400078e00ff */
[----:B------:R-:W-:Y:S02]  /*9730*/  IMAD.MOV.U32 R86, RZ, RZ, RZ ;  /* 0x000000ffff567224 */ /* 0x000fe400078e00ff */
[----:B------:R-:W-:-:S07]  /*9740*/  IMAD.MOV.U32 R83, RZ, RZ, -0x1 ;  /* 0xffffffffff537424 */ /* 0x000fce00078e00ff */
[----:B------:R-:W-:Y:S05]  /*9750*/  WARPSYNC.COLLECTIVE R83, `(.L_x_337) ;  /* 0x0000000053087348 */ /* 0x000fea0003c00000 */
[----:B------:R0:W1:Y:S02]  /*9760*/  SHFL.UP P0, R79, R84, R85, R86 ;  /* 0x04000055544f7389 */ /* 0x0000640000000056 */
[----:B01----:R-:W-:Y:S05]  /*9770*/  ENDCOLLECTIVE ;  /* 0x000000000000791b */ /* 0x003fea0003800000 */
.L_x_337:
[----:B------:R-:W-:Y:S02]  /*9780*/  IMAD.MOV.U32 R85, RZ, RZ, 0x2 ;  /* 0x00000002ff557424 */ /* 0x000fe400078e00ff */
[----:B------:R-:W-:-:S04]  /*9790*/  IMAD.MOV.U32 R55, RZ, RZ, R79 ;  /* 0x000000ffff377224 */ /* 0x000fc800078e004f */
[----:B------:R-:W-:-:S04]  /*97a0*/  @P0 IMAD.IADD R55, R76, 0x1, R55 ;  /* 0x000000014c370824 */ /* 0x000fc800078e0237 */
[----:B------:R-:W-:-:S07]  /*97b0*/  IMAD.MOV.U32 R84, RZ, RZ, R55 ;  /* 0x000000ffff547224 */ /* 0x000fce00078e0037 */
[----:B------:R-:W-:Y:S05]  /*97c0*/  WARPSYNC.COLLECTIVE R83, `(.L_x_338) ;  /* 0x0000000053087348 */ /* 0x000fea0003c00000 */
[----:B------:R0:W1:Y:S02]  /*97d0*/  SHFL.UP P0, R79, R84, R85, R86 ;  /* 0x04000055544f7389 */ /* 0x0000640000000056 */
[----:B01----:R-:W-:Y:S05]  /*97e0*/  ENDCOLLECTIVE ;  /* 0x000000000000791b */ /* 0x003fea0003800000 */
.L_x_338:
[----:B------:R-:W-:Y:S02]  /*97f0*/  IMAD.MOV.U32 R85, RZ, RZ, 0x4 ;  /* 0x00000004ff557424 */ /* 0x000fe400078e00ff */
[----:B------:R-:W-:-:S04]  /*9800*/  IMAD.MOV.U32 R78, RZ, RZ, R79 ;  /* 0x000000ffff4e7224 */ /* 0x000fc800078e004f */
[----:B------:R-:W-:-:S04]  /*9810*/  @P0 IMAD.IADD R78, R55, 0x1, R78 ;  /* 0x00000001374e0824 */ /* 0x000fc800078e024e */
[----:B------:R-:W-:-:S07]  /*9820*/  IMAD.MOV.U32 R84, RZ, RZ, R78 ;  /* 0x000000ffff547224 */ /* 0x000fce00078e004e */
[----:B------:R-:W-:Y:S05]  /*9830*/  WARPSYNC.COLLECTIVE R83, `(.L_x_339) ;  /* 0x0000000053087348 */ /* 0x000fea0003c00000 */
[----:B------:R0:W1:Y:S02]  /*9840*/  SHFL.UP P0, R79, R84, R85, R86 ;  /* 0x04000055544f7389 */ /* 0x0000640000000056 */
[----:B01----:R-:W-:Y:S05]  /*9850*/  ENDCOLLECTIVE ;  /* 0x000000000000791b */ /* 0x003fea0003800000 */
.L_x_339:
[----:B------:R-:W-:Y:S02]  /*9860*/  IMAD.MOV.U32 R85, RZ, RZ, 0x8 ;  /* 0x00000008ff557424 */ /* 0x000fe400078e00ff */
[----:B------:R-:W-:-:S04]  /*9870*/  IMAD.MOV.U32 R77, RZ, RZ, R79 ;  /* 0x000000ffff4d7224 */ /* 0x000fc800078e004f */
[----:B------:R-:W-:-:S04]  /*9880*/  @P0 IMAD.IADD R77, R78, 0x1, R77 ;  /* 0x000000014e4d0824 */ /* 0x000fc800078e024d */
[----:B------:R-:W-:-:S07]  /*9890*/  IMAD.MOV.U32 R84, RZ, RZ, R77 ;  /* 0x000000ffff547224 */ /* 0x000fce00078e004d */
[----:B------:R-:W-:Y:S05]  /*98a0*/  WARPSYNC.COLLECTIVE R83, `(.L_x_340) ;  /* 0x0000000053087348 */ /* 0x000fea0003c00000 */
[----:B------:R0:W1:Y:S02]  /*98b0*/  SHFL.UP P0, R79, R84, R85, R86 ;  /* 0x04000055544f7389 */ /* 0x0000640000000056 */
[----:B01----:R-:W-:Y:S05]  /*98c0*/  ENDCOLLECTIVE ;  /* 0x000000000000791b */ /* 0x003fea0003800000 */
.L_x_340:
[----:B------:R-:W-:Y:S02]  /*98d0*/  IMAD.MOV.U32 R85, RZ, RZ, 0x10 ;  /* 0x00000010ff557424 */ /* 0x000fe400078e00ff */
[----:B------:R-:W-:-:S04]  /*98e0*/  IMAD.MOV.U32 R80, RZ, RZ, R79 ;  /* 0x000000ffff507224 */ /* 0x000fc800078e004f */
[----:B------:R-:W-:-:S04]  /*98f0*/  @P0 IMAD.IADD R80, R77, 0x1, R80 ;  /* 0x000000014d500824 */ /* 0x000fc800078e0250 */
[----:B------:R-:W-:-:S07]  /*9900*/  IMAD.MOV.U32 R84, RZ, RZ, R80 ;  /* 0x000000ffff547224 */ /* 0x000fce00078e0050 */
[----:B------:R-:W-:Y:S05]  /*9910*/  WARPSYNC.COLLECTIVE R83, `(.L_x_341) ;  /* 0x0000000053087348 */ /* 0x000fea0003c00000 */
[----:B------:R0:W1:Y:S02]  /*9920*/  SHFL.UP P0, R79, R84, R85, R86 ;  /* 0x04000055544f7389 */ /* 0x0000640000000056 */
[----:B01----:R-:W-:Y:S05]  /*9930*/  ENDCOLLECTIVE ;  /* 0x000000000000791b */ /* 0x003fea0003800000 */
.L_x_341:
[----:B------:R-:W-:Y:S05]  /*9940*/  BRA `(.L_x_342) ;  /* 0xffffff8c00d47947 */ /* 0x000fea000383ffff */
.L_x_343:
        /* <DEDUP_REMOVED lines=11> */
.L_x_458:


//--------------------- .text._ZN3cub18CUB_300001_SM_10006detail10radix_sort33DeviceRadixSortExclusiveSumKernelINS1_5radix10policy_hubImjyE10Policy1000EyEEvPT0_ --------------------------
	.section	.text._ZN3cub18CUB_300001_SM_10006detail10radix_sort33DeviceRadixSortExclusiveSumKernelINS1_5radix10policy_hubImjyE10Policy1000EyEEvPT0_,"ax",@progbits
	.align	128
        .global         _ZN3cub18CUB_300001_SM_10006detail10radix_sort33DeviceRadixSortExclusiveSumKernelINS1_5radix10policy_hubImjyE10Policy1000EyEEvPT0_
        .type           _ZN3cub18CUB_300001_SM_10006detail10radix_sort33DeviceRadixSortExclusiveSumKernelINS1_5radix10policy_hubImjyE10Policy1000EyEEvPT0_,@function
        .size           _ZN3cub18CUB_300001_SM_10006detail10radix_sort33DeviceRadixSortExclusiveSumKernelINS1_5radix10policy_hubImjyE10Policy1000EyEEvPT0_,(.L_x_459 - _ZN3cub18CUB_300001_SM_10006detail10radix_sort33DeviceRadixSortExclusiveSumKernelINS1_5radix10policy_hubImjyE10Policy1000EyEEvPT0_)
        .other          _ZN3cub18CUB_300001_SM_10006detail10radix_sort33DeviceRadixSortExclusiveSumKernelINS1_5radix10policy_hubImjyE10Policy1000EyEEvPT0_,@"STO_CUDA_ENTRY STV_DEFAULT"
_ZN3cub18CUB_300001_SM_10006detail10radix_sort33DeviceRadixSortExclusiveSumKernelINS1_5radix10policy_hubImjyE10Policy1000EyEEvPT0_:
.text._ZN3cub18CUB_300001_SM_10006detail10radix_sort33DeviceRadixSortExclusiveSumKernelINS1_5radix10policy_hubImjyE10Policy1000EyEEvPT0_:
        /* <DEDUP_REMOVED lines=63> */
.L_x_356:
        /* <DEDUP_REMOVED lines=28> */
.L_x_344:
[----:B------:R-:W-:Y:S05]  /*05b0*/  WARPSYNC.ALL ;  /* 0x0000000000007948 */ /* 0x000fea0003800000 */
[----:B------:R-:W-:Y:S06]  /*05c0*/  BAR.SYNC.DEFER_BLOCKING 0x0 ;  /* 0x0000000000007b1d */ /* 0x000fec0000010000 */
[----:B------:R-:W-:Y:S05]  /*05d0*/  @P1 EXIT ;  /* 0x000000000000194d */ /* 0x000fea0003800000 */
[----:B01----:R-:W0:Y:S04]  /*05e0*/  LDS.64 R2, [R0+0x10] ;  /* 0x0000100000027984 */ /* 0x003e280000000a00 */
[----:B0-----:R-:W-:Y:S01]  /*05f0*/  STG.E.64 desc[UR4][R16.64], R2 ;  /* 0x0000000210007986 */ /* 0x001fe2000c101b04 */
[----:B------:R-:W-:Y:S05]  /*0600*/  EXIT ;  /* 0x000000000000794d */ /* 0x000fea0003800000 */
.L_x_345:
[----:B------:R-:W-:Y:S02]  /*0610*/  IMAD.MOV.U32 R24, RZ, RZ, R20 ;  /* 0x000000ffff187224 */ /* 0x000fe400078e0014 */
[----:B------:R-:W-:Y:S02]  /*0620*/  IMAD.MOV.U32 R23, RZ, RZ, 0x1 ;  /* 0x00000001ff177424 */ /* 0x000fe400078e00ff */
[----:B------:R-:W-:Y:S02]  /*0630*/  IMAD.MOV.U32 R22, RZ, RZ, RZ ;  /* 0x000000ffff167224 */ /* 0x000fe400078e00ff */
[----:B------:R-:W-:-:S07]  /*0640*/  IMAD.MOV.U32 R21, RZ, RZ, -0x1 ;  /* 0xffffffffff157424 */ /* 0x000fce00078e00ff */
[----:B------:R-:W-:Y:S05]  /*0650*/  WARPSYNC.COLLECTIVE R21, `(.L_x_346) ;  /* 0x0000000015087348 */ /* 0x000fea0003c00000 */
[----:B------:R0:W1:Y:S02]  /*0660*/  SHFL.UP P0, R25, R24, R23, R22 ;  /* 0x0400001718197389 */ /* 0x0000640000000016 */
[----:B01----:R-:W-:Y:S05]  /*0670*/  ENDCOLLECTIVE ;  /* 0x000000000000791b */ /* 0x003fea0003800000 */
.L_x_346:
[----:B------:R-:W-:Y:S02]  /*0680*/  IMAD.MOV.U32 R24, RZ, RZ, R19 ;  /* 0x000000ffff187224 */ /* 0x000fe400078e0013 */
[----:B------:R-:W-:-:S07]  /*0690*/  IMAD.MOV.U32 R27, RZ, RZ, R25 ;  /* 0x000000ffff1b7224 */ /* 0x000fce00078e0019 */
[----:B------:R-:W-:Y:S05]  /*06a0*/  WARPSYNC.COLLECTIVE R21, `(.L_x_347) ;  /* 0x0000000015087348 */ /* 0x000fea0003c00000 */
[----:B------:R0:W1:Y:S02]  /*06b0*/  SHFL.UP P0, R25, R24, R23, R22 ;  /* 0x0400001718197389 */ /* 0x0000640000000016 */
[----:B01----:R-:W-:Y:S05]  /*06c0*/  ENDCOLLECTIVE ;  /* 0x000000000000791b */ /* 0x003fea0003800000 */
.L_x_347:
        /* <DEDUP_REMOVED lines=9> */
.L_x_348:
[----:B------:R-:W-:Y:S02]  /*0760*/  IMAD.MOV.U32 R24, RZ, RZ, R26 ;  /* 0x000000ffff187224 */ /* 0x000fe400078e001a */
[----:B------:R-:W-:-:S07]  /*0770*/  IMAD.MOV.U32 R28, RZ, RZ, R25 ;  /* 0x000000ffff1c7224 */ /* 0x000fce00078e0019 */
[----:B------:R-:W-:Y:S05]  /*0780*/  WARPSYNC.COLLECTIVE R21, `(.L_x_349) ;  /* 0x0000000015087348 */ /* 0x000fea0003c00000 */
[----:B------:R0:W1:Y:S02]  /*0790*/  SHFL.UP P0, R25, R24, R23, R22 ;  /* 0x0400001718197389 */ /* 0x0000640000000016 */
[----:B01----:R-:W-:Y:S05]  /*07a0*/  ENDCOLLECTIVE ;  /* 0x000000000000791b */ /* 0x003fea0003800000 */
.L_x_349:
        /* <DEDUP_REMOVED lines=9> */
.L_x_350:
[----:B------:R-:W-:Y:S02]  /*0840*/  IMAD.MOV.U32 R24, RZ, RZ, R29 ;  /* 0x000000ffff187224 */ /* 0x000fe400078e001d */
[----:B------:R-:W-:-:S07]  /*0850*/  IMAD.MOV.U32 R27, RZ, RZ, R25 ;  /* 0x000000ffff1b7224 */ /* 0x000fce00078e0019 */
[----:B------:R-:W-:Y:S05]  /*0860*/  WARPSYNC.COLLECTIVE R21, `(.L_x_351) ;  /* 0x0000000015087348 */ /* 0x000fea0003c00000 */
[----:B------:R0:W1:Y:S02]  /*0870*/  SHFL.UP P0, R25, R24, R23, R22 ;  /* 0x0400001718197389 */ /* 0x0000640000000016 */
[----:B01----:R-:W-:Y:S05]  /*0880*/  ENDCOLLECTIVE ;  /* 0x000000000000791b */ /* 0x003fea0003800000 */
.L_x_351:
        /* <DEDUP_REMOVED lines=9> */
.L_x_352:
[----:B------:R-:W-:Y:S02]  /*0920*/  IMAD.MOV.U32 R24, RZ, RZ, R29 ;  /* 0x000000ffff187224 */ /* 0x000fe400078e001d */
[----:B------:R-:W-:-:S07]  /*0930*/  IMAD.MOV.U32 R27, RZ, RZ, R25 ;  /* 0x000000ffff1b7224 */ /* 0x000fce00078e0019 */
[----:B------:R-:W-:Y:S05]  /*0940*/  WARPSYNC.COLLECTIVE R21, `(.L_x_353) ;  /* 0x0000000015087348 */ /* 0x000fea0003c00000 */
[----:B------:R0:W1:Y:S02]  /*0950*/  SHFL.UP P0, R25, R24, R23, R22 ;  /* 0x0400001718197389 */ /* 0x0000640000000016 */
[----:B01----:R-:W-:Y:S05]  /*0960*/  ENDCOLLECTIVE ;  /* 0x000000000000791b */ /* 0x003fea0003800000 */
.L_x_353:
        /* <DEDUP_REMOVED lines=9> */
.L_x_354:
[----:B------:R-:W-:Y:S02]  /*0a00*/  IMAD.MOV.U32 R24, RZ, RZ, R26 ;  /* 0x000000ffff187224 */ /* 0x000fe400078e001a */
[----:B------:R-:W-:-:S07]  /*0a10*/  IMAD.MOV.U32 R28, RZ, RZ, R25 ;  /* 0x000000ffff1c7224 */ /* 0x000fce00078e0019 */
[----:B------:R-:W-:Y:S05]  /*0a20*/  WARPSYNC.COLLECTIVE R21, `(.L_x_355) ;  /* 0x0000000015087348 */ /* 0x000fea0003c00000 */
[----:B------:R0:W1:Y:S02]  /*0a30*/  SHFL.UP P0, R25, R24, R23, R22 ;  /* 0x0400001718197389 */ /* 0x0000640000000016 */
[----:B01----:R-:W-:Y:S05]  /*0a40*/  ENDCOLLECTIVE ;  /* 0x000000000000791b */ /* 0x003fea0003800000 */
.L_x_355:
[----:B------:R-:W-:Y:S05]  /*0a50*/  BRA `(.L_x_356) ;  /* 0xfffffff800647947 */ /* 0x000fea000383ffff */
.L_x_357:
        /* <DEDUP_REMOVED lines=10> */
.L_x_459:


//--------------------- .text._ZN3cub18CUB_300001_SM_10006detail10radix_sort30DeviceRadixSortHistogramKernelINS1_5radix10policy_hubImjyE10Policy1000ELNS0_9SortOrderE0EmyNS1_21identity_decomposer_tEEEvPT2_PKT1_SA_iiT3_ --------------------------
	.section	.text._ZN3cub18CUB_300001_SM_10006detail10radix_sort30DeviceRadixSortHistogramKernelINS1_5radix10policy_hubImjyE10Policy1000ELNS0_9SortOrderE0EmyNS1_21identity_decomposer_tEEEvPT2_PKT1_SA_iiT3_,"ax",@progbits
	.align	128
        .global         _ZN3cub18CUB_300001_SM_10006detail10radix_sort30DeviceRadixSortHistogramKernelINS1_5radix10policy_hubImjyE10Policy1000ELNS0_9SortOrderE0EmyNS1_21identity_decomposer_tEEEvPT2_PKT1_SA_iiT3_
        .type           _ZN3cub18CUB_300001_SM_10006detail10radix_sort30DeviceRadixSortHistogramKernelINS1_5radix10policy_hubImjyE10Policy1000ELNS0_9SortOrderE0EmyNS1_21identity_decomposer_tEEEvPT2_PKT1_SA_iiT3_,@function
        .size           _ZN3cub18CUB_300001_SM_10006detail10radix_sort30DeviceRadixSortHistogramKernelINS1_5radix10policy_hubImjyE10Policy1000ELNS0_9SortOrderE0EmyNS1_21identity_decomposer_tEEEvPT2_PKT1_SA_iiT3_,(.L_x_460 - _ZN3cub18CUB_300001_SM_10006detail10radix_sort30DeviceRadixSortHistogramKernelINS1_5radix10policy_hubImjyE10Policy1000ELNS0_9SortOrderE0EmyNS1_21identity_decomposer_tEEEvPT2_PKT1_SA_iiT3_)
        .other          _ZN3cub18CUB_300001_SM_10006detail10radix_sort30DeviceRadixSortHistogramKernelINS1_5radix10policy_hubImjyE10Policy1000ELNS0_9SortOrderE0EmyNS1_21identity_decomposer_tEEEvPT2_PKT1_SA_iiT3_,@"STO_CUDA_ENTRY STV_DEFAULT"
_ZN3cub18CUB_300001_SM_10006detail10radix_sort30DeviceRadixSortHistogramKernelINS1_5radix10policy_hubImjyE10Policy1000ELNS0_9SortOrderE0EmyNS1_21identity_decomposer_tEEEvPT2_PKT1_SA_iiT3_:
.text._ZN3cub18CUB_300001_SM_10006detail10radix_sort30DeviceRadixSortHistogramKernelINS1_5radix10policy_hubImjyE10Policy1000ELNS0_9SortOrderE0EmyNS1_21identity_decomposer_tEEEvPT2_PKT1_SA_iiT3_:
        /* <DEDUP_REMOVED lines=27> */
.L_x_441:
        /* <DEDUP_REMOVED lines=15> */
.L_x_361:
        /* <DEDUP_REMOVED lines=21> */
.L_x_360:
        /* <DEDUP_REMOVED lines=20> */
.L_x_363:
        /* <DEDUP_REMOVED lines=17> */
.L_x_362:
[----:B------:R-:W-:-:S13]  /*0640*/  ISETP.GT.U32.AND P2, PT, R0, 0x7f, PT ;  /* 0x0000007f0000780c */ /* 0x000fda0003f44070 */
[----:B------:R-:W-:Y:S05]  /*0650*/  @P2 BRA `(.L_x_359) ;  /* 0x0000000000dc2947 */ /* 0x000fea0003800000 */
[----:B--2---:R-:W-:Y:S01]  /*0660*/  IMAD.MOV.U32 R7, RZ, RZ, RZ ;  /* 0x000000ffff077224 */ /* 0x004fe200078e00ff */
[----:B------:R-:W-:Y:S06]  /*0670*/  @!P0 BRA `(.L_x_364) ;  /* 0x0000000000588947 */ /* 0x000fec0003800000 */
[----:B------:R-:W-:-:S07]  /*0680*/  IMAD.MOV.U32 R7, RZ, RZ, RZ ;  /* 0x000000ffff077224 */ /* 0x000fce00078e00ff */
.L_x_365:
        /* <DEDUP_REMOVED lines=21> */
.L_x_364:
        /* <DEDUP_REMOVED lines=14> */
.L_x_366:
        /* <DEDUP_REMOVED lines=17> */
.L_x_359:
[----:B------:R-:W-:Y:S05]  /*09d0*/  BSYNC.RECONVERGENT B0 ;  /* 0x0000000000007941 */ /* 0x000fea0003800200 */
.L_x_358:
        /* <DEDUP_REMOVED lines=16> */
.L_x_372:
        /* <DEDUP_REMOVED lines=36> */
.L_x_368:
        /* <DEDUP_REMOVED lines=79> */
.L_x_369:
        /* <DEDUP_REMOVED lines=8> */
.L_x_371:
        /* <DEDUP_REMOVED lines=73> */
.L_x_370:
[----:B------:R-:W-:Y:S05]  /*1720*/  BRA.U !UP0, `(.L_x_372) ;  /* 0xfffffff108ec7547 */ /* 0x000fea000b83ffff */
.L_x_367:
        /* <DEDUP_REMOVED lines=16> */
.L_x_392:
        /* <DEDUP_REMOVED lines=16> */
.L_x_377:
[----:B------:R-:W-:Y:S05]  /*1930*/  BSYNC.RECONVERGENT B1 ;  /* 0x0000000000017941 */ /* 0x000fea0003800200 */
.L_x_376:
        /* <DEDUP_REMOVED lines=15> */
.L_x_379:
[----:B------:R-:W-:Y:S05]  /*1a30*/  BSYNC.RECONVERGENT B1 ;  /* 0x0000000000017941 */ /* 0x000fea0003800200 */
.L_x_378:
        /* <DEDUP_REMOVED lines=8> */
.L_x_381:
[----:B------:R-:W-:Y:S05]  /*1ac0*/  BSYNC.RECONVERGENT B1 ;  /* 0x0000000000017941 */ /* 0x000fea0003800200 */
.L_x_380:
        /* <DEDUP_REMOVED lines=8> */
.L_x_383:
[----:B------:R-:W-:Y:S05]  /*1b50*/  BSYNC.RECONVERGENT B1 ;  /* 0x0000000000017941 */ /* 0x000fea0003800200 */
.L_x_382:
[----:B------:R-:W-:Y:S04]  /*1b60*/  BSSY.RECONVERGENT B1, `(.L_x_384) ;  /* 0x0000007000017945 */ /* 0x000fe80003800200 */
[----:B------:R-:W-:Y:S05]  /*1b70*/  @!P2 BRA `(.L_x_385) ;  /* 0x000000000014a947 */ /* 0x000fea0003800000 */
[----:B0123--:R-:W-:Y:S01]  /*1b80*/  LEA R19, R11, R0, 0x8 ;  /* 0x000000000b137211 */ /* 0x00ffe200078e40ff */
[----:B------:R-:W-:-:S04]  /*1b90*/  IMAD.MOV.U32 R17, RZ, RZ, RZ ;  /* 0x000000ffff117224 */ /* 0x000fc800078e00ff */
[----:B------:R-:W-:-:S04]  /*1ba0*/  VIADD R19, R19, 0x400 ;  /* 0x0000040013137836 */ /* 0x000fc80000000000 */
[----:B------:R-:W-:-:S05]  /*1bb0*/  IMAD.WIDE.U32 R18, R19, 0x8, R8 ;  /* 0x0000000813127825 */ /* 0x000fca00078e0008 */
[----:B------:R4:W-:Y:S02]  /*1bc0*/  REDG.E.ADD.64.STRONG.GPU desc[UR16][R18.64], R16 ;  /* 0x000000101200798e */ /* 0x0009e4000c12e510 */
.L_x_385:
[----:B------:R-:W-:Y:S05]  /*1bd0*/  BSYNC.RECONVERGENT B1 ;  /* 0x0000000000017941 */ /* 0x000fea0003800200 */
.L_x_384:
[----:B------:R-:W-:Y:S04]  /*1be0*/  BSSY.RECONVERGENT B1, `(.L_x_386) ;  /* 0x0000007000017945 */ /* 0x000fe80003800200 */
[----:B------:R-:W-:Y:S05]  /*1bf0*/  @!P3 BRA `(.L_x_387) ;  /* 0x000000000014b947 */ /* 0x000fea0003800000 */
[----:B----4-:R-:W-:Y:S02]  /*1c00*/  IMAD R17, R11, 0x100, R0 ;  /* 0x000001000b117824 */ /* 0x010fe400078e0200 */
[----:B------:R-:W-:Y:S02]  /*1c10*/  IMAD.MOV.U32 R15, RZ, RZ, RZ ;  /* 0x000000ffff0f7224 */ /* 0x000fe400078e00ff */
[----:B------:R-:W-:-:S04]  /*1c20*/  VIADD R17, R17, 0x500 ;  /* 0x0000050011117836 */ /* 0x000fc80000000000 */
[----:B------:R-:W-:-:S05]  /*1c30*/  IMAD.WIDE.U32 R16, R17, 0x8, R8 ;  /* 0x0000000811107825 */ /* 0x000fca00078e0008 */
[----:B------:R4:W-:Y:S02]  /*1c40*/  REDG.E.ADD.64.STRONG.GPU desc[UR16][R16.64], R14 ;  /* 0x0000000e1000798e */ /* 0x0009e4000c12e510 */
.L_x_387:
[----:B------:R-:W-:Y:S05]  /*1c50*/  BSYNC.RECONVERGENT B1 ;  /* 0x0000000000017941 */ /* 0x000fea0003800200 */
.L_x_386:
        /* <DEDUP_REMOVED lines=8> */
.L_x_389:
[----:B------:R-:W-:Y:S05]  /*1ce0*/  BSYNC.RECONVERGENT B1 ;  /* 0x0000000000017941 */ /* 0x000fea0003800200 */
.L_x_388:
        /* <DEDUP_REMOVED lines=8> */
.L_x_391:
[----:B------:R-:W-:Y:S05]  /*1d70*/  BSYNC.RECONVERGENT B1 ;  /* 0x0000000000017941 */ /* 0x000fea0003800200 */
.L_x_390:
[----:B------:R-:W-:-:S04]  /*1d80*/  IADD3 R11, PT, PT, R11, 0x8, RZ ;  /* 0x000000080b0b7810 */ /* 0x000fc80007ffe0ff */
[----:B------:R-:W-:-:S13]  /*1d90*/  ISETP.NE.AND P0, PT, R11, R6, PT ;  /* 0x000000060b00720c */ /* 0x000fda0003f05270 */
[----:B------:R-:W-:Y:S05]  /*1da0*/  @P0 BRA `(.L_x_392) ;  /* 0xfffffff800a00947 */ /* 0x000fea000383ffff */
[----:B------:R-:W-:-:S07]  /*1db0*/  IMAD.MOV.U32 R9, RZ, RZ, R6 ;  /* 0x000000ffff097224 */ /* 0x000fce00078e0006 */
.L_x_375:
        /* <DEDUP_REMOVED lines=25> */
.L_x_396:
[----:B------:R-:W-:Y:S05]  /*1f50*/  BSYNC.RECONVERGENT B1 ;  /* 0x0000000000017941 */ /* 0x000fea0003800200 */
.L_x_395:
        /* <DEDUP_REMOVED lines=9> */
.L_x_398:
[----:B------:R-:W-:Y:S05]  /*1ff0*/  BSYNC.RECONVERGENT B1 ;  /* 0x0000000000017941 */ /* 0x000fea0003800200 */
.L_x_397:
        /* <DEDUP_REMOVED lines=9> */
.L_x_400:
[----:B------:R-:W-:Y:S05]  /*2090*/  BSYNC.RECONVERGENT B1 ;  /* 0x0000000000017941 */ /* 0x000fea0003800200 */
.L_x_399:
        /* <DEDUP_REMOVED lines=9> */
.L_x_402:
[----:B------:R-:W-:Y:S05]  /*2130*/  BSYNC.RECONVERGENT B1 ;  /* 0x0000000000017941 */ /* 0x000fea0003800200 */
.L_x_401:
[----:B------:R-:W-:-:S07]  /*2140*/  VIADD R9, R9, 0x4 ;  /* 0x0000000409097836 */ /* 0x000fce0000000000 */
.L_x_394:
        /* <DEDUP_REMOVED lines=18> */
.L_x_406:
[----:B------:R-:W-:Y:S05]  /*2270*/  BSYNC.RECONVERGENT B2 ;  /* 0x0000000000027941 */ /* 0x000fea0003800200 */
.L_x_405:
        /* <DEDUP_REMOVED lines=9> */
.L_x_408:
[----:B------:R-:W-:Y:S05]  /*2310*/  BSYNC.RECONVERGENT B2 ;  /* 0x0000000000027941 */ /* 0x000fea0003800200 */
.L_x_407:
[----:B------:R-:W-:-:S07]  /*2320*/  IADD3 R9, PT, PT, R9, 0x2, RZ ;  /* 0x0000000209097810 */ /* 0x000fce0007ffe0ff */
.L_x_404:
        /* <DEDUP_REMOVED lines=12> */
.L_x_403:
[----:B------:R-:W-:Y:S05]  /*23f0*/  BSYNC.RECONVERGENT B1 ;  /* 0x0000000000017941 */ /* 0x000fea0003800200 */
.L_x_393:
[----:B------:R-:W-:-:S13]  /*2400*/  ISETP.GT.U32.AND P0, PT, R0, 0x7f, PT ;  /* 0x0000007f0000780c */ /* 0x000fda0003f04070 */
[----:B------:R-:W-:Y:S05]  /*2410*/  @P0 BRA `(.L_x_374) ;  /* 0x0000000800a00947 */ /* 0x000fea0003800000 */
[----:B------:R-:W-:Y:S01]  /*2420*/  ISETP.GE.U32.AND P0, PT, R13, 0x7, PT ;  /* 0x000000070d00780c */ /* 0x000fe20003f06070 */
[----:B----4-:R-:W-:-:S12]  /*2430*/  IMAD.MOV.U32 R9, RZ, RZ, RZ ;  /* 0x000000ffff097224 */ /* 0x010fd800078e00ff */
[----:B------:R-:W-:Y:S05]  /*2440*/  @!P0 BRA `(.L_x_409) ;  /* 0x0000000400248947 */ /* 0x000fea0003800000 */
[----:B------:R-:W4:Y:S01]  /*2450*/  LDC.64 R8, c[0x0][0x380] ;  /* 0x0000e000ff087b82 */ /* 0x000f220000000a00 */
[----:B0123--:R-:W-:-:S07]  /*2460*/  IMAD.MOV.U32 R15, RZ, RZ, RZ ;  /* 0x000000ffff0f7224 */ /* 0x00ffce00078e00ff */
.L_x_426:
        /* <DEDUP_REMOVED lines=19> */
.L_x_411:
[----:B------:R-:W-:Y:S05]  /*25a0*/  BSYNC.RECONVERGENT B1 ;  /* 0x0000000000017941 */ /* 0x000fea0003800200 */
.L_x_410:
[----:B------:R-:W-:Y:S04]  /*25b0*/  BSSY.RECONVERGENT B1, `(.L_x_412) ;  /* 0x0000005000017945 */ /* 0x000fe80003800200 */
[----:B------:R-:W-:Y:S05]  /*25c0*/  @!P1 BRA `(.L_x_413) ;  /* 0x00000000000c9947 */ /* 0x000fea0003800000 */
[----:B0-2---:R-:W-:Y:S02]  /*25d0*/  IMAD.MOV.U32 R12, RZ, RZ, R20 ;  /* 0x000000ffff0c7224 */ /* 0x005fe400078e0014 */
[----:B------:R-:W-:-:S05]  /*25e0*/  IMAD.MOV.U32 R13, RZ, RZ, RZ ;  /* 0x000000ffff0d7224 */ /* 0x000fca00078e00ff */
[----:B------:R1:W-:Y:S02]  /*25f0*/  REDG.E.ADD.64.STRONG.GPU desc[UR16][R10.64+0xc00], R12 ;  /* 0x000c000c0a00798e */ /* 0x0003e4000c12e510 */
.L_x_413:
[----:B------:R-:W-:Y:S05]  /*2600*/  BSYNC.RECONVERGENT B1 ;  /* 0x0000000000017941 */ /* 0x000fea0003800200 */
.L_x_412:
        /* <DEDUP_REMOVED lines=12> */
.L_x_415:
[----:B------:R-:W-:Y:S05]  /*26d0*/  BSYNC.RECONVERGENT B1 ;  /* 0x0000000000017941 */ /* 0x000fea0003800200 */
.L_x_414:
[----:B------:R-:W-:Y:S04]  /*26e0*/  BSSY.RECONVERGENT B1, `(.L_x_416) ;  /* 0x0000005000017945 */ /* 0x000fe80003800200 */
[----:B------:R-:W-:Y:S05]  /*26f0*/  @!P1 BRA `(.L_x_417) ;  /* 0x00000000000c9947 */ /* 0x000fea0003800000 */
[----:B012---:R-:W-:Y:S02]  /*2700*/  IMAD.MOV.U32 R12, RZ, RZ, R22 ;  /* 0x000000ffff0c7224 */ /* 0x007fe400078e0016 */
[----:B------:R-:W-:-:S05]  /*2710*/  IMAD.MOV.U32 R13, RZ, RZ, RZ ;  /* 0x000000ffff0d7224 */ /* 0x000fca00078e00ff */
[----:B------:R3:W-:Y:S02]  /*2720*/  REDG.E.ADD.64.STRONG.GPU desc[UR16][R10.64+0x1c00], R12 ;  /* 0x001c000c0a00798e */ /* 0x0007e4000c12e510 */
.L_x_417:
[----:B------:R-:W-:Y:S05]  /*2730*/  BSYNC.RECONVERGENT B1 ;  /* 0x0000000000017941 */ /* 0x000fea0003800200 */
.L_x_416:
[----:B------:R-:W-:Y:S04]  /*2740*/  BSSY.RECONVERGENT B1, `(.L_x_418) ;  /* 0x0000005000017945 */ /* 0x000fe80003800200 */
[----:B------:R-:W-:Y:S05]  /*2750*/  @!P2 BRA `(.L_x_419) ;  /* 0x00000000000ca947 */ /* 0x000fea0003800000 */
[----:B0123--:R-:W-:Y:S02]  /*2760*/  IMAD.MOV.U32 R12, RZ, RZ, R23 ;  /* 0x000000ffff0c7224 */ /* 0x00ffe400078e0017 */
[----:B------:R-:W-:-:S05]  /*2770*/  IMAD.MOV.U32 R13, RZ, RZ, RZ ;  /* 0x000000ffff0d7224 */ /* 0x000fca00078e00ff */
[----:B------:R4:W-:Y:S02]  /*2780*/  REDG.E.ADD.64.STRONG.GPU desc[UR16][R10.64+0x2400], R12 ;  /* 0x0024000c0a00798e */ /* 0x0009e4000c12e510 */
.L_x_419:
[----:B------:R-:W-:Y:S05]  /*2790*/  BSYNC.RECONVERGENT B1 ;  /* 0x0000000000017941 */ /* 0x000fea0003800200 */
.L_x_418:
[----:B------:R-:W-:Y:S04]  /*27a0*/  BSSY.RECONVERGENT B1, `(.L_x_420) ;  /* 0x0000005000017945 */ /* 0x000fe80003800200 */
[----:B------:R-:W-:Y:S05]  /*27b0*/  @!P3 BRA `(.L_x_421) ;  /* 0x00000000000cb947 */ /* 0x000fea0003800000 */
[----:B01234-:R-:W-:Y:S02]  /*27c0*/  HFMA2 R13, -RZ, RZ, 0, 0 ;  /* 0x00000000ff0d7431 */ /* 0x01ffe400000001ff */
[----:B------:R-:W-:-:S05]  /*27d0*/  IMAD.MOV.U32 R12, RZ, RZ, R24 ;  /* 0x000000ffff0c7224 */ /* 0x000fca00078e0018 */
[----:B------:R0:W-:Y:S02]  /*27e0*/  REDG.E.ADD.64.STRONG.GPU desc[UR16][R10.64+0x2c00], R12 ;  /* 0x002c000c0a00798e */ /* 0x0001e4000c12e510 */
.L_x_421:
[----:B------:R-:W-:Y:S05]  /*27f0*/  BSYNC.RECONVERGENT B1 ;  /* 0x0000000000017941 */ /* 0x000fea0003800200 */
.L_x_420:
[----:B------:R-:W-:Y:S04]  /*2800*/  BSSY.RECONVERGENT B1, `(.L_x_422) ;  /* 0x0000005000017945 */ /* 0x000fe80003800200 */
[----:B------:R-:W-:Y:S05]  /*2810*/  @!P4 BRA `(.L_x_423) ;  /* 0x00000000000cc947 */ /* 0x000fea0003800000 */
[----:B01234-:R-:W-:Y:S02]  /*2820*/  IMAD.MOV.U32 R12, RZ, RZ, R25 ;  /* 0x000000ffff0c7224 */ /* 0x01ffe400078e0019 */
[----:B------:R-:W-:-:S05]  /*2830*/  IMAD.MOV.U32 R13, RZ, RZ, RZ ;  /* 0x000000ffff0d7224 */ /* 0x000fca00078e00ff */
[----:B------:R0:W-:Y:S02]  /*2840*/  REDG.E.ADD.64.STRONG.GPU desc[UR16][R10.64+0x3400], R12 ;  /* 0x0034000c0a00798e */ /* 0x0001e4000c12e510 */
.L_x_423:
[----:B------:R-:W-:Y:S05]  /*2850*/  BSYNC.RECONVERGENT B1 ;  /* 0x0000000000017941 */ /* 0x000fea0003800200 */
.L_x_422:
[----:B------:R-:W-:Y:S04]  /*2860*/  BSSY.RECONVERGENT B1, `(.L_x_424) ;  /* 0x0000005000017945 */ /* 0x000fe80003800200 */
[----:B------:R-:W-:Y:S05]  /*2870*/  @!P5 BRA `(.L_x_425) ;  /* 0x00000000000cd947 */ /* 0x000fea0003800000 */
[----:B01234-:R-:W-:Y:S02]  /*2880*/  IMAD.MOV.U32 R12, RZ, RZ, R26 ;  /* 0x000000ffff0c7224 */ /* 0x01ffe400078e001a */
[----:B------:R-:W-:-:S05]  /*2890*/  IMAD.MOV.U32 R13, RZ, RZ, RZ ;  /* 0x000000ffff0d7224 */ /* 0x000fca00078e00ff */
[----:B------:R0:W-:Y:S02]  /*28a0*/  REDG.E.ADD.64.STRONG.GPU desc[UR16][R10.64+0x3c00], R12 ;  /* 0x003c000c0a00798e */ /* 0x0001e4000c12e510 */
.L_x_425:
[----:B------:R-:W-:Y:S05]  /*28b0*/  BSYNC.RECONVERGENT B1 ;  /* 0x0000000000017941 */ /* 0x000fea0003800200 */
.L_x_424:
[----:B------:R-:W-:Y:S05]  /*28c0*/  @P0 BRA `(.L_x_426) ;  /* 0xfffffff800e80947 */ /* 0x000fea000383ffff */
[----:B------:R-:W-:-:S07]  /*28d0*/  IMAD.MOV.U32 R9, RZ, RZ, R6 ;  /* 0x000000ffff097224 */ /* 0x000fce00078e0006 */
.L_x_409:
        /* <DEDUP_REMOVED lines=20> */
.L_x_429:
[----:B------:R-:W-:Y:S05]  /*2a20*/  BSYNC.RECONVERGENT B1 ;  /* 0x0000000000017941 */ /* 0x000fea0003800200 */
.L_x_428:
        /* <DEDUP_REMOVED lines=9> */
.L_x_431:
[----:B------:R-:W-:Y:S05]  /*2ac0*/  BSYNC.RECONVERGENT B1 ;  /* 0x0000000000017941 */ /* 0x000fea0003800200 */
.L_x_430:
        /* <DEDUP_REMOVED lines=9> */
.L_x_433:
[----:B------:R-:W-:Y:S05]  /*2b60*/  BSYNC.RECONVERGENT B1 ;  /* 0x0000000000017941 */ /* 0x000fea0003800200 */
.L_x_432:
        /* <DEDUP_REMOVED lines=9> */
.L_x_435:
[----:B------:R-:W-:Y:S05]  /*2c00*/  BSYNC.RECONVERGENT B1 ;  /* 0x0000000000017941 */ /* 0x000fea0003800200 */
.L_x_434:
[----:B------:R-:W-:-:S07]  /*2c10*/  IADD3 R9, PT, PT, R9, 0x4, RZ ;  /* 0x0000000409097810 */ /* 0x000fce0007ffe0ff */
.L_x_427:
        /* <DEDUP_REMOVED lines=17> */
.L_x_438:
[----:B------:R-:W-:Y:S05]  /*2d30*/  BSYNC.RECONVERGENT B1 ;  /* 0x0000000000017941 */ /* 0x000fea0003800200 */
.L_x_437:
        /* <DEDUP_REMOVED lines=9> */
.L_x_440:
[----:B------:R-:W-:Y:S05]  /*2dd0*/  BSYNC.RECONVERGENT B1 ;  /* 0x0000000000017941 */ /* 0x000fea0003800200 */
.L_x_439:
[----:B------:R-:W-:-:S07]  /*2de0*/  VIADD R9, R9, 0x2 ;  /* 0x0000000209097836 */ /* 0x000fce0000000000 */
.L_x_436:
        /* <DEDUP_REMOVED lines=11> */
.L_x_374:
[----:B------:R-:W-:Y:S05]  /*2ea0*/  BSYNC.RECONVERGENT B0 ;  /* 0x0000000000007941 */ /* 0x000fea0003800200 */
.L_x_373:
        /* <DEDUP_REMOVED lines=17> */
.L_x_442:
        /* <DEDUP_REMOVED lines=12> */
.L_x_460:


//--------------------- .text._ZN3cub18CUB_300001_SM_10006detail10radix_sort31DeviceRadixSortSingleTileKernelINS1_5radix10policy_hubImjyE10Policy1000ELNS0_9SortOrderE0EmjyNS1_21identity_decomposer_tEEEvPKT1_PSA_PKT2_PSE_T3_iiT4_ --------------------------
	.section	.text._ZN3cub18CUB_300001_SM_10006detail10radix_sort31DeviceRadixSortSingleTileKernelINS1_5radix10policy_hubImjyE10Policy1000ELNS0_9SortOrderE0EmjyNS1_21identity_decomposer_tEEEvPKT1_PSA_PKT2_PSE_T3_iiT4_,"ax",@progbits
	.align	128
        .global         _ZN3cub18CUB_300001_SM_10006detail10radix_sort31DeviceRadixSortSingleTileKernelINS1_5radix10policy_hubImjyE10Policy1000ELNS0_9SortOrderE0EmjyNS1_21identity_decomposer_tEEEvPKT1_PSA_PKT2_PSE_T3_iiT4_
        .type           _ZN3cub18CUB_300001_SM_10006detail10radix_sort31DeviceRadixSortSingleTileKernelINS1_5radix10policy_hubImjyE10Policy1000ELNS0_9SortOrderE0EmjyNS1_21identity_decomposer_tEEEvPKT1_PSA_PKT2_PSE_T3_iiT4_,@function
        .size           _ZN3cub18CUB_300001_SM_10006detail10radix_sort31DeviceRadixSortSingleTileKernelINS1_5radix10policy_hubImjyE10Policy1000ELNS0_9SortOrderE0EmjyNS1_21identity_decomposer_tEEEvPKT1_PSA_PKT2_PSE_T3_iiT4_,(.L_x_461 - _ZN3cub18CUB_300001_SM_10006detail10radix_sort31DeviceRadixSortSingleTileKernelINS1_5radix10policy_hubImjyE10Policy1000ELNS0_9SortOrderE0EmjyNS1_21identity_decomposer_tEEEvPKT1_PSA_PKT2_PSE_T3_iiT4_)
        .other          _ZN3cub18CUB_300001_SM_10006detail10radix_sort31DeviceRadixSortSingleTileKernelINS1_5radix10policy_hubImjyE10Policy1000ELNS0_9SortOrderE0EmjyNS1_21identity_decomposer_tEEEvPKT1_PSA_PKT2_PSE_T3_iiT4_,@"STO_CUDA_ENTRY STV_DEFAULT"
_ZN3cub18CUB_300001_SM_10006detail10radix_sort31DeviceRadixSortSingleTileKernelINS1_5radix10policy_hubImjyE10Policy1000ELNS0_9SortOrderE0EmjyNS1_21identity_decomposer_tEEEvPKT1_PSA_PKT2_PSE_T3_iiT4_:
.text._ZN3cub18CUB_300001_SM_10006detail10radix_sort31DeviceRadixSortSingleTileKernelINS1_5radix10policy_hubImjyE10Policy1000ELNS0_9SortOrderE0EmjyNS1_21identity_decomposer_tEEEvPKT1_PSA_PKT2_PSE_T3_iiT4_:
[----:B------:R-:W-:Y:S01]  /*0000*/  LDC R1, c[0x0][0x37c] ;  /* 0x0000df00ff017b82 */ /* 0x000fe20000000800 */
[----:B------:R-:W0:Y:S01]  /*0010*/  S2R R0, SR_TID.X ;  /* 0x0000000000007919 */ /* 0x000e220000002100 */
[----:B------:R-:W1:Y:S06]  /*0020*/  LDCU UR4, c[0x0][0x3a0] ;  /* 0x00007400ff0477ac */ /* 0x000e6c0008000800 */
[----:B------:R-:W2:Y:S01]  /*0030*/  LDC.64 R4, c[0x0][0x380] ;  /* 0x0000e000ff047b82 */ /* 0x000ea20000000a00 */
[----:B------:R-:W-:Y:S01]  /*0040*/  IMAD.MOV.U32 R12, RZ, RZ, -0x1 ;  /* 0xffffffffff0c7424 */ /* 0x000fe200078e00ff */
[----:B------:R-:W-:Y:S01]  /*0050*/  MOV R17, 0xffffffff ;  /* 0xffffffff00117802 */ /* 0x000fe20000000f00 */
[----:B------:R-:W3:Y:S01]  /*0060*/  LDCU.64 UR10, c[0x0][0x358] ;  /* 0x00006b00ff0a77ac */ /* 0x000ee20008000a00 */
[----:B------:R-:W-:Y:S01]  /*0070*/  IMAD.MOV.U32 R13, RZ, RZ, -0x1 ;  /* 0xffffffffff0d7424 */ /* 0x000fe200078e00ff */
[----:B------:R-:W-:Y:S01]  /*0080*/  MOV R24, 0xffffffff ;  /* 0xffffffff00187802 */ /* 0x000fe20000000f00 */
[----:B------:R-:W-:Y:S01]  /*0090*/  IMAD.MOV.U32 R14, RZ, RZ, -0x1 ;  /* 0xffffffffff0e7424 */ /* 0x000fe200078e00ff */
[----:B------:R-:W4:Y:S01]  /*00a0*/  LDCU.64 UR6, c[0x0][0x3a8] ;  /* 0x00007500ff0677ac */ /* 0x000f220008000a00 */
[----:B------:R-:W-:Y:S01]  /*00b0*/  IMAD.MOV.U32 R15, RZ, RZ, -0x1 ;  /* 0xffffffffff0f7424 */ /* 0x000fe200078e00ff */
[----:B------:R-:W4:Y:S01]  /*00c0*/  LDC.64 R6, c[0x0][0x390] ;  /* 0x0000e400ff067b82 */ /* 0x000f220000000a00 */
[----:B------:R-:W-:Y:S01]  /*00d0*/  IMAD.MOV.U32 R16, RZ, RZ, -0x1 ;  /* 0xffffffffff107424 */ /* 0x000fe200078e00ff */
[----:B------:R-:W0:Y:S01]  /*00e0*/  LDCU UR9, c[0x0][0x3ac] ;  /* 0x00007580ff0977ac */ /* 0x000e220008000800 */
[----:B------:R-:W-:-:S02]  /*00f0*/  IMAD.MOV.U32 R18, RZ, RZ, -0x1 ;  /* 0xffffffffff127424 */ /* 0x000fc400078e00ff */
[----:B------:R-:W-:Y:S02]  /*0100*/  IMAD.MOV.U32 R19, RZ, RZ, -0x1 ;  /* 0xffffffffff137424 */ /* 0x000fe400078e00ff */
[----:B------:R-:W-:Y:S02]  /*0110*/  IMAD.MOV.U32 R20, RZ, RZ, -0x1 ;  /* 0xffffffffff147424 */ /* 0x000fe400078e00ff */
[----:B------:R-:W-:Y:S02]  /*0120*/  IMAD.MOV.U32 R21, RZ, RZ, -0x1 ;  /* 0xffffffffff157424 */ /* 0x000fe400078e00ff */
[----:B------:R-:W-:Y:S02]  /*0130*/  IMAD.MOV.U32 R22, RZ, RZ, -0x1 ;  /* 0xffffffffff167424 */ /* 0x000fe400078e00ff */
[----:B------:R-:W-:Y:S02]  /*0140*/  IMAD.MOV.U32 R23, RZ, RZ, -0x1 ;  /* 0xffffffffff177424 */ /* 0x000fe400078e00ff */
[----:B------:R-:W-:-:S02]  /*0150*/  IMAD.MOV.U32 R25, RZ, RZ, -0x1 ;  /* 0xffffffffff197424 */ /* 0x000fc400078e00ff */
[----:B------:R-:W-:Y:S02]  /*0160*/  IMAD.MOV.U32 R26, RZ, RZ, -0x1 ;  /* 0xffffffffff1a7424 */ /* 0x000fe400078e00ff */
[----:B------:R-:W-:Y:S02]  /*0170*/  IMAD.MOV.U32 R27, RZ, RZ, -0x1 ;  /* 0xffffffffff1b7424 */ /* 0x000fe400078e00ff */
[----:B0-----:R-:W-:-:S04]  /*0180*/  IMAD R9, R0, 0x9, RZ ;  /* 0x0000000900097824 */ /* 0x001fc800078e02ff */
        /* <DEDUP_REMOVED lines=13> */
[----:B------:R-:W-:Y:S01]  /*0260*/  MOV R2, 0xffffffff ;  /* 0xffffffff00027802 */ /* 0x000fe20000000f00 */
[C---:B------:R-:W-:Y:S01]  /*0270*/  VIADD R10, R9.reuse, 0x6 ;  /* 0x00000006090a7836 */ /* 0x040fe20000000000 */
[----:B------:R-:W-:Y:S01]  /*0280*/  P2R R8, PR, RZ, 0x20 ;  /* 0x00000020ff087803 */ /* 0x000fe20000000000 */
[C---:B------:R-:W-:Y:S01]  /*0290*/  VIADD R11, R9.reuse, 0x7 ;  /* 0x00000007090b7836 */ /* 0x040fe20000000000 */
[----:B---3--:R0:W5:Y:S01]  /*02a0*/  @!P5 LDG.E.64 R12, desc[UR10][R4.64+0x8] ;  /* 0x0000080a040cd981 */ /* 0x008162000c1e1b00 */
[C---:B------:R-:W-:Y:S01]  /*02b0*/  VIADD R37, R9.reuse, 0x8 ;  /* 0x0000000809257836 */ /* 0x040fe20000000000 */
[----:B------:R-:W-:Y:S01]  /*02c0*/  ISETP.GE.AND P4, PT, R10, UR4, PT ;  /* 0x000000040a007c0c */ /* 0x000fe2000bf86270 */
[----:B----4-:R-:W-:Y:S01]  /*02d0*/  IMAD.WIDE.U32 R6, R9, 0x4, R6 ;  /* 0x0000000409067825 */ /* 0x010fe200078e0006 */
[----:B------:R0:W5:Y:S01]  /*02e0*/  @!P6 LDG.E.64 R2, desc[UR10][R4.64] ;  /* 0x0000000a0402e981 */ /* 0x000162000c1e1b00 */
[----:B------:R-:W-:-:S02]  /*02f0*/  ISETP.GE.AND P5, PT, R11, UR4, PT ;  /* 0x000000040b007c0c */ /* 0x000fc4000bfa6270 */
[----:B------:R-:W-:Y:S01]  /*0300*/  ISETP.GE.AND P6, PT, R37, UR4, PT ;  /* 0x0000000425007c0c */ /* 0x000fe2000bfc6270 */
[----:B------:R0:W5:Y:S04]  /*0310*/  @!P0 LDG.E.64 R14, desc[UR10][R4.64+0x10] ;  /* 0x0000100a040e8981 */ /* 0x000168000c1e1b00 */
        /* <DEDUP_REMOVED lines=12> */
[----:B------:R0:W5:Y:S01]  /*03e0*/  @!P0 LDG.E R28, desc[UR10][R6.64] ;  /* 0x0000000a061c8981 */ /* 0x000162000c1e1900 */
[----:B------:R-:W-:-:S03]  /*03f0*/  ISETP.NE.AND P0, PT, R8, RZ, PT ;  /* 0x000000ff0800720c */ /* 0x000fc60003f05270 */
[----:B------:R0:W5:Y:S04]  /*0400*/  @!P1 LDG.E R31, desc[UR10][R6.64+0xc] ;  /* 0x00000c0a061f9981 */ /* 0x000168000c1e1900 */
[----:B------:R0:W5:Y:S04]  /*0410*/  @!P2 LDG.E R32, desc[UR10][R6.64+0x10] ;  /* 0x0000100a0620a981 */ /* 0x000168000c1e1900 */
[----:B------:R0:W5:Y:S04]  /*0420*/  @!P3 LDG.E R33, desc[UR10][R6.64+0x14] ;  /* 0x0000140a0621b981 */ /* 0x000168000c1e1900 */
[----:B------:R0:W5:Y:S01]  /*0430*/  @!P0 LDG.E R29, desc[UR10][R6.64+0x4] ;  /* 0x0000040a061d8981 */ /* 0x000162000c1e1900 */
[----:B------:R-:W-:Y:S01]  /*0440*/  ISETP.NE.AND P0, PT, R10, RZ, PT ;  /* 0x000000ff0a00720c */ /* 0x000fe20003f05270 */
[----:B------:R-:W-:-:S02]  /*0450*/  UMOV UR4, 0x400 ;  /* 0x0000040000047882 */ /* 0x000fc40000000000 */
[----:B------:R0:W5:Y:S01]  /*0460*/  @!P4 LDG.E R34, desc[UR10][R6.64+0x18] ;  /* 0x0000180a0622c981 */ /* 0x000162000c1e1900 */
[----:B-1----:R-:W-:-:S03]  /*0470*/  ULEA UR4, UR5, UR4, 0x18 ;  /* 0x0000000405047291 */ /* 0x002fc6000f8ec0ff */
[----:B------:R0:W5:Y:S04]  /*0480*/  @!P5 LDG.E R35, desc[UR10][R6.64+0x1c] ;  /* 0x00001c0a0623d981 */ /* 0x000168000c1e1900 */
[----:B------:R0:W5:Y:S04]  /*0490*/  @!P6 LDG.E R36, desc[UR10][R6.64+0x20] ;  /* 0x0000200a0624e981 */ /* 0x000168000c1e1900 */
[----:B------:R0:W5:Y:S01]  /*04a0*/  @!P0 LDG.E R30, desc[UR10][R6.64+0x8] ;  /* 0x0000080a061e8981 */ /* 0x000162000c1e1900 */
[----:B------:R-:W1:Y:S01]  /*04b0*/  S2R R37, SR_LANEID ;  /* 0x0000000000257919 */ /* 0x000e620000000000 */
[----:B------:R-:W-:-:S05]  /*04c0*/  LEA R39, R0, UR4, 0x2 ;  /* 0x0000000400277c11 */ /* 0x000fca000f8e10ff */
[----:B------:R-:W-:Y:S01]  /*04d0*/  IMAD R41, R0, 0x80, R39 ;  /* 0x0000008000297824 */ /* 0x000fe200078e0227 */
[----:B------:R-:W-:-:S03]  /*04e0*/  SHF.R.U32.HI R94, RZ, 0x5, R0 ;  /* 0x00000005ff5e7819 */ /* 0x000fc60000011600 */
[----:B------:R-:W-:Y:S01]  /*04f0*/  IMAD R43, R0, -0x3c, R41 ;  /* 0xffffffc4002b7824 */ /* 0x000fe200078e0229 */
[----:B------:R-:W-:-:S03]  /*0500*/  LEA R38, R94, UR4, 0x2 ;  /* 0x000000045e267c11 */ /* 0x000fc6000f8e10ff */
[----:B------:R-:W-:Y:S01]  /*0510*/  IMAD R45, R0, -0x24, R43 ;  /* 0xffffffdc002d7824 */ /* 0x000fe200078e022b */
[----:B------:R-:W-:Y:S02]  /*0520*/  UIADD3 UR8, UPT, UPT, UR6, 0x6, URZ ;  /* 0x0000000606087890 */ /* 0x000fe4000fffe0ff */
[----:B------:R-:W-:Y:S01]  /*0530*/  UIADD3 UR5, UPT, UPT, -UR6, UR7, URZ ;  /* 0x0000000706057290 */ /* 0x000fe2000fffe1ff */
[----:B0-----:R-:W-:Y:S11]  /*0540*/  BAR.SYNC.DEFER_BLOCKING 0x0 ;  /* 0x0000000000007b1d */ /* 0x001ff60000010000 */
.L_x_444:
[----:B------:R-:W-:Y:S01]  /*0550*/  UISETP.LT.AND UP0, UPT, UR5, 0x6, UPT ;  /* 0x000000060500788c */ /* 0x000fe2000bf01270 */
[----:B------:R-:W-:Y:S01]  /*0560*/  STS [R39], RZ ;  /* 0x000000ff27007388 */ /* 0x000fe20000000800 */
[----:B------:R-:W-:Y:S01]  /*0570*/  UMOV UR6, 0x1 ;  /* 0x0000000100067882 */ /* 0x000fe20000000000 */
[----:B------:R-:W-:Y:S01]  /*0580*/  UIADD3 UR7, UPT, UPT, UR8, -0x6, URZ ;  /* 0xfffffffa08077890 */ /* 0x000fe2000fffe0ff */
[----:B-1----:R-:W-:Y:S01]  /*0590*/  ISETP.NE.AND P1, PT, R37, 0x1f, PT ;  /* 0x0000001f2500780c */ /* 0x002fe20003f25270 */
[----:B------:R-:W-:Y:S01]  /*05a0*/  USEL UR4, UR5, 0x6, UP0 ;  /* 0x0000000605047887 */ /* 0x000fe20008000000 */
[----:B------:R-:W-:Y:S01]  /*05b0*/  STS [R39+0x400], RZ ;  /* 0x000400ff27007388 */ /* 0x000fe20000000800 */
[----:B------:R-:W-:Y:S01]  /*05c0*/  ISETP.NE.AND P2, PT, R94, 0x6, PT ;  /* 0x000000065e00780c */ /* 0x000fe20003f45270 */
[----:B------:R-:W-:Y:S01]  /*05d0*/  UISETP.GE.AND UP0, UPT, UR8, UR9, UPT ;  /* 0x000000090800728c */ /* 0x000fe2000bf06270 */
[----:B0--3-5:R-:W-:Y:S01]  /*05e0*/  SHF.R.U64 R4, R2, UR7, R3 ;  /* 0x0000000702047c19 */ /* 0x029fe20008001203 */
[----:B------:R-:W-:Y:S01]  /*05f0*/  USHF.L.U32 UR4, UR6, UR4, URZ ;  /* 0x0000000406047299 */ /* 0x000fe200080006ff */
[----:B------:R-:W-:Y:S01]  /*0600*/  STS [R39+0x800], RZ ;  /* 0x000800ff27007388 */ /* 0x000fe20000000800 */
[----:B------:R-:W0:Y:S01]  /*0610*/  S2UR UR6, SR_CgaCtaId ;  /* 0x00000000000679c3 */ /* 0x000e220000008800 */
[----:B------:R-:W-:Y:S01]  /*0620*/  ISETP.NE.AND P3, PT, R94, 0x7, PT ;  /* 0x000000075e00780c */ /* 0x000fe20003f65270 */
[----:B------:R-:W-:Y:S01]  /*0630*/  UIADD3 UR4, UPT, UPT, UR4, -0x1, URZ ;  /* 0xffffffff04047890 */ /* 0x000fe2000fffe0ff */
[----:B------:R-:W-:Y:S04]  /*0640*/  STS [R39+0xc00], RZ ;  /* 0x000c00ff27007388 */ /* 0x000fe80000000800 */
[----:B------:R-:W-:Y:S01]  /*0650*/  STS [R39+0x1000], RZ ;  /* 0x001000ff27007388 */ /* 0x000fe20000000800 */
[----:B------:R-:W-:-:S03]  /*0660*/  LOP3.LUT R4, R4, UR4, RZ, 0xc0, !PT ;  /* 0x0000000404047c12 */ /* 0x000fc6000f8ec0ff */
[----:B------:R-:W-:Y:S01]  /*0670*/  STS [R39+0x1400], RZ ;  /* 0x001400ff27007388 */ /* 0x000fe20000000800 */
[----:B------:R-:W-:Y:S02]  /*0680*/  SHF.L.U32 R5, R4, 0xa, RZ ;  /* 0x0000000a04057819 */ /* 0x000fe400000006ff */
[----:B------:R-:W-:Y:S01]  /*0690*/  SHF.R.U32.HI R4, RZ, 0x4, R4 ;  /* 0x00000004ff047819 */ /* 0x000fe20000011604 */
[----:B------:R-:W-:Y:S01]  /*06a0*/  STS [R39+0x1800], RZ ;  /* 0x001800ff27007388 */ /* 0x000fe20000000800 */
[----:B------:R-:W-:Y:S02]  /*06b0*/  LOP3.LUT R42, R5, 0x7c00, RZ, 0xc0, !PT ;  /* 0x00007c00052a7812 */ /* 0x000fe400078ec0ff */
[----:B------:R-:W-:Y:S01]  /*06c0*/  LOP3.LUT R4, R4, 0xffffffe, RZ, 0xc0, !PT ;  /* 0x0ffffffe04047812 */ /* 0x000fe200078ec0ff */
[----:B------:R-:W-:Y:S03]  /*06d0*/  STS [R39+0x1c00], RZ ;  /* 0x001c00ff27007388 */ /* 0x000fe60000000800 */
[----:B------:R-:W-:Y:S01]  /*06e0*/  IADD3 R42, PT, PT, R4, R39, R42 ;  /* 0x00000027042a7210 */ /* 0x000fe20007ffe02a */
[----:B------:R-:W-:Y:S01]  /*06f0*/  STS [R39+0x2000], RZ ;  /* 0x002000ff27007388 */ /* 0x000fe20000000800 */
[----:B------:R-:W-:-:S03]  /*0700*/  SHF.R.U64 R4, R12, UR7, R13 ;  /* 0x000000070c047c19 */ /* 0x000fc6000800120d */
        /* <DEDUP_REMOVED lines=100> */
[----:B0-----:R-:W-:-:S05]  /*0d50*/  IADD3 R5, PT, PT, R57, 0x1, RZ ;  /* 0x0000000139057810 */ /* 0x001fca0007ffe0ff */
        /* <DEDUP_REMOVED lines=24> */
[----:B------:R-:W2:Y:S02]  /*0ee0*/  LDS R75, [R41+0x34] ;  /* 0x00003400294b7984 */ /* 0x000ea40000000800 */
[----:B---3--:R-:W-:Y:S02]  /*0ef0*/  IADD3 R66, PT, PT, R66, R65, RZ ;  /* 0x0000004142427210 */ /* 0x008fe40007ffe0ff */
[----:B------:R-:W3:Y:S03]  /*0f00*/  LDS R76, [R41+0x38] ;  /* 0x00003800294c7984 */ /* 0x000ee60000000800 */
[----:B----4-:R-:W-:Y:S01]  /*0f10*/  IMAD.IADD R67, R67, 0x1, R66 ;  /* 0x0000000143437824 */ /* 0x010fe200078e0242 */
[----:B------:R-:W4:Y:S03]  /*0f20*/  LDS R77, [R41+0x3c] ;  /* 0x00003c00294d7984 */ /* 0x000f260000000800 */
[----:B------:R-:W-:Y:S01]  /*0f30*/  IMAD.IADD R68, R68, 0x1, R67 ;  /* 0x0000000144447824 */ /* 0x000fe200078e0243 */
        /* <DEDUP_REMOVED lines=8> */
[----:B------:R-:W4:Y:S04]  /*0fc0*/  LDS R82, [R41+0x50] ;  /* 0x0000500029527984 */ /* 0x000f280000000800 */
[----:B0-----:R-:W-:Y:S01]  /*0fd0*/  IADD3 R73, PT, PT, R73, R72, RZ ;  /* 0x0000004849497210 */ /* 0x001fe20007ffe0ff */
[----:B------:R-:W0:Y:S04]  /*0fe0*/  LDS R83, [R41+0x54] ;  /* 0x0000540029537984 */ /* 0x000e280000000800 */
[----:B-1----:R-:W-:Y:S01]  /*0ff0*/  IMAD.IADD R74, R74, 0x1, R73 ;  /* 0x000000014a4a7824 */ /* 0x002fe200078e0249 */
[----:B------:R-:W1:Y:S03]  /*1000*/  LDS R84, [R41+0x58] ;  /* 0x0000580029547984 */ /* 0x000e660000000800 */
[----:B--2---:R-:W-:Y:S01]  /*1010*/  IMAD.IADD R75, R75, 0x1, R74 ;  /* 0x000000014b4b7824 */ /* 0x004fe200078e024a */
[----:B------:R-:W2:Y:S03]  /*1020*/  LDS R85, [R41+0x5c] ;  /* 0x00005c0029557984 */ /* 0x000ea60000000800 */
[----:B---3--:R-:W-:Y:S01]  /*1030*/  IMAD.IADD R76, R76, 0x1, R75 ;  /* 0x000000014c4c7824 */ /* 0x008fe200078e024b */
[----:B------:R-:W3:Y:S03]  /*1040*/  LDS R86, [R41+0x60] ;  /* 0x0000600029567984 */ /* 0x000ee60000000800 */
[----:B----4-:R-:W-:Y:S01]  /*1050*/  IMAD.IADD R77, R77, 0x1, R76 ;  /* 0x000000014d4d7824 */ /* 0x010fe200078e024c */
[----:B------:R-:W4:Y:S03]  /*1060*/  LDS R87, [R41+0x64] ;  /* 0x0000640029577984 */ /* 0x000f260000000800 */
[----:B------:R-:W-:Y:S01]  /*1070*/  IMAD.IADD R78, R78, 0x1, R77 ;  /* 0x000000014e4e7824 */ /* 0x000fe200078e024d */
[----:B------:R-:W4:Y:S03]  /*1080*/  LDS R88, [R41+0x68] ;  /* 0x0000680029587984 */ /* 0x000f260000000800 */
[----:B------:R-:W-:Y:S01]  /*1090*/  IMAD.IADD R79, R79, 0x1, R78 ;  /* 0x000000014f4f7824 */ /* 0x000fe200078e024e */
[----:B------:R-:W4:Y:S04]  /*10a0*/  LDS R89, [R41+0x6c] ;  /* 0x00006c0029597984 */ /* 0x000f280000000800 */
[----:B------:R-:W-:Y:S01]  /*10b0*/  IADD3 R80, PT, PT, R80, R79, RZ ;  /* 0x0000004f50507210 */ /* 0x000fe20007ffe0ff */
[----:B------:R-:W4:Y:S04]  /*10c0*/  LDS R90, [R41+0x70] ;  /* 0x00007000295a7984 */ /* 0x000f280000000800 */
[----:B------:R-:W-:Y:S01]  /*10d0*/  IMAD.IADD R81, R81, 0x1, R80 ;  /* 0x0000000151517824 */ /* 0x000fe200078e0250 */
[----:B------:R-:W4:Y:S03]  /*10e0*/  LDS R91, [R41+0x74] ;  /* 0x00007400295b7984 */ /* 0x000f260000000800 */
[----:B------:R-:W-:Y:S01]  /*10f0*/  IMAD.IADD R82, R82, 0x1, R81 ;  /* 0x0000000152527824 */ /* 0x000fe200078e0251 */
[----:B------:R-:W4:Y:S03]  /*1100*/  LDS R92, [R41+0x78] ;  /* 0x00007800295c7984 */ /* 0x000f260000000800 */
[----:B0-----:R-:W-:Y:S01]  /*1110*/  IMAD.IADD R83, R83, 0x1, R82 ;  /* 0x0000000153537824 */ /* 0x001fe200078e0252 */
[----:B------:R-:W0:Y:S03]  /*1120*/  LDS R93, [R41+0x7c] ;  /* 0x00007c00295d7984 */ /* 0x000e260000000800 */
[----:B-1----:R-:W-:Y:S01]  /*1130*/  IMAD.IADD R84, R84, 0x1, R83 ;  /* 0x0000000154547824 */ /* 0x002fe200078e0253 */
[----:B------:R-:W1:Y:S03]  /*1140*/  LDS R4, [R41+0x80] ;  /* 0x0000800029047984 */ /* 0x000e660000000800 */
[----:B--2---:R-:W-:-:S04]  /*1150*/  IMAD.IADD R85, R85, 0x1, R84 ;  /* 0x0000000155557824 */ /* 0x004fc800078e0254 */
[----:B---3--:R-:W-:-:S05]  /*1160*/  IMAD.IADD R86, R86, 0x1, R85 ;  /* 0x0000000156567824 */ /* 0x008fca00078e0255 */
[----:B----4-:R-:W-:-:S05]  /*1170*/  IADD3 R87, PT, PT, R87, R86, RZ ;  /* 0x0000005657577210 */ /* 0x010fca0007ffe0ff */
[----:B------:R-:W-:-:S04]  /*1180*/  IMAD.IADD R88, R88, 0x1, R87 ;  /* 0x0000000158587824 */ /* 0x000fc800078e0257 */
[----:B------:R-:W-:-:S04]  /*1190*/  IMAD.IADD R89, R89, 0x1, R88 ;  /* 0x0000000159597824 */ /* 0x000fc800078e0258 */
[----:B------:R-:W-:-:S04]  /*11a0*/  IMAD.IADD R90, R90, 0x1, R89 ;  /* 0x000000015a5a7824 */ /* 0x000fc800078e0259 */
[----:B------:R-:W-:-:S04]  /*11b0*/  IMAD.IADD R91, R91, 0x1, R90 ;  /* 0x000000015b5b7824 */ /* 0x000fc800078e025a */
[----:B------:R-:W-:-:S04]  /*11c0*/  IMAD.IADD R92, R92, 0x1, R91 ;  /* 0x000000015c5c7824 */ /* 0x000fc800078e025b */
[----:B0-----:R-:W-:-:S05]  /*11d0*/  IMAD.IADD R93, R93, 0x1, R92 ;  /* 0x000000015d5d7824 */ /* 0x001fca00078e025c */
[----:B-1----:R-:W-:-:S05]  /*11e0*/  IADD3 R95, PT, PT, R4, R93, RZ ;  /* 0x0000005d045f7210 */ /* 0x002fca0007ffe0ff */
        /* <DEDUP_REMOVED lines=17> */
[C---:B0-----:R-:W-:Y:S01]  /*1300*/  IMAD.IADD R5, R4.reuse, 0x1, R5 ;  /* 0x0000000104057824 */ /* 0x041fe200078e0205 */
[----:B------:R-:W-:Y:S02]  /*1310*/  SEL R47, R4, R47, !P0 ;  /* 0x0000002f042f7207 */ /* 0x000fe40004000000 */
[----:B------:R-:W-:Y:S02]  /*1320*/  ISETP.NE.AND P0, PT, R94, 0x2, PT ;  /* 0x000000025e00780c */ /* 0x000fe40003f05270 */
[----:B------:R-:W-:-:S02]  /*1330*/  IADD3 R6, PT, PT, R6, R5, RZ ;  /* 0x0000000506067210 */ /* 0x000fc40007ffe0ff */
[----:B------:R-:W-:Y:S02]  /*1340*/  SEL R47, R5, R47, !P0 ;  /* 0x0000002f052f7207 */ /* 0x000fe40004000000 */
[----:B------:R-:W-:Y:S01]  /*1350*/  ISETP.NE.AND P0, PT, R94, 0x3, PT ;  /* 0x000000035e00780c */ /* 0x000fe20003f05270 */
[----:B------:R-:W-:-:S03]  /*1360*/  IMAD.IADD R7, R7, 0x1, R6 ;  /* 0x0000000107077824 */ /* 0x000fc600078e0206 */
[----:B------:R-:W-:Y:S01]  /*1370*/  SEL R47, R6, R47, !P0 ;  /* 0x0000002f062f7207 */ /* 0x000fe20004000000 */
[C---:B-1----:R-:W-:Y:S01]  /*1380*/  IMAD.IADD R8, R7.reuse, 0x1, R8 ;  /* 0x0000000107087824 */ /* 0x042fe200078e0208 */
[----:B------:R-:W-:Y:S02]  /*1390*/  ISETP.NE.AND P0, PT, R94, 0x5, PT ;  /* 0x000000055e00780c */ /* 0x000fe40003f05270 */
[----:B------:R-:W-:Y:S01]  /*13a0*/  SEL R47, R7, R47, !P1 ;  /* 0x0000002f072f7207 */ /* 0x000fe20004800000 */
[----:B------:R-:W-:Y:S01]  /*13b0*/  IMAD.IADD R9, R9, 0x1, R8 ;  /* 0x0000000109097824 */ /* 0x000fe200078e0208 */
[----:B------:R-:W-:Y:S02]  /*13c0*/  ISETP.NE.AND P1, PT, R37, RZ, PT ;  /* 0x000000ff2500720c */ /* 0x000fe40003f25270 */
[----:B------:R-:W-:Y:S01]  /*13d0*/  SEL R47, R8, R47, !P0 ;  /* 0x0000002f082f7207 */ /* 0x000fe20004000000 */
[----:B------:R-:W-:Y:S01]  /*13e0*/  IMAD.IADD R10, R10, 0x1, R9 ;  /* 0x000000010a0a7824 */ /* 0x000fe200078e0209 */
[----:B------:R-:W-:-:S02]  /*13f0*/  ISETP.GT.U32.AND P0, PT, R0, 0x1f, PT ;  /* 0x0000001f0000780c */ /* 0x000fc40003f04070 */
[----:B------:R-:W-:Y:S01]  /*1400*/  SEL R47, R9, R47, !P2 ;  /* 0x0000002f092f7207 */ /* 0x000fe20005000000 */
[----:B------:R-:W-:Y:S01]  /*1410*/  IMAD.IADD R11, R11, 0x1, R10 ;  /* 0x000000010b0b7824 */ /* 0x000fe200078e020a */
[----:B------:R-:W-:Y:S02]  /*1420*/  ISETP.GT.U32.OR P2, PT, R0, 0x1f, P1 ;  /* 0x0000001f0000780c */ /* 0x000fe40000f44470 */
[----:B------:R-:W-:Y:S02]  /*1430*/  SEL R4, R95, RZ, P1 ;  /* 0x000000ff5f047207 */ /* 0x000fe40000800000 */
[----:B------:R-:W-:-:S05]  /*1440*/  SEL R47, R10, R47, !P3 ;  /* 0x0000002f0a2f7207 */ /* 0x000fca0005800000 */
[----:B------:R-:W-:Y:S02]  /*1450*/  @P0 IADD3 R95, PT, PT, R47, R4, RZ ;  /* 0x000000042f5f0210 */ /* 0x000fe40007ffe0ff */
[----:B------:R-:W-:Y:S02]  /*1460*/  ISETP.NE.AND P0, PT, R0, RZ, PT ;  /* 0x000000ff0000720c */ /* 0x000fe40003f05270 */
        /* <DEDUP_REMOVED lines=83> */
[----:B--2---:R-:W-:Y:S01]  /*19a0*/  IMAD.IADD R6, R49, 0x1, R48 ;  /* 0x0000000131067824 */ /* 0x004fe200078e0230 */
[----:B---3--:R-:W-:Y:S01]  /*19b0*/  IADD3 R8, PT, PT, R51, R50, RZ ;  /* 0x0000003233087210 */ /* 0x008fe20007ffe0ff */
[----:B----4-:R-:W-:Y:S02]  /*19c0*/  IMAD.IADD R10, R53, 0x1, R52 ;  /* 0x00000001350a7824 */ /* 0x010fe400078e0234 */
[----:B------:R-:W-:Y:S02]  /*19d0*/  IMAD.IADD R54, R55, 0x1, R54 ;  /* 0x0000000137367824 */ /* 0x000fe400078e0236 */
[----:B------:R-:W-:Y:S02]  /*19e0*/  IMAD.IADD R56, R57, 0x1, R56 ;  /* 0x0000000139387824 */ /* 0x000fe400078e0238 */
[----:B------:R-:W-:-:S02]  /*19f0*/  IMAD.IADD R58, R59, 0x1, R58 ;  /* 0x000000013b3a7824 */ /* 0x000fc400078e023a */
        /* <DEDUP_REMOVED lines=9> */
[----:B------:R-:W-:Y:S01]  /*1a90*/  LEA R11, R8, UR4, 0x3 ;  /* 0x00000004080b7c11 */ /* 0x000fe2000f8e18ff */
[----:B------:R-:W-:Y:S01]  /*1aa0*/  IMAD R55, R40, -0x4, R5 ;  /* 0xfffffffc28377824 */ /* 0x000fe200078e0205 */
[----:B------:R-:W-:Y:S01]  /*1ab0*/  LEA R49, R10, UR4, 0x3 ;  /* 0x000000040a317c11 */ /* 0x000fe2000f8e18ff */
[----:B------:R1:W-:Y:S01]  /*1ac0*/  STS.64 [R7], R12 ;  /* 0x0000000c07007388 */ /* 0x0003e20000000a00 */
[----:B------:R-:W-:Y:S01]  /*1ad0*/  LEA R51, R56, UR4, 0x3 ;  /* 0x0000000438337c11 */ /* 0x000fe2000f8e18ff */
[----:B------:R-:W-:Y:S01]  /*1ae0*/  IMAD R4, R4, -0x4, R7 ;  /* 0xfffffffc04047824 */ /* 0x000fe200078e0207 */
[----:B------:R-:W-:Y:S01]  /*1af0*/  LEA R53, R58, UR4, 0x3 ;  /* 0x000000043a357c11 */ /* 0x000fe2000f8e18ff */
[----:B------:R2:W-:Y:S01]  /*1b00*/  STS.64 [R9], R14 ;  /* 0x0000000e09007388 */ /* 0x0005e20000000a00 */
[----:B------:R-:W-:-:S02]  /*1b10*/  IMAD R57, R6, -0x4, R9 ;  /* 0xfffffffc06397824 */ /* 0x000fc400078e0209 */
[----:B------:R-:W-:Y:S01]  /*1b20*/  IMAD R6, R8, -0x4, R11 ;  /* 0xfffffffc08067824 */ /* 0x000fe200078e020b */
[----:B0-----:R-:W-:Y:S01]  /*1b30*/  LEA R5, R54, UR4, 0x3 ;  /* 0x0000000436057c11 */ /* 0x001fe2000f8e18ff */
[----:B------:R0:W-:Y:S01]  /*1b40*/  STS.64 [R11], R16 ;  /* 0x000000100b007388 */ /* 0x0001e20000000a00 */
[----:B------:R-:W-:Y:S01]  /*1b50*/  IMAD R59, R10, -0x4, R49 ;  /* 0xfffffffc0a3b7824 */ /* 0x000fe200078e0231 */
[----:B-1----:R-:W-:Y:S02]  /*1b60*/  LEA R7, R60, UR4, 0x3 ;  /* 0x000000043c077c11 */ /* 0x002fe4000f8e18ff */
[----:B------:R3:W-:Y:S01]  /*1b70*/  STS.64 [R49], R18 ;  /* 0x0000001231007388 */ /* 0x0007e20000000a00 */
[----:B------:R-:W-:Y:S02]  /*1b80*/  IMAD R8, R54, -0x4, R5 ;  /* 0xfffffffc36087824 */ /* 0x000fe400078e0205 */
[----:B--2---:R-:W-:Y:S01]  /*1b90*/  IMAD R9, R56, -0x4, R51 ;  /* 0xfffffffc38097824 */ /* 0x004fe200078e0233 */
[----:B------:R3:W-:Y:S01]  /*1ba0*/  STS.64 [R5], R20 ;  /* 0x0000001405007388 */ /* 0x0007e20000000a00 */
[----:B------:R-:W-:-:S03]  /*1bb0*/  IMAD R10, R58, -0x4, R53 ;  /* 0xfffffffc3a0a7824 */ /* 0x000fc600078e0235 */
[----:B------:R3:W-:Y:S01]  /*1bc0*/  STS.64 [R51], R22 ;  /* 0x0000001633007388 */ /* 0x0007e20000000a00 */
[----:B0-----:R-:W-:-:S03]  /*1bd0*/  IMAD R11, R60, -0x4, R7 ;  /* 0xfffffffc3c0b7824 */ /* 0x001fc600078e0207 */
[----:B------:R3:W-:Y:S04]  /*1be0*/  STS.64 [R53], R24 ;  /* 0x0000001835007388 */ /* 0x0007e80000000a00 */
[----:B------:R3:W-:Y:S01]  /*1bf0*/  STS.64 [R7], R26 ;  /* 0x0000001a07007388 */ /* 0x0007e20000000a00 */
[----:B------:R-:W-:Y:S06]  /*1c00*/  BAR.SYNC.DEFER_BLOCKING 0x0 ;  /* 0x0000000000007b1d */ /* 0x000fec0000010000 */
[----:B------:R3:W0:Y:S04]  /*1c10*/  LDS.64 R2, [R43] ;  /* 0x000000002b027984 */ /* 0x0006280000000a00 */
[----:B------:R3:W2:Y:S04]  /*1c20*/  LDS.64 R12, [R43+0x8] ;  /* 0x000008002b0c7984 */ /* 0x0006a80000000a00 */
[----:B------:R3:W4:Y:S04]  /*1c30*/  LDS.64 R14, [R43+0x10] ;  /* 0x000010002b0e7984 */ /* 0x0007280000000a00 */
[----:B------:R3:W1:Y:S04]  /*1c40*/  LDS.64 R16, [R43+0x18] ;  /* 0x000018002b107984 */ /* 0x0006680000000a00 */
[----:B------:R3:W0:Y:S04]  /*1c50*/  LDS.64 R18, [R43+0x20] ;  /* 0x000020002b127984 */ /* 0x0006280000000a00 */
[----:B------:R3:W0:Y:S04]  /*1c60*/  LDS.64 R20, [R43+0x28] ;  /* 0x000028002b147984 */ /* 0x0006280000000a00 */
[----:B------:R3:W0:Y:S04]  /*1c70*/  LDS.64 R22, [R43+0x30] ;  /* 0x000030002b167984 */ /* 0x0006280000000a00 */
[----:B------:R3:W0:Y:S04]  /*1c80*/  LDS.64 R24, [R43+0x38] ;  /* 0x000038002b187984 */ /* 0x0006280000000a00 */
[----:B------:R3:W0:Y:S01]  /*1c90*/  LDS.64 R26, [R43+0x40] ;  /* 0x000040002b1a7984 */ /* 0x0006220000000a00 */
[----:B------:R-:W-:Y:S06]  /*1ca0*/  BAR.SYNC.DEFER_BLOCKING 0x0 ;  /* 0x0000000000007b1d */ /* 0x000fec0000010000 */
[----:B------:R3:W-:Y:S04]  /*1cb0*/  STS [R55], R28 ;  /* 0x0000001c37007388 */ /* 0x0007e80000000800 */
[----:B------:R3:W-:Y:S04]  /*1cc0*/  STS [R4], R29 ;  /* 0x0000001d04007388 */ /* 0x0007e80000000800 */
[----:B------:R3:W-:Y:S04]  /*1cd0*/  STS [R57], R30 ;  /* 0x0000001e39007388 */ /* 0x0007e80000000800 */
[----:B------:R3:W-:Y:S04]  /*1ce0*/  STS [R6], R31 ;  /* 0x0000001f06007388 */ /* 0x0007e80000000800 */
[----:B------:R3:W-:Y:S04]  /*1cf0*/  STS [R59], R32 ;  /* 0x000000203b007388 */ /* 0x0007e80000000800 */
[----:B------:R3:W-:Y:S04]  /*1d00*/  STS [R8], R33 ;  /* 0x0000002108007388 */ /* 0x0007e80000000800 */
[----:B------:R3:W-:Y:S04]  /*1d10*/  STS [R9], R34 ;  /* 0x0000002209007388 */ /* 0x0007e80000000800 */
[----:B------:R3:W-:Y:S04]  /*1d20*/  STS [R10], R35 ;  /* 0x000000230a007388 */ /* 0x0007e80000000800 */
[----:B------:R3:W-:Y:S01]  /*1d30*/  STS [R11], R36 ;  /* 0x000000240b007388 */ /* 0x0007e20000000800 */
[----:B------:R-:W-:Y:S06]  /*1d40*/  BAR.SYNC.DEFER_BLOCKING 0x0 ;  /* 0x0000000000007b1d */ /* 0x000fec0000010000 */
[----:B------:R3:W0:Y:S04]  /*1d50*/  LDS R28, [R45] ;  /* 0x000000002d1c7984 */ /* 0x0006280000000800 */
[----:B------:R3:W0:Y:S04]  /*1d60*/  LDS R29, [R45+0x4] ;  /* 0x000004002d1d7984 */ /* 0x0006280000000800 */
[----:B------:R3:W0:Y:S04]  /*1d70*/  LDS R30, [R45+0x8] ;  /* 0x000008002d1e7984 */ /* 0x0006280000000800 */
[----:B------:R3:W0:Y:S04]  /*1d80*/  LDS R31, [R45+0xc] ;  /* 0x00000c002d1f7984 */ /* 0x0006280000000800 */
[----:B------:R3:W0:Y:S04]  /*1d90*/  LDS R32, [R45+0x10] ;  /* 0x000010002d207984 */ /* 0x0006280000000800 */
[----:B------:R3:W0:Y:S04]  /*1da0*/  LDS R33, [R45+0x14] ;  /* 0x000014002d217984 */ /* 0x0006280000000800 */
[----:B------:R3:W0:Y:S04]  /*1db0*/  LDS R34, [R45+0x18] ;  /* 0x000018002d227984 */ /* 0x0006280000000800 */
[----:B------:R3:W0:Y:S04]  /*1dc0*/  LDS R35, [R45+0x1c] ;  /* 0x00001c002d237984 */ /* 0x0006280000000800 */
[----:B------:R3:W0:Y:S01]  /*1dd0*/  LDS R36, [R45+0x20] ;  /* 0x000020002d247984 */ /* 0x0006220000000800 */
[----:B------:R-:W-:Y:S06]  /*1de0*/  BAR.SYNC.DEFER_BLOCKING 0x0 ;  /* 0x0000000000007b1d */ /* 0x000fec0000010000 */
[----:B-12-4-:R-:W-:Y:S05]  /*1df0*/  BRA `(.L_x_444) ;  /* 0xffffffe400d47947 */ /* 0x016fea000383ffff */
.L_x_443:
[----:B------:R-:W0:Y:S01]  /*1e00*/  LDCU.64 UR6, c[0x0][0x3a0] ;  /* 0x00007400ff0677ac */ /* 0x000e220008000a00 */
[----:B------:R-:W-:Y:S01]  /*1e10*/  LEA R5, R40, UR4, 0x3 ;  /* 0x0000000428057c11 */ /* 0x000fe2000f8e18ff */
[----:B------:R-:W-:Y:S01]  /*1e20*/  IMAD R45, R0, -0x1c, R45 ;  /* 0xffffffe4002d7824 */ /* 0x000fe200078e022d */
[----:B------:R-:W-:Y:S02]  /*1e30*/  LEA R7, R4, UR4, 0x3 ;  /* 0x0000000404077c11 */ /* 0x000fe4000f8e18ff */
[----:B------:R-:W-:Y:S01]  /*1e40*/  LEA R9, R6, UR4, 0x3 ;  /* 0x0000000406097c11 */ /* 0x000fe2000f8e18ff */
[----:B------:R1:W-:Y:S01]  /*1e50*/  STS.64 [R5], R2 ;  /* 0x0000000205007388 */ /* 0x0003e20000000a00 */
[----:B------:R-:W-:Y:S01]  /*1e60*/  LEA R37, R10, UR4, 0x3 ;  /* 0x000000040a257c11 */ /* 0x000fe2000f8e18ff */
[----:B------:R-:W-:Y:S01]  /*1e70*/  IMAD R43, R40, -0x4, R5 ;  /* 0xfffffffc282b7824 */ /* 0x000fe200078e0205 */
[----:B------:R-:W-:Y:S01]  /*1e80*/  LEA R39, R58, UR4, 0x3 ;  /* 0x000000043a277c11 */ /* 0x000fe2000f8e18ff */
[----:B------:R2:W-:Y:S01]  /*1e90*/  STS.64 [R7], R12 ;  /* 0x0000000c07007388 */ /* 0x0005e20000000a00 */
[----:B------:R-:W-:Y:S01]  /*1ea0*/  LEA R41, R60, UR4, 0x3 ;  /* 0x000000043c297c11 */ /* 0x000fe2000f8e18ff */
[----:B------:R-:W-:-:S02]  /*1eb0*/  IMAD R38, R4, -0x4, R7 ;  /* 0xfffffffc04267824 */ /* 0x000fc400078e0207 */
[----:B------:R-:W-:Y:S01]  /*1ec0*/  STS.64 [R9], R14 ;  /* 0x0000000e09007388 */ /* 0x000fe20000000a00 */
[----:B------:R-:W-:Y:S02]  /*1ed0*/  IMAD R47, R6, -0x4, R9 ;  /* 0xfffffffc062f7824 */ /* 0x000fe400078e0209 */
[----:B------:R-:W-:Y:S01]  /*1ee0*/  IMAD R49, R10, -0x4, R37 ;  /* 0xfffffffc0a317824 */ /* 0x000fe200078e0225 */
[----:B0-----:R-:W-:Y:S01]  /*1ef0*/  ISETP.LT.U32.AND P2, PT, R0, UR6, PT ;  /* 0x0000000600007c0c */ /* 0x001fe2000bf41070 */
[----:B------:R-:W-:Y:S01]  /*1f00*/  IMAD R58, R58, -0x4, R39 ;  /* 0xfffffffc3a3a7824 */ /* 0x000fe200078e0227 */
[----:B------:R-:W-:Y:S02]  /*1f10*/  MOV R11, UR7 ;  /* 0x00000007000b7c02 */ /* 0x000fe40008000f00 */
[----:B-1----:R-:W-:Y:S02]  /*1f20*/  LEA R3, R54, UR4, 0x3 ;  /* 0x0000000436037c11 */ /* 0x002fe4000f8e18ff */
[----:B------:R-:W-:-:S02]  /*1f30*/  ISETP.GT.U32.AND.EX P2, PT, R11, RZ, PT, P2 ;  /* 0x000000ff0b00720c */ /* 0x000fc40003f44120 */
[----:B------:R-:W-:Y:S01]  /*1f40*/  LEA R11, R8, UR4, 0x3 ;  /* 0x00000004080b7c11 */ /* 0x000fe2000f8e18ff */
[----:B------:R-:W-:Y:S01]  /*1f50*/  IMAD R54, R54, -0x4, R3 ;  /* 0xfffffffc36367824 */ /* 0x000fe200078e0203 */
[----:B--2---:R-:W-:-:S03]  /*1f60*/  LEA R13, R56, UR4, 0x3 ;  /* 0x00000004380d7c11 */ /* 0x004fc6000f8e18ff */
[----:B------:R-:W-:Y:S01]  /*1f70*/  STS.64 [R11], R16 ;  /* 0x000000100b007388 */ /* 0x000fe20000000a00 */
[----:B------:R-:W-:Y:S02]  /*1f80*/  IMAD R40, R8, -0x4, R11 ;  /* 0xfffffffc08287824 */ /* 0x000fe400078e020b */
[----:B------:R-:W-:Y:S01]  /*1f90*/  IMAD R51, R56, -0x4, R13 ;  /* 0xfffffffc38337824 */ /* 0x000fe200078e020d */
[----:B------:R0:W-:Y:S04]  /*1fa0*/  STS.64 [R37], R18 ;  /* 0x0000001225007388 */ /* 0x0001e80000000a00 */
[----:B------:R1:W-:Y:S04]  /*1fb0*/  STS.64 [R3], R20 ;  /* 0x0000001403007388 */ /* 0x0003e80000000a00 */
[----:B------:R-:W-:Y:S04]  /*1fc0*/  STS.64 [R13], R22 ;  /* 0x000000160d007388 */ /* 0x000fe80000000a00 */
[----:B------:R2:W-:Y:S01]  /*1fd0*/  STS.64 [R39], R24 ;  /* 0x0000001827007388 */ /* 0x0005e20000000a00 */
[----:B0-----:R-:W-:-:S03]  /*1fe0*/  IMAD R37, R60, -0x4, R41 ;  /* 0xfffffffc3c257824 */ /* 0x001fc600078e0229 */
[----:B------:R0:W-:Y:S01]  /*1ff0*/  STS.64 [R41], R26 ;  /* 0x0000001a29007388 */ /* 0x0001e20000000a00 */
[----:B-1----:R-:W1:Y:S08]  /*2000*/  LDC.64 R20, c[0x0][0x388] ;  /* 0x0000e200ff147b82 */ /* 0x002e700000000a00 */
[----:B------:R-:W-:Y:S01]  /*2010*/  BAR.SYNC.DEFER_BLOCKING 0x0 ;  /* 0x0000000000007b1d */ /* 0x000fe20000010000 */
[----:B--2---:R-:W-:-:S07]  /*2020*/  IMAD R24, R0, -0x4, R45 ;  /* 0xfffffffc00187824 */ /* 0x004fce00078e022d */
[----:B------:R-:W2:Y:S01]  /*2030*/  LDC.64 R22, c[0x0][0x398] ;  /* 0x0000e600ff167b82 */ /* 0x000ea20000000a00 */
[C---:B0-----:R-:W-:Y:S02]  /*2040*/  VIADD R27, R0.reuse, 0x200 ;  /* 0x00000200001b7836 */ /* 0x041fe40000000000 */
[----:B------:R-:W-:-:S03]  /*2050*/  VIADD R26, R0, 0x100 ;  /* 0x00000100001a7836 */ /* 0x000fc60000000000 */
[----:B------:R-:W-:Y:S02]  /*2060*/  ISETP.LT.U32.AND P0, PT, R27, UR6, PT ;  /* 0x000000061b007c0c */ /* 0x000fe4000bf01070 */
[----:B------:R-:W-:Y:S02]  /*2070*/  ISETP.LT.U32.AND P1, PT, R26, UR6, PT ;  /* 0x000000061a007c0c */ /* 0x000fe4000bf21070 */
[----:B------:R-:W-:-:S04]  /*2080*/  LOP3.LUT R26, R0, 0x400, RZ, 0xfc, !PT ;  /* 0x00000400001a7812 */ /* 0x000fc800078efcff */
[----:B------:R-:W-:Y:S01]  /*2090*/  ISETP.LT.U32.AND P6, PT, R26, UR6, PT ;  /* 0x000000061a007c0c */ /* 0x000fe2000bfc1070 */
[C---:B------:R-:W-:Y:S01]  /*20a0*/  VIADD R26, R0.reuse, 0x500 ;  /* 0x00000500001a7836 */ /* 0x040fe20000000000 */
[----:B------:R-:W0:Y:S01]  /*20b0*/  LDS.64 R2, [R45] ;  /* 0x000000002d027984 */ /* 0x000e220000000a00 */
[----:B-1----:R-:W-:-:S03]  /*20c0*/  IMAD.WIDE.U32 R20, R0, 0x8, R20 ;  /* 0x0000000800147825 */ /* 0x002fc600078e0014 */
[----:B------:R-:W-:Y:S01]  /*20d0*/  ISETP.LT.U32.AND P5, PT, R26, UR6, PT ;  /* 0x000000061a007c0c */ /* 0x000fe2000bfa1070 */
[----:B------:R-:W-:Y:S01]  /*20e0*/  LDS.64 R4, [R45+0x800] ;  /* 0x000800002d047984 */ /* 0x000fe20000000a00 */
[C---:B------:R-:W-:Y:S02]  /*20f0*/  VIADD R26, R0.reuse, 0x700 ;  /* 0x00000700001a7836 */ /* 0x040fe40000000000 */
[C---:B--2---:R-:W-:Y:S01]  /*2100*/  IMAD.WIDE.U32 R22, R0.reuse, 0x4, R22 ;  /* 0x0000000400167825 */ /* 0x044fe200078e0016 */
        /* <DEDUP_REMOVED lines=8> */
[----:B------:R1:W-:Y:S04]  /*2190*/  STS [R43], R28 ;  /* 0x0000001c2b007388 */ /* 0x0003e80000000800 */
[----:B------:R-:W-:Y:S04]  /*21a0*/  STS [R38], R29 ;  /* 0x0000001d26007388 */ /* 0x000fe80000000800 */
[----:B------:R-:W-:Y:S01]  /*21b0*/  STS [R47], R30 ;  /* 0x0000001e2f007388 */ /* 0x000fe20000000800 */
[----:B-1----:R-:W-:-:S03]  /*21c0*/  VIADD R28, R0, 0x300 ;  /* 0x00000300001c7836 */ /* 0x002fc60000000000 */
[----:B------:R-:W-:Y:S02]  /*21d0*/  STS [R40], R31 ;  /* 0x0000001f28007388 */ /* 0x000fe40000000800 */
[----:B------:R-:W-:Y:S02]  /*21e0*/  ISETP.LT.U32.AND P4, PT, R28, UR6, PT ;  /* 0x000000061c007c0c */ /* 0x000fe4000bf81070 */
[----:B------:R-:W-:Y:S01]  /*21f0*/  STS [R49], R32 ;  /* 0x0000002031007388 */ /* 0x000fe20000000800 */
[----:B------:R-:W-:-:S03]  /*2200*/  IMAD.U32 R28, RZ, RZ, UR7 ;  /* 0x00000007ff1c7e24 */ /* 0x000fc6000f8e00ff */
[----:B------:R-:W-:Y:S02]  /*2210*/  STS [R54], R33 ;  /* 0x0000002136007388 */ /* 0x000fe40000000800 */
[----:B------:R-:W-:Y:S02]  /*2220*/  ISETP.GT.U32.AND.EX P1, PT, R28, RZ, PT, P1 ;  /* 0x000000ff1c00720c */ /* 0x000fe40003f24110 */
[----:B------:R-:W-:Y:S01]  /*2230*/  STS [R51], R34 ;  /* 0x0000002233007388 */ /* 0x000fe20000000800 */
[C---:B------:R-:W-:Y:S02]  /*2240*/  IADD3 R28, PT, PT, R0.reuse, 0x600, RZ ;  /* 0x00000600001c7810 */ /* 0x040fe40007ffe0ff */
[----:B------:R-:W-:Y:S01]  /*2250*/  LOP3.LUT R0, R0, 0x800, RZ, 0xfc, !PT ;  /* 0x0000080000007812 */ /* 0x000fe200078efcff */
[----:B------:R-:W-:Y:S01]  /*2260*/  STS [R58], R35 ;  /* 0x000000233a007388 */ /* 0x000fe20000000800 */
[----:B------:R-:W-:-:S03]  /*2270*/  ISETP.LT.U32.AND P3, PT, R28, UR6, PT ;  /* 0x000000061c007c0c */ /* 0x000fc6000bf61070 */
[----:B------:R-:W-:Y:S01]  /*2280*/  STS [R37], R36 ;  /* 0x0000002425007388 */ /* 0x000fe20000000800 */
[----:B------:R-:W-:Y:S06]  /*2290*/  BAR.SYNC.DEFER_BLOCKING 0x0 ;  /* 0x0000000000007b1d */ /* 0x000fec0000010000 */
[----:B------:R-:W1:Y:S04]  /*22a0*/  @P2 LDS R39, [R24] ;  /* 0x0000000018272984 */ /* 0x000e680000000800 */
[----:B------:R-:W2:Y:S04]  /*22b0*/  LDS R25, [R24+0x400] ;  /* 0x0004000018197984 */ /* 0x000ea80000000800 */
[----:B------:R-:W3:Y:S04]  /*22c0*/  LDS R27, [R24+0x800] ;  /* 0x00080000181b7984 */ /* 0x000ee80000000800 */
[----:B------:R-:W4:Y:S04]  /*22d0*/  LDS R29, [R24+0xc00] ;  /* 0x000c0000181d7984 */ /* 0x000f280000000800 */
[----:B------:R-:W5:Y:S04]  /*22e0*/  LDS R31, [R24+0x1000] ;  /* 0x00100000181f7984 */ /* 0x000f680000000800 */
[----:B------:R-:W5:Y:S04]  /*22f0*/  LDS R33, [R24+0x1400] ;  /* 0x0014000018217984 */ /* 0x000f680000000800 */
[----:B------:R-:W5:Y:S04]  /*2300*/  LDS R35, [R24+0x1800] ;  /* 0x0018000018237984 */ /* 0x000f680000000800 */
[----:B------:R-:W5:Y:S04]  /*2310*/  LDS R37, [R24+0x1c00] ;  /* 0x001c000018257984 */ /* 0x000f680000000800 */
[----:B0-----:R0:W-:Y:S04]  /*2320*/  @P2 STG.E.64 desc[UR10][R20.64], R2 ;  /* 0x0000000214002986 */ /* 0x0011e8000c101b0a */
[----:B-1----:R1:W-:Y:S01]  /*2330*/  @P2 STG.E desc[UR10][R22.64], R39 ;  /* 0x0000002716002986 */ /* 0x0023e2000c10190a */
[----:B------:R-:W-:Y:S01]  /*2340*/  ISETP.LT.U32.AND P2, PT, R26, UR6, PT ;  /* 0x000000061a007c0c */ /* 0x000fe2000bf41070 */
[----:B------:R-:W-:-:S02]  /*2350*/  IMAD.U32 R26, RZ, RZ, UR7 ;  /* 0x00000007ff1a7e24 */ /* 0x000fc4000f8e00ff */
[----:B------:R1:W-:Y:S01]  /*2360*/  @P1 STG.E.64 desc[UR10][R20.64+0x800], R4 ;  /* 0x0008000414001986 */ /* 0x0003e2000c101b0a */
[----:B0-----:R-:W-:Y:S02]  /*2370*/  IMAD.U32 R2, RZ, RZ, UR7 ;  /* 0x00000007ff027e24 */ /* 0x001fe4000f8e00ff */
[----:B------:R-:W-:Y:S01]  /*2380*/  ISETP.GT.U32.AND.EX P0, PT, R26, RZ, PT, P0 ;  /* 0x000000ff1a00720c */ /* 0x000fe20003f04100 */
[----:B--2---:R1:W-:Y:S01]  /*2390*/  @P1 STG.E desc[UR10][R22.64+0x400], R25 ;  /* 0x0004001916001986 */ /* 0x0043e2000c10190a */
        /* <DEDUP_REMOVED lines=9> */
[----:B---3--:R1:W-:Y:S04]  /*2430*/  @P0 STG.E desc[UR10][R22.64+0x800], R27 ;  /* 0x0008001b16000986 */ /* 0x0083e8000c10190a */
[----:B------:R1:W-:Y:S04]  /*2440*/  @P4 STG.E.64 desc[UR10][R20.64+0x1800], R8 ;  /* 0x0018000814004986 */ /* 0x0003e8000c101b0a */
[----:B----4-:R1:W-:Y:S04]  /*2450*/  @P4 STG.E desc[UR10][R22.64+0xc00], R29 ;  /* 0x000c001d16004986 */ /* 0x0103e8000c10190a */
[----:B------:R1:W-:Y:S04]  /*2460*/  @P6 STG.E.64 desc[UR10][R20.64+0x2000], R10 ;  /* 0x0020000a14006986 */ /* 0x0003e8000c101b0a */
[----:B-----5:R1:W-:Y:S04]  /*2470*/  @P6 STG.E desc[UR10][R22.64+0x1000], R31 ;  /* 0x0010001f16006986 */ /* 0x0203e8000c10190a */
[----:B------:R1:W-:Y:S04]  /*2480*/  @P5 STG.E.64 desc[UR10][R20.64+0x2800], R12 ;  /* 0x0028000c14005986 */ /* 0x0003e8000c101b0a */
[----:B------:R1:W-:Y:S04]  /*2490*/  @P5 STG.E desc[UR10][R22.64+0x1400], R33 ;  /* 0x0014002116005986 */ /* 0x0003e8000c10190a */
[----:B------:R1:W-:Y:S04]  /*24a0*/  @P3 STG.E.64 desc[UR10][R20.64+0x3000], R14 ;  /* 0x0030000e14003986 */ /* 0x0003e8000c101b0a */
[----:B------:R1:W-:Y:S04]  /*24b0*/  @P3 STG.E desc[UR10][R22.64+0x1800], R35 ;  /* 0x0018002316003986 */ /* 0x0003e8000c10190a */
[----:B------:R1:W-:Y:S04]  /*24c0*/  @P2 STG.E.64 desc[UR10][R20.64+0x3800], R16 ;  /* 0x0038001014002986 */ /* 0x0003e8000c101b0a */
[----:B------:R1:W-:Y:S01]  /*24d0*/  @P2 STG.E desc[UR10][R22.64+0x1c00], R37 ;  /* 0x001c002516002986 */ /* 0x0003e2000c10190a */
[----:B------:R-:W-:Y:S05]  /*24e0*/  @!P1 EXIT ;  /* 0x000000000000994d */ /* 0x000fea0003800000 */
[----:B------:R-:W0:Y:S04]  /*24f0*/  LDS R3, [R24+0x2000] ;  /* 0x0020000018037984 */ /* 0x000e280000000800 */
[----:B------:R-:W-:Y:S04]  /*2500*/  STG.E.64 desc[UR10][R20.64+0x4000], R18 ;  /* 0x0040001214007986 */ /* 0x000fe8000c101b0a */
[----:B0-----:R-:W-:Y:S01]  /*2510*/  STG.E desc[UR10][R22.64+0x2000], R3 ;  /* 0x0020000316007986 */ /* 0x001fe2000c10190a */
[----:B------:R-:W-:Y:S05]  /*2520*/  EXIT ;  /* 0x000000000000794d */ /* 0x000fea0003800000 */
.L_x_445:
        /* <DEDUP_REMOVED lines=13> */
.L_x_461:


//--------------------- .text._ZN3cub18CUB_300001_SM_10006detail8for_each13static_kernelINS2_12policy_hub_t12policy_500_tElN6thrust24THRUST_300001_SM_1000_NS8cuda_cub10__tabulate7functorINS7_10device_ptrIjEENS7_6system6detail7generic6detail22compute_sequence_valueIjvEElEEEEvT0_T1_ --------------------------
	.section	.text._ZN3cub18CUB_300001_SM_10006detail8for_each13static_kernelINS2_12policy_hub_t12policy_500_tElN6thrust24THRUST_300001_SM_1000_NS8cuda_cub10__tabulate7functorINS7_10device_ptrIjEENS7_6system6detail7generic6detail22compute_sequence_valueIjvEElEEEEvT0_T1_,"ax",@progbits
	.align	128
        .global         _ZN3cub18CUB_300001_SM_10006detail8for_each13static_kernelINS2_12policy_hub_t12policy_500_tElN6thrust24THRUST_300001_SM_1000_NS8cuda_cub10__tabulate7functorINS7_10device_ptrIjEENS7_6system6detail7generic6detail22compute_sequence_valueIjvEElEEEEvT0_T1_
        .type           _ZN3cub18CUB_300001_SM_10006detail8for_each13static_kernelINS2_12policy_hub_t12policy_500_tElN6thrust24THRUST_300001_SM_1000_NS8cuda_cub10__tabulate7functorINS7_10device_ptrIjEENS7_6system6detail7generic6detail22compute_sequence_valueIjvEElEEEEvT0_T1_,@function
        .size           _ZN3cub18CUB_300001_SM_10006detail8for_each13static_kernelINS2_12policy_hub_t12policy_500_tElN6thrust24THRUST_300001_SM_1000_NS8cuda_cub10__tabulate7functorINS7_10device_ptrIjEENS7_6system6detail7generic6detail22compute_sequence_valueIjvEElEEEEvT0_T1_,(.L_x_462 - _ZN3cub18CUB_300001_SM_10006detail8for_each13static_kernelINS2_12policy_hub_t12policy_500_tElN6thrust24THRUST_300001_SM_1000_NS8cuda_cub10__tabulate7functorINS7_10device_ptrIjEENS7_6system6detail7generic6detail22compute_sequence_valueIjvEElEEEEvT0_T1_)
        .other          _ZN3cub18CUB_300001_SM_10006detail8for_each13static_kernelINS2_12policy_hub_t12policy_500_tElN6thrust24THRUST_300001_SM_1000_NS8cuda_cub10__tabulate7functorINS7_10device_ptrIjEENS7_6system6detail7generic6detail22compute_sequence_valueIjvEElEEEEvT0_T1_,@"STO_CUDA_ENTRY STV_DEFAULT"
_ZN3cub18CUB_300001_SM_10006detail8for_each13static_kernelINS2_12policy_hub_t12policy_500_tElN6thrust24THRUST_300001_SM_1000_NS8cuda_cub10__tabulate7functorINS7_10device_ptrIjEENS7_6system6detail7generic6detail22compute_sequence_valueIjvEElEEEEvT0_T1_:
.text._ZN3cub18CUB_300001_SM_10006detail8for_each13static_kernelINS2_12policy_hub_t12policy_500_tElN6thrust24THRUST_300001_SM_1000_NS8cuda_cub10__tabulate7functorINS7_10device_ptrIjEENS7_6system6detail7generic6detail22compute_sequence_valueIjvEElEEEEvT0_T1_:
[----:B------:R-:W-:Y:S08]  /*0000*/  LDC R1, c[0x0][0x37c] ;  /* 0x0000df00ff017b82 */ /* 0x000ff00000000800 */
[----:B------:R-:W0:Y:S01]  /*0010*/  S2UR UR4, SR_CTAID.X ;  /* 0x00000000000479c3 */ /* 0x000e220000002500 */
[----:B------:R-:W1:Y:S01]  /*0020*/  LDCU.64 UR6, c[0x0][0x380] ;  /* 0x00007000ff0677ac */ /* 0x000e620008000a00 */
[----:B------:R-:W2:Y:S01]  /*0030*/  LDCU.64 UR8, c[0x0][0x358] ;  /* 0x00006b00ff0877ac */ /* 0x000ea20008000a00 */
[----:B0-----:R-:W-:-:S04]  /*0040*/  UIMAD.WIDE.U32 UR4, UR4, 0x200, URZ ;  /* 0x00000200040478a5 */ /* 0x001fc8000f8e00ff */
[----:B-1----:R-:W-:-:S04]  /*0050*/  UIADD3 UR6, UP0, UPT, -UR4, UR6, URZ ;  /* 0x0000000604067290 */ /* 0x002fc8000ff1e1ff */
[----:B------:R-:W-:Y:S02]  /*0060*/  UIADD3.X UR7, UPT, UPT, ~UR5, UR7, URZ, UP0, !UPT ;  /* 0x0000000705077290 */ /* 0x000fe400087fe5ff */
[----:B------:R-:W-:-:S04]  /*0070*/  UISETP.GE.U32.AND UP0, UPT, UR6, 0x200, UPT ;  /* 0x000002000600788c */ /* 0x000fc8000bf06070 */
[----:B------:R-:W-:-:S09]  /*0080*/  UISETP.GE.AND.EX UP0, UPT, UR7, URZ, UPT, UP0 ;  /* 0x000000ff0700728c */ /* 0x000fd2000bf06300 */
[----:B--2---:R-:W-:Y:S05]  /*0090*/  BRA.U !UP0, `(.L_x_446) ;  /* 0x0000000108347547 */ /* 0x004fea000b800000 */
[----:B------:R-:W0:Y:S01]  /*00a0*/  S2R R0, SR_TID.X ;  /* 0x0000000000007919 */ /* 0x000e220000002100 */
[----:B------:R-:W1:Y:S01]  /*00b0*/  LDC.64 R6, c[0x0][0x390] ;  /* 0x0000e400ff067b82 */ /* 0x000e620000000a00 */
[----:B------:R-:W2:Y:S01]  /*00c0*/  LDCU.64 UR10, c[0x0][0x388] ;  /* 0x00007100ff0a77ac */ /* 0x000ea20008000a00 */
[----:B0-----:R-:W-:-:S05]  /*00d0*/  IADD3 R5, P0, PT, R0, UR4, RZ ;  /* 0x0000000400057c10 */ /* 0x001fca000ff1e0ff */
[----:B------:R-:W-:Y:S01]  /*00e0*/  IMAD.X R4, RZ, RZ, UR5, P0 ;  /* 0x00000005ff047e24 */ /* 0x000fe200080e06ff */
[C---:B--2---:R-:W-:Y:S01]  /*00f0*/  LEA R2, P0, R5.reuse, UR10, 0x2 ;  /* 0x0000000a05027c11 */ /* 0x044fe2000f8010ff */
[----:B------:R-:W-:-:S03]  /*0100*/  VIADD R0, R5, 0x100 ;  /* 0x0000010005007836 */ /* 0x000fc60000000000 */
[C---:B------:R-:W-:Y:S01]  /*0110*/  LEA.HI.X R3, R5.reuse, UR11, R4, 0x2, P0 ;  /* 0x0000000b05037c11 */ /* 0x040fe200080f1404 */
[-CC-:B-1----:R-:W-:Y:S02]  /*0120*/  IMAD R5, R5, R7.reuse, R6.reuse ;  /* 0x0000000705057224 */ /* 0x182fe400078e0206 */
[----:B------:R-:W-:-:S03]  /*0130*/  IMAD R7, R0, R7, R6 ;  /* 0x0000000700077224 */ /* 0x000fc600078e0206 */
[----:B------:R-:W-:Y:S04]  /*0140*/  STG.E desc[UR8][R2.64], R5 ;  /* 0x0000000502007986 */ /* 0x000fe8000c101908 */
[----:B------:R-:W-:Y:S01]  /*0150*/  STG.E desc[UR8][R2.64+0x400], R7 ;  /* 0x0004000702007986 */ /* 0x000fe2000c101908 */
[----:B------:R-:W-:Y:S05]  /*0160*/  EXIT ;  /* 0x000000000000794d */ /* 0x000fea0003800000 */
.L_x_446:
[----:B------:R-:W0:Y:S01]  /*0170*/  S2R R2, SR_TID.X ;  /* 0x0000000000027919 */ /* 0x000e220000002100 */
[----:B------:R-:W-:Y:S01]  /*0180*/  USHF.R.S32.HI UR7, URZ, 0x1f, UR6 ;  /* 0x0000001fff077899 */ /* 0x000fe20008011406 */
[----:B------:R-:W-:Y:S05]  /*0190*/  BSSY.RECONVERGENT B0, `(.L_x_447) ;  /* 0x0000011000007945 */ /* 0x000fea0003800200 */
[----:B------:R-:W-:Y:S02]  /*01a0*/  IMAD.U32 R3, RZ, RZ, UR7 ;  /* 0x00000007ff037e24 */ /* 0x000fe4000f8e00ff */
[----:B------:R-:W-:Y:S01]  /*01b0*/  IMAD.U32 R4, RZ, RZ, UR7 ;  /* 0x00000007ff047e24 */ /* 0x000fe2000f8e00ff */
[C---:B0-----:R-:W-:Y:S01]  /*01c0*/  ISETP.LT.U32.AND P0, PT, R2.reuse, UR6, PT ;  /* 0x0000000602007c0c */ /* 0x041fe2000bf01070 */
[----:B------:R-:W-:-:S03]  /*01d0*/  VIADD R0, R2, 0x100 ;  /* 0x0000010002007836 */ /* 0x000fc60000000000 */
[----:B------:R-:W-:Y:S02]  /*01e0*/  ISETP.GT.AND.EX P0, PT, R3, RZ, PT, P0 ;  /* 0x000000ff0300720c */ /* 0x000fe40003f04300 */
[----:B------:R-:W-:-:S04]  /*01f0*/  ISETP.LT.U32.AND P1, PT, R0, UR6, PT ;  /* 0x0000000600007c0c */ /* 0x000fc8000bf21070 */
[----:B------:R-:W-:-:S07]  /*0200*/  ISETP.GT.AND.EX P1, PT, R4, RZ, PT, P1 ;  /* 0x000000ff0400720c */ /* 0x000fce0003f24310 */
[----:B------:R-:W-:Y:S06]  /*0210*/  @!P0 BRA `(.L_x_448) ;  /* 0x0000000000208947 */ /* 0x000fec0003800000 */
[----:B------:R-:W0:Y:S01]  /*0220*/  LDC.64 R6, c[0x0][0x390] ;  /* 0x0000e400ff067b82 */ /* 0x000e220000000a00 */
[----:B------:R-:W1:Y:S01]  /*0230*/  LDCU.64 UR10, c[0x0][0x388] ;  /* 0x00007100ff0a77ac */ /* 0x000e620008000a00 */
[----:B------:R-:W-:-:S05]  /*0240*/  IADD3 R4, P0, PT, R2, UR4, RZ ;  /* 0x0000000402047c10 */ /* 0x000fca000ff1e0ff */
[----:B------:R-:W-:Y:S01]  /*0250*/  IMAD.X R3, RZ, RZ, UR5, P0 ;  /* 0x00000005ff037e24 */ /* 0x000fe200080e06ff */
[----:B-1----:R-:W-:-:S04]  /*0260*/  LEA R2, P0, R4, UR10, 0x2 ;  /* 0x0000000a04027c11 */ /* 0x002fc8000f8010ff */
[C---:B------:R-:W-:Y:S01]  /*0270*/  LEA.HI.X R3, R4.reuse, UR11, R3, 0x2, P0 ;  /* 0x0000000b04037c11 */ /* 0x040fe200080f1403 */
[----:B0-----:R-:W-:-:S05]  /*0280*/  IMAD R7, R4, R7, R6 ;  /* 0x0000000704077224 */ /* 0x001fca00078e0206 */
[----:B------:R0:W-:Y:S03]  /*0290*/  STG.E desc[UR8][R2.64], R7 ;  /* 0x0000000702007986 */ /* 0x0001e6000c101908 */
.L_x_448:
[----:B------:R-:W-:Y:S05]  /*02a0*/  BSYNC.RECONVERGENT B0 ;  /* 0x0000000000007941 */ /* 0x000fea0003800200 */
.L_x_447:
[----:B------:R-:W-:Y:S05]  /*02b0*/  @!P1 EXIT ;  /* 0x000000000000994d */ /* 0x000fea0003800000 */
[----:B------:R-:W1:Y:S01]  /*02c0*/  LDC.64 R4, c[0x0][0x390] ;  /* 0x0000e400ff047b82 */ /* 0x000e620000000a00 */
[----:B------:R-:W2:Y:S01]  /*02d0*/  LDCU.64 UR6, c[0x0][0x388] ;  /* 0x00007100ff0677ac */ /* 0x000ea20008000a00 */
[----:B------:R-:W-:-:S05]  /*02e0*/  IADD3 R0, P0, PT, R0, UR4, RZ ;  /* 0x0000000400007c10 */ /* 0x000fca000ff1e0ff */
[----:B0-----:R-:W-:Y:S01]  /*02f0*/  IMAD.X R3, RZ, RZ, UR5, P0 ;  /* 0x00000005ff037e24 */ /* 0x001fe200080e06ff */
[----:B--2---:R-:W-:-:S04]  /*0300*/  LEA R2, P0, R0, UR6, 0x2 ;  /* 0x0000000600027c11 */ /* 0x004fc8000f8010ff */
[C---:B------:R-:W-:Y:S01]  /*0310*/  LEA.HI.X R3, R0.reuse, UR7, R3, 0x2, P0 ;  /* 0x0000000700037c11 */ /* 0x040fe200080f1403 */
[----:B-1----:R-:W-:-:S05]  /*0320*/  IMAD R5, R0, R5, R4 ;  /* 0x0000000500057224 */ /* 0x002fca00078e0204 */
[----:B------:R-:W-:Y:S01]  /*0330*/  STG.E desc[UR8][R2.64], R5 ;  /* 0x0000000502007986 */ /* 0x000fe2000c101908 */
[----:B------:R-:W-:Y:S05]  /*0340*/  EXIT ;  /* 0x000000000000794d */ /* 0x000fea0003800000 */
.L_x_449:
        /* <DEDUP_REMOVED lines=11> */
.L_x_462:


//--------------------- .text._ZN3cub18CUB_300001_SM_10006detail11EmptyKernelIvEEvv --------------------------
	.section	.text._ZN3cub18CUB_300001_SM_10006detail11EmptyKernelIvEEvv,"ax",@progbits
	.align	128
        .global         _ZN3cub18CUB_300001_SM_10006detail11EmptyKernelIvEEvv
        .type           _ZN3cub18CUB_300001_SM_10006detail11EmptyKernelIvEEvv,@function
        .size           _ZN3cub18CUB_300001_SM_10006detail11EmptyKernelIvEEvv,(.L_x_463 - _ZN3cub18CUB_300001_SM_10006detail11EmptyKernelIvEEvv)
        .other          _ZN3cub18CUB_300001_SM_10006detail11EmptyKernelIvEEvv,@"STO_CUDA_ENTRY STV_DEFAULT"
_ZN3cub18CUB_300001_SM_10006detail11EmptyKernelIvEEvv:
.text._ZN3cub18CUB_300001_SM_10006detail11EmptyKernelIvEEvv:
[----:B------:R-:W-:Y:S01]  /*0000*/  LDC R1, c[0x0][0x37c] ;  /* 0x0000df00ff017b82 */ /* 0x000fe20000000800 */
[----:B------:R-:W-:Y:S05]  /*0010*/  EXIT ;  /* 0x000000000000794d */ /* 0x000fea0003800000 */
.L_x_450:
        /* <DEDUP_REMOVED lines=14> */
.L_x_463:


//--------------------- .text._Z20computeRollingHashesPKmS0_PmS0_iii --------------------------
	.section	.text._Z20computeRollingHashesPKmS0_PmS0_iii,"ax",@progbits
	.align	128
        .global         _Z20computeRollingHashesPKmS0_PmS0_iii
        .type           _Z20computeRollingHashesPKmS0_PmS0_iii,@function
        .size           _Z20computeRollingHashesPKmS0_PmS0_iii,(.L_x_464 - _Z20computeRollingHashesPKmS0_PmS0_iii)
        .other          _Z20computeRollingHashesPKmS0_PmS0_iii,@"STO_CUDA_ENTRY STV_DEFAULT"
_Z20computeRollingHashesPKmS0_PmS0_iii:
.text._Z20computeRollingHashesPKmS0_PmS0_iii:
[----:B------:R-:W-:Y:S01]  /*0000*/  LDC R1, c[0x0][0x37c] ;  /* 0x0000df00ff017b82 */ /* 0x000fe20000000800 */
[----:B------:R-:W0:Y:S07]  /*0010*/  S2R R3, SR_TID.X ;  /* 0x0000000000037919 */ /* 0x000e2e0000002100 */
[----:B------:R-:W0:Y:S01]  /*0020*/  S2UR UR4, SR_CTAID.X ;  /* 0x00000000000479c3 */ /* 0x000e220000002500 */
[----:B------:R-:W1:Y:S07]  /*0030*/  LDCU UR5, c[0x0][0x3a4] ;  /* 0x00007480ff0577ac */ /* 0x000e6e0008000800 */
[----:B------:R-:W0:Y:S02]  /*0040*/  LDC R0, c[0x0][0x360] ;  /* 0x0000d800ff007b82 */ /* 0x000e240000000800 */
[----:B0-----:R-:W-:-:S05]  /*0050*/  IMAD R0, R0, UR4, R3 ;  /* 0x0000000400007c24 */ /* 0x001fca000f8e0203 */
[----:B-1----:R-:W-:-:S13]  /*0060*/  ISETP.GE.AND P0, PT, R0, UR5, PT ;  /* 0x0000000500007c0c */ /* 0x002fda000bf06270 */
[----:B------:R-:W-:Y:S05]  /*0070*/  @P0 EXIT ;  /* 0x000000000000094d */ /* 0x000fea0003800000 */
[----:B------:R-:W0:Y:S01]  /*0080*/  LDCU UR6, c[0x0][0x3a8] ;  /* 0x00007500ff0677ac */ /* 0x000e220008000800 */
[----:B------:R-:W1:Y:S01]  /*0090*/  LDCU.64 UR4, c[0x0][0x358] ;  /* 0x00006b00ff0477ac */ /* 0x000e620008000a00 */
[----:B0-----:R-:W-:-:S13]  /*00a0*/  ISETP.GE.AND P0, PT, R0, UR6, PT ;  /* 0x0000000600007c0c */ /* 0x001fda000bf06270 */
[----:B-1----:R-:W-:Y:S05]  /*00b0*/  @P0 BRA `(.L_x_451) ;  /* 0x0000000000680947 */ /* 0x002fea0003800000 */
[C---:B------:R-:W-:Y:S01]  /*00c0*/  ISETP.NE.AND P0, PT, R0.reuse, RZ, PT ;  /* 0x000000ff0000720c */ /* 0x040fe20003f05270 */
[----:B------:R-:W0:Y:S01]  /*00d0*/  LDC R9, c[0x0][0x3a0] ;  /* 0x0000e800ff097b82 */ /* 0x000e220000000800 */
[----:B------:R-:W-:-:S07]  /*00e0*/  IADD3 R5, PT, PT, R0, -0x1, RZ ;  /* 0xffffffff00057810 */ /* 0x000fce0007ffe0ff */
[----:B------:R-:W1:Y:S08]  /*00f0*/  LDC.64 R2, c[0x0][0x380] ;  /* 0x0000e000ff027b82 */ /* 0x000e700000000a00 */
[----:B------:R-:W0:Y:S02]  /*0100*/  @P0 LDC.64 R6, c[0x0][0x398] ;  /* 0x0000e600ff060b82 */ /* 0x000e240000000a00 */
[----:B0-----:R-:W-:Y:S01]  /*0110*/  @P0 IMAD.WIDE R6, R9, 0x8, R6 ;  /* 0x0000000809060825 */ /* 0x001fe200078e0206 */
[----:B------:R-:W-:-:S05]  /*0120*/  IADD3 R9, PT, PT, R5, R9, RZ ;  /* 0x0000000905097210 */ /* 0x000fca0007ffe0ff */
[----:B------:R-:W2:Y:S01]  /*0130*/  @P0 LDG.E.64.CONSTANT R6, desc[UR4][R6.64] ;  /* 0x0000000406060981 */ /* 0x000ea2000c1e9b00 */
[----:B-1----:R-:W-:-:S04]  /*0140*/  @P0 IMAD.WIDE R4, R5, 0x8, R2 ;  /* 0x0000000805040825 */ /* 0x002fc800078e0202 */
[----:B------:R-:W-:Y:S02]  /*0150*/  IMAD.WIDE R2, R9, 0x8, R2 ;  /* 0x0000000809027825 */ /* 0x000fe400078e0202 */
[----:B------:R-:W3:Y:S01]  /*0160*/  @P0 LDG.E.64.CONSTANT R4, desc[UR4][R4.64] ;  /* 0x0000000404040981 */ /* 0x000ee2000c1e9b00 */
[----:B------:R-:W0:Y:S03]  /*0170*/  LDC.64 R8, c[0x0][0x390] ;  /* 0x0000e400ff087b82 */ /* 0x000e260000000a00 */
[----:B------:R-:W4:Y:S04]  /*0180*/  @P0 LDG.E.64.CONSTANT R10, desc[UR4][R2.64] ;  /* 0x00000004020a0981 */ /* 0x000f28000c1e9b00 */
[----:B------:R-:W5:Y:S01]  /*0190*/  @!P0 LDG.E.64.CONSTANT R12, desc[UR4][R2.64] ;  /* 0x00000004020c8981 */ /* 0x000f62000c1e9b00 */
[----:B--2---:R-:W-:-:S04]  /*01a0*/  @P0 IADD3 R17, P1, PT, RZ, -R6, RZ ;  /* 0x80000006ff110210 */ /* 0x004fc80007f3e0ff */
[----:B------:R-:W-:-:S05]  /*01b0*/  @P0 IADD3.X R15, PT, PT, RZ, ~R7, RZ, P1, !PT ;  /* 0x80000007ff0f0210 */ /* 0x000fca0000ffe4ff */
[----:B---3--:R-:W-:Y:S02]  /*01c0*/  @P0 IMAD R15, R15, R4, RZ ;  /* 0x000000040f0f0224 */ /* 0x008fe400078e02ff */
[----:B----4-:R-:W-:-:S04]  /*01d0*/  @P0 IMAD.WIDE.U32 R6, R4, R17, R10 ;  /* 0x0000001104060225 */ /* 0x010fc800078e000a */
[----:B------:R-:W-:Y:S01]  /*01e0*/  @P0 IMAD R15, R5, R17, R15 ;  /* 0x00000011050f0224 */ /* 0x000fe200078e020f */
[----:B------:R-:W-:Y:S01]  /*01f0*/  @P0 MOV R12, R6 ;  /* 0x00000006000c0202 */ /* 0x000fe20000000f00 */
[----:B0-----:R-:W-:-:S03]  /*0200*/  IMAD.WIDE R4, R0, 0x8, R8 ;  /* 0x0000000800047825 */ /* 0x001fc600078e0208 */
[----:B------:R-:W-:Y:S01]  /*0210*/  @P0 IADD3 R13, PT, PT, R7, R15, RZ ;  /* 0x0000000f070d0210 */ /* 0x000fe20007ffe0ff */
[----:B-----5:R-:W-:-:S03]  /*0220*/  IMAD.MOV.U32 R2, RZ, RZ, R12 ;  /* 0x000000ffff027224 */ /* 0x020fc600078e000c */
[----:B------:R-:W-:-:S05]  /*0230*/  MOV R3, R13 ;  /* 0x0000000d00037202 */ /* 0x000fca0000000f00 */
[----:B------:R-:W-:Y:S01]  /*0240*/  STG.E.64 desc[UR4][R4.64], R2 ;  /* 0x0000000204007986 */ /* 0x000fe2000c101b04 */
[----:B------:R-:W-:Y:S05]  /*0250*/  EXIT ;  /* 0x000000000000794d */ /* 0x000fea0003800000 */
.L_x_451:
[----:B------:R-:W-:Y:S01]  /*0260*/  IADD3 R7, PT, PT, R0, -UR6, RZ ;  /* 0x8000000600077c10 */ /* 0x000fe2000fffe0ff */
[----:B------:R-:W0:Y:S03]  /*0270*/  LDC R11, c[0x0][0x3a0] ;  /* 0x0000e800ff0b7b82 */ /* 0x000e260000000800 */
[----:B------:R-:W-:-:S05]  /*0280*/  ISETP.NE.AND P0, PT, R7, RZ, PT ;  /* 0x000000ff0700720c */ /* 0x000fca0003f05270 */
[----:B------:R-:W1:Y:S08]  /*0290*/  LDC.64 R2, c[0x0][0x388] ;  /* 0x0000e200ff027b82 */ /* 0x000e700000000a00 */
[----:B------:R-:W0:Y:S02]  /*02a0*/  @P0 LDC.64 R4, c[0x0][0x398] ;  /* 0x0000e600ff040b82 */ /* 0x000e240000000a00 */
[----:B0-----:R-:W-:Y:S01]  /*02b0*/  @P0 IMAD.WIDE R8, R11, 0x8, R4 ;  /* 0x000000080b080825 */ /* 0x001fe200078e0204 */
[----:B------:R-:W-:-:S05]  /*02c0*/  IADD3 R11, PT, PT, R7, -0x1, R11 ;  /* 0xffffffff070b7810 */ /* 0x000fca0007ffe00b */
[----:B------:R-:W2:Y:S01]  /*02d0*/  @P0 LDG.E.64.CONSTANT R8, desc[UR4][R8.64] ;  /* 0x0000000408080981 */ /* 0x000ea2000c1e9b00 */
[----:B-1----:R-:W-:-:S04]  /*02e0*/  @P0 IMAD.WIDE R4, R7, 0x8, R2 ;  /* 0x0000000807040825 */ /* 0x002fc800078e0202 */
[----:B------:R-:W-:Y:S02]  /*02f0*/  IMAD.WIDE R2, R11, 0x8, R2 ;  /* 0x000000080b027825 */ /* 0x000fe400078e0202 */
[----:B------:R-:W3:Y:S01]  /*0300*/  @P0 LDG.E.64.CONSTANT R4, desc[UR4][R4.64+-0x8] ;  /* 0xfffff80404040981 */ /* 0x000ee2000c1e9b00 */
[----:B------:R-:W0:Y:S03]  /*0310*/  LDC.64 R10, c[0x0][0x390] ;  /* 0x0000e400ff0a7b82 */ /* 0x000e260000000a00 */
[----:B------:R-:W4:Y:S04]  /*0320*/  @P0 LDG.E.64.CONSTANT R6, desc[UR4][R2.64] ;  /* 0x0000000402060981 */ /* 0x000f28000c1e9b00 */
[----:B------:R-:W5:Y:S01]  /*0330*/  @!P0 LDG.E.64.CONSTANT R12, desc[UR4][R2.64] ;  /* 0x00000004020c8981 */ /* 0x000f62000c1e9b00 */
[----:B0-----:R-:W-:Y:S01]  /*0340*/  IMAD.WIDE R10, R0, 0x8, R10 ;  /* 0x00000008000a7825 */ /* 0x001fe200078e020a */
[----:B--2---:R-:W-:-:S04]  /*0350*/  @P0 IADD3 R17, P1, PT, RZ, -R8, RZ ;  /* 0x80000008ff110210 */ /* 0x004fc80007f3e0ff */
[----:B------:R-:W-:-:S05]  /*0360*/  @P0 IADD3.X R15, PT, PT, RZ, ~R9, RZ, P1, !PT ;  /* 0x80000009ff0f0210 */ /* 0x000fca0000ffe4ff */
[----:B---3--:R-:W-:Y:S02]  /*0370*/  @P0 IMAD R15, R15, R4, RZ ;  /* 0x000000040f0f0224 */ /* 0x008fe400078e02ff */
[----:B----4-:R-:W-:-:S04]  /*0380*/  @P0 IMAD.WIDE.U32 R6, R4, R17, R6 ;  /* 0x0000001104060225 */ /* 0x010fc800078e0006 */
[----:B------:R-:W-:Y:S02]  /*0390*/  @P0 IMAD R15, R5, R17, R15 ;  /* 0x00000011050f0224 */ /* 0x000fe400078e020f */
[----:B------:R-:W-:-:S03]  /*03a0*/  @P0 IMAD.MOV.U32 R12, RZ, RZ, R6 ;  /* 0x000000ffff0c0224 */ /* 0x000fc600078e0006 */
[----:B------:R-:W-:Y:S02]  /*03b0*/  @P0 IADD3 R13, PT, PT, R7, R15, RZ ;  /* 0x0000000f070d0210 */ /* 0x000fe40007ffe0ff */
[----:B-----5:R-:W-:Y:S02]  /*03c0*/  MOV R2, R12 ;  /* 0x0000000c00027202 */ /* 0x020fe40000000f00 */
[----:B------:R-:W-:-:S05]  /*03d0*/  MOV R3, R13 ;  /* 0x0000000d00037202 */ /* 0x000fca0000000f00 */
[----:B------:R-:W-:Y:S01]  /*03e0*/  STG.E.64 desc[UR4][R10.64], R2 ;  /* 0x000000020a007986 */ /* 0x000fe2000c101b04 */
[----:B------:R-:W-:Y:S05]  /*03f0*/  EXIT ;  /* 0x000000000000794d */ /* 0x000fea0003800000 */
.L_x_452:
        /* <DEDUP_REMOVED lines=16> */
.L_x_464:


//--------------------- .text._Z14parallelSearchPKmPKjiiPiS3_S3_ --------------------------
	.section	.text._Z14parallelSearchPKmPKjiiPiS3_S3_,"ax",@progbits
	.align	128
        .global         _Z14parallelSearchPKmPKjiiPiS3_S3_
        .type           _Z14parallelSearchPKmPKjiiPiS3_S3_,@function
        .size           _Z14parallelSearchPKmPKjiiPiS3_S3_,(.L_x_465 - _Z14parallelSearchPKmPKjiiPiS3_S3_)
        .other          _Z14parallelSearchPKmPKjiiPiS3_S3_,@"STO_CUDA_ENTRY STV_DEFAULT"
_Z14parallelSearchPKmPKjiiPiS3_S3_:
.text._Z14parallelSearchPKmPKjiiPiS3_S3_:
[----:B------:R-:W-:Y:S01]  /*0000*/  LDC R1, c[0x0][0x37c] ;  /* 0x0000df00ff017b82 */ /* 0x000fe20000000800 */
[----:B------:R-:W0:Y:S07]  /*0010*/  S2R R0, SR_TID.X ;  /* 0x0000000000007919 */ /* 0x000e2e0000002100 */
[----:B------:R-:W0:Y:S01]  /*0020*/  S2UR UR5, SR_CTAID.X ;  /* 0x00000000000579c3 */ /* 0x000e220000002500 */
[----:B------:R-:W1:Y:S07]  /*0030*/  LDCU UR4, c[0x0][0x390] ;  /* 0x00007200ff0477ac */ /* 0x000e6e0008000800 */
[----:B------:R-:W0:Y:S01]  /*0040*/  LDC R9, c[0x0][0x360] ;  /* 0x0000d800ff097b82 */ /* 0x000e220000000800 */
[----:B-1----:R-:W-:Y:S01]  /*0050*/  UIADD3 UR4, UPT, UPT, UR4, -0x1, URZ ;  /* 0xffffffff04047890 */ /* 0x002fe2000fffe0ff */
[----:B0-----:R-:W-:-:S05]  /*0060*/  IMAD R9, R9, UR5, R0 ;  /* 0x0000000509097c24 */ /* 0x001fca000f8e0200 */
[----:B------:R-:W-:-:S13]  /*0070*/  ISETP.GE.AND P0, PT, R9, UR4, PT ;  /* 0x0000000409007c0c */ /* 0x000fda000bf06270 */
[----:B------:R-:W-:Y:S05]  /*0080*/  @P0 EXIT ;  /* 0x000000000000094d */ /* 0x000fea0003800000 */
[----:B------:R-:W0:Y:S01]  /*0090*/  LDC.64 R2, c[0x0][0x380] ;  /* 0x0000e000ff027b82 */ /* 0x000e220000000a00 */
[----:B------:R-:W1:Y:S01]  /*00a0*/  LDCU.64 UR4, c[0x0][0x358] ;  /* 0x00006b00ff0477ac */ /* 0x000e620008000a00 */
[----:B0-----:R-:W-:-:S05]  /*00b0*/  IMAD.WIDE R2, R9, 0x8, R2 ;  /* 0x0000000809027825 */ /* 0x001fca00078e0202 */
[----:B-1----:R-:W2:Y:S04]  /*00c0*/  LDG.E.64.CONSTANT R4, desc[UR4][R2.64] ;  /* 0x0000000402047981 */ /* 0x002ea8000c1e9b00 */
[----:B------:R-:W2:Y:S02]  /*00d0*/  LDG.E.64.CONSTANT R6, desc[UR4][R2.64+0x8] ;  /* 0x0000080402067981 */ /* 0x000ea4000c1e9b00 */
[----:B--2---:R-:W-:-:S04]  /*00e0*/  ISETP.NE.U32.AND P0, PT, R4, R6, PT ;  /* 0x000000060400720c */ /* 0x004fc80003f05070 */
[----:B------:R-:W-:-:S13]  /*00f0*/  ISETP.NE.AND.EX P0, PT, R5, R7, PT, P0 ;  /* 0x000000070500720c */ /* 0x000fda0003f05300 */
[----:B------:R-:W-:Y:S05]  /*0100*/  @P0 EXIT ;  /* 0x000000000000094d */ /* 0x000fea0003800000 */
[----:B------:R-:W0:Y:S01]  /*0110*/  LDC.64 R2, c[0x0][0x388] ;  /* 0x0000e200ff027b82 */ /* 0x000e220000000a00 */
[----:B------:R-:W1:Y:S01]  /*0120*/  LDCU UR7, c[0x0][0x394] ;  /* 0x00007280ff0777ac */ /* 0x000e620008000800 */
[----:B0-----:R-:W-:-:S05]  /*0130*/  IMAD.WIDE R2, R9, 0x4, R2 ;  /* 0x0000000409027825 */ /* 0x001fca00078e0202 */
[----:B------:R-:W1:Y:S04]  /*0140*/  LDG.E.CONSTANT R7, desc[UR4][R2.64+0x4] ;  /* 0x0000040402077981 */ /* 0x000e68000c1e9900 */
[----:B------:R-:W2:Y:S01]  /*0150*/  LDG.E.CONSTANT R0, desc[UR4][R2.64] ;  /* 0x0000000402007981 */ /* 0x000ea2000c1e9900 */
[----:B-1----:R-:W-:-:S04]  /*0160*/  ISETP.GE.U32.AND P0, PT, R7, UR7, PT ;  /* 0x0000000707007c0c */ /* 0x002fc8000bf06070 */
[----:B--2---:R-:W-:-:S13]  /*0170*/  ISETP.LT.U32.XOR P0, PT, R0, UR7, P0 ;  /* 0x0000000700007c0c */ /* 0x004fda0008701870 */
[----:B------:R-:W-:Y:S05]  /*0180*/  @P0 EXIT ;  /* 0x000000000000094d */ /* 0x000fea0003800000 */
[----:B------:R-:W0:Y:S01]  /*0190*/  S2R R9, SR_LANEID ;  /* 0x0000000000097919 */ /* 0x000e220000000000 */
[----:B------:R-:W-:Y:S01]  /*01a0*/  VOTEU.ANY UR6, UPT, PT ;  /* 0x0000000000067886 */ /* 0x000fe200038e0100 */
[----:B------:R-:W1:Y:S01]  /*01b0*/  LDC.64 R2, c[0x0][0x3a8] ;  /* 0x0000ea00ff027b82 */ /* 0x000e620000000a00 */
[----:B------:R-:W0:Y:S08]  /*01c0*/  FLO.U32 R6, UR6 ;  /* 0x0000000600067d00 */ /* 0x000e3000080e0000 */
[----:B------:R-:W1:Y:S01]  /*01d0*/  POPC R5, UR6 ;  /* 0x0000000600057d09 */ /* 0x000e620008000000 */
[----:B0-----:R-:W-:-:S13]  /*01e0*/  ISETP.EQ.U32.AND P0, PT, R6, R9, PT ;  /* 0x000000090600720c */ /* 0x001fda0003f02070 */
[----:B-1----:R-:W2:Y:S01]  /*01f0*/  @P0 ATOMG.E.ADD.STRONG.GPU PT, R3, desc[UR4][R2.64], R5 ;  /* 0x80000005020309a8 */ /* 0x002ea200081ef104 */
[----:B------:R-:W-:Y:S01]  /*0200*/  ISETP.GE.U32.AND P0, PT, R0, UR7, PT ;  /* 0x0000000700007c0c */ /* 0x000fe2000bf06070 */
[----:B------:R-:W0:Y:S02]  /*0210*/  S2R R4, SR_LTMASK ;  /* 0x0000000000047919 */ /* 0x000e240000003900 */
[----:B0-----:R-:W-:Y:S02]  /*0220*/  LOP3.LUT R8, R4, UR6, RZ, 0xc0, !PT ;  /* 0x0000000604087c12 */ /* 0x001fe4000f8ec0ff */
[----:B------:R-:W-:-:S04]  /*0230*/  SEL R4, R7, R0, !P0 ;  /* 0x0000000007047207 */ /* 0x000fc80004000000 */
[----:B------:R-:W0:Y:S01]  /*0240*/  POPC R8, R8 ;  /* 0x0000000800087309 */ /* 0x000e220000000000 */
[----:B------:R-:W-:Y:S01]  /*0250*/  VIADD R11, R4, -UR7 ;  /* 0x80000007040b7c36 */ /* 0x000fe20008000000 */
[----:B--2---:R-:W0:Y:S02]  /*0260*/  SHFL.IDX PT, R9, R3, R6, 0x1f ;  /* 0x00001f0603097589 */ /* 0x004e2400000e0000 */
[----:B0-----:R-:W-:-:S05]  /*0270*/  IMAD.IADD R9, R9, 0x1, R8 ;  /* 0x0000000109097824 */ /* 0x001fca00078e0208 */
[----:B------:R-:W-:-:S13]  /*0280*/  ISETP.GT.AND P1, PT, R9, 0x3ff, PT ;  /* 0x000003ff0900780c */ /* 0x000fda0003f24270 */
[----:B------:R-:W-:Y:S05]  /*0290*/  @P1 EXIT ;  /* 0x000000000000194d */ /* 0x000fea0003800000 */
[----:B------:R-:W0:Y:S01]  /*02a0*/  LDC.64 R2, c[0x0][0x398] ;  /* 0x0000e600ff027b82 */ /* 0x000e220000000a00 */
[----:B------:R-:W-:-:S07]  /*02b0*/  SEL R7, R0, R7, !P0 ;  /* 0x0000000700077207 */ /* 0x000fce0004000000 */
[----:B------:R-:W1:Y:S01]  /*02c0*/  LDC.64 R4, c[0x0][0x3a0] ;  /* 0x0000e800ff047b82 */ /* 0x000e620000000a00 */
[----:B0-----:R-:W-:-:S05]  /*02d0*/  IMAD.WIDE R2, R9, 0x4, R2 ;  /* 0x0000000409027825 */ /* 0x001fca00078e0202 */
[----:B------:R-:W-:Y:S01]  /*02e0*/  STG.E desc[UR4][R2.64], R7 ;  /* 0x0000000702007986 */ /* 0x000fe2000c101904 */
[----:B-1----:R-:W-:-:S05]  /*02f0*/  IMAD.WIDE R4, R9, 0x4, R4 ;  /* 0x0000000409047825 */ /* 0x002fca00078e0204 */
[----:B------:R-:W-:Y:S01]  /*0300*/  STG.E desc[UR4][R4.64], R11 ;  /* 0x0000000b04007986 */ /* 0x000fe2000c101904 */
[----:B------:R-:W-:Y:S05]  /*0310*/  EXIT ;  /* 0x000000000000794d */ /* 0x000fea0003800000 */
.L_x_453:
        /* <DEDUP_REMOVED lines=14> */
.L_x_465:


//--------------------- .nv.shared._ZN3cub18CUB_300001_SM_10006detail10radix_sort29DeviceRadixSortOnesweepKernelINS1_5radix10policy_hubImmyE10Policy1000ELNS0_9SortOrderE0EmmyiiNS1_21identity_decomposer_tEEEvPT5_SB_PT3_PKSC_PT1_PKSG_PT2_PKSK_T4_iiT6_ --------------------------
	.section	.nv.shared._ZN3cub18CUB_300001_SM_10006detail10radix_sort29DeviceRadixSortOnesweepKernelINS1_5radix10policy_hubImmyE10Policy1000ELNS0_9SortOrderE0EmmyiiNS1_21identity_decomposer_tEEEvPT5_SB_PT3_PKSC_PT1_PKSG_PT2_PKSK_T4_iiT6_,"aw",@nobits
	.sectionflags	@""
	.align	16
.nv.shared._ZN3cub18CUB_300001_SM_10006detail10radix_sort29DeviceRadixSortOnesweepKernelINS1_5radix10policy_hubImmyE10Policy1000ELNS0_9SortOrderE0EmmyiiNS1_21identity_decomposer_tEEEvPT5_SB_PT3_PKSC_PT1_PKSG_PT2_PKSK_T4_iiT6_:
	.zero		39936


//--------------------- .nv.shared.reserved.0     --------------------------
	.section	.nv.shared.reserved.0,"aw",@nobits
	.weak		__nv_reservedSMEM_offset_0_alias
	.size		__nv_reservedSMEM_offset_0_alias, 0, 64
	.other		__nv_reservedSMEM_offset_0_alias,@"STO_CUDA_RESERVED_SHARED STV_DEFAULT"
__nv_reservedSMEM_offset_0_alias:
	.zero		0
	.zero		64


//--------------------- .nv.global                --------------------------
	.section	.nv.global,"aw",@nobits
.nv.global:
	.type		_ZN30_INTERNAL_f69a727f_4_k_cu_strA6thrust24THRUST_300001_SM_1000_NS12placeholders2_8E,@object
	.size		_ZN30_INTERNAL_f69a727f_4_k_cu_strA6thrust24THRUST_300001_SM_1000_NS12placeholders2_8E,(_ZN30_INTERNAL_f69a727f_4_k_cu_strA4cuda3std3__432_GLOBAL__N__f69a727f_4_k_cu_strA6ignoreE - _ZN30_INTERNAL_f69a727f_4_k_cu_strA6thrust24THRUST_300001_SM_1000_NS12placeholders2_8E)
_ZN30_INTERNAL_f69a727f_4_k_cu_strA6thrust24THRUST_300001_SM_1000_NS12placeholders2_8E:
	.zero		1
	.type		_ZN30_INTERNAL_f69a727f_4_k_cu_strA4cuda3std3__432_GLOBAL__N__f69a727f_4_k_cu_strA6ignoreE,@object
	.size		_ZN30_INTERNAL_f69a727f_4_k_cu_strA4cuda3std3__432_GLOBAL__N__f69a727f_4_k_cu_strA6ignoreE,(_ZN30_INTERNAL_f69a727f_4_k_cu_strA4cuda3std6ranges3__45__cpo4dataE - _ZN30_INTERNAL_f69a727f_4_k_cu_strA4cuda3std3__432_GLOBAL__N__f69a727f_4_k_cu_strA6ignoreE)
_ZN30_INTERNAL_f69a727f_4_k_cu_strA4cuda3std3__432_GLOBAL__N__f69a727f_4_k_cu_strA6ignoreE:
	.zero		1
	.type		_ZN30_INTERNAL_f69a727f_4_k_cu_strA4cuda3std6ranges3__45__cpo4dataE,@object
	.size		_ZN30_INTERNAL_f69a727f_4_k_cu_strA4cuda3std6ranges3__45__cpo4dataE,(_ZN30_INTERNAL_f69a727f_4_k_cu_strA6thrust24THRUST_300001_SM_1000_NS6system3cpp3parE - _ZN30_INTERNAL_f69a727f_4_k_cu_strA4cuda3std6ranges3__45__cpo4dataE)
_ZN30_INTERNAL_f69a727f_4_k_cu_strA4cuda3std6ranges3__45__cpo4dataE:
	.zero		1
	.type		_ZN30_INTERNAL_f69a727f_4_k_cu_strA6thrust24THRUST_300001_SM_1000_NS6system3cpp3parE,@object
	.size		_ZN30_INTERNAL_f69a727f_4_k_cu_strA6thrust24THRUST_300001_SM_1000_NS6system3cpp3parE,(_ZN30_INTERNAL_f69a727f_4_k_cu_strA4cuda3std3__45__cpo5beginE - _ZN30_INTERNAL_f69a727f_4_k_cu_strA6thrust24THRUST_300001_SM_1000_NS6system3cpp3parE)
_ZN30_INTERNAL_f69a727f_4_k_cu_strA6thrust24THRUST_300001_SM_1000_NS6system3cpp3parE:
	.zero		1
	.type		_ZN30_INTERNAL_f69a727f_4_k_cu_strA4cuda3std3__45__cpo5beginE,@object
	.size		_ZN30_INTERNAL_f69a727f_4_k_cu_strA4cuda3std3__45__cpo5beginE,(_ZN30_INTERNAL_f69a727f_4_k_cu_strA4cuda3std6ranges3__45__cpo5beginE - _ZN30_INTERNAL_f69a727f_4_k_cu_strA4cuda3std3__45__cpo5beginE)
_ZN30_INTERNAL_f69a727f_4_k_cu_strA4cuda3std3__45__cpo5beginE:
	.zero		1
	.type		_ZN30_INTERNAL_f69a727f_4_k_cu_strA4cuda3std6ranges3__45__cpo5beginE,@object
	.size		_ZN30_INTERNAL_f69a727f_4_k_cu_strA4cuda3std6ranges3__45__cpo5beginE,(_ZN30_INTERNAL_f69a727f_4_k_cu_strA6thrust24THRUST_300001_SM_1000_NS6deviceE - _ZN30_INTERNAL_f69a727f_4_k_cu_strA4cuda3std6ranges3__45__cpo5beginE)
_ZN30_INTERNAL_f69a727f_4_k_cu_strA4cuda3std6ranges3__45__cpo5beginE:
	.zero		1
	.type		_ZN30_INTERNAL_f69a727f_4_k_cu_strA6thrust24THRUST_300001_SM_1000_NS6deviceE,@object
	.size		_ZN30_INTERNAL_f69a727f_4_k_cu_strA6thrust24THRUST_300001_SM_1000_NS6deviceE,(_ZN30_INTERNAL_f69a727f_4_k_cu_strA4cuda3std3__47nulloptE - _ZN30_INTERNAL_f69a727f_4_k_cu_strA6thrust24THRUST_300001_SM_1000_NS6deviceE)
_ZN30_INTERNAL_f69a727f_4_k_cu_strA6thrust24THRUST_300001_SM_1000_NS6deviceE:
	.zero		1
	.type		_ZN30_INTERNAL_f69a727f_4_k_cu_strA4cuda3std3__47nulloptE,@object
	.size		_ZN30_INTERNAL_f69a727f_4_k_cu_strA4cuda3std3__47nulloptE,(_ZN30_INTERNAL_f69a727f_4_k_cu_strA4cuda3std6ranges3__45__cpo8distanceE - _ZN30_INTERNAL_f69a727f_4_k_cu_strA4cuda3std3__47nulloptE)
_ZN30_INTERNAL_f69a727f_4_k_cu_strA4cuda3std3__47nulloptE:
	.zero		1
	.type		_ZN30_INTERNAL_f69a727f_4_k_cu_strA4cuda3std6ranges3__45__cpo8distanceE,@object
	.size		_ZN30_INTERNAL_f69a727f_4_k_cu_strA4cuda3std6ranges3__45__cpo8distanceE,(_ZN30_INTERNAL_f69a727f_4_k_cu_strA6thrust24THRUST_300001_SM_1000_NS12placeholders2_4E - _ZN30_INTERNAL_f69a727f_4_k_cu_strA4cuda3std6ranges3__45__cpo8distanceE)
_ZN30_INTERNAL_f69a727f_4_k_cu_strA4cuda3std6ranges3__45__cpo8distanceE:
	.zero		1
	.type		_ZN30_INTERNAL_f69a727f_4_k_cu_strA6thrust24THRUST_300001_SM_1000_NS12placeholders2_4E,@object
	.size		_ZN30_INTERNAL_f69a727f_4_k_cu_strA6thrust24THRUST_300001_SM_1000_NS12placeholders2_4E,(_ZN30_INTERNAL_f69a727f_4_k_cu_strA4cuda3std3__45__cpo6rbeginE - _ZN30_INTERNAL_f69a727f_4_k_cu_strA6thrust24THRUST_300001_SM_1000_NS12placeholders2_4E)
_ZN30_INTERNAL_f69a727f_4_k_cu_strA6thrust24THRUST_300001_SM_1000_NS12placeholders2_4E:
	.zero		1
	.type		_ZN30_INTERNAL_f69a727f_4_k_cu_strA4cuda3std3__45__cpo6rbeginE,@object
	.size		_ZN30_INTERNAL_f69a727f_4_k_cu_strA4cuda3std3__45__cpo6rbeginE,(_ZN30_INTERNAL_f69a727f_4_k_cu_strA4cuda3std6ranges3__45__cpo7advanceE - _ZN30_INTERNAL_f69a727f_4_k_cu_strA4cuda3std3__45__cpo6rbeginE)
_ZN30_INTERNAL_f69a727f_4_k_cu_strA4cuda3std3__45__cpo6rbeginE:
	.zero		1
	.type		_ZN30_INTERNAL_f69a727f_4_k_cu_strA4cuda3std6ranges3__45__cpo7advanceE,@object
	.size		_ZN30_INTERNAL_f69a727f_4_k_cu_strA4cuda3std6ranges3__45__cpo7advanceE,(_ZN30_INTERNAL_f69a727f_4_k_cu_strA6thrust24THRUST_300001_SM_1000_NS12placeholders3_10E - _ZN30_INTERNAL_f69a727f_4_k_cu_strA4cuda3std6ranges3__45__cpo7advanceE)
_ZN30_INTERNAL_f69a727f_4_k_cu_strA4cuda3std6ranges3__45__cpo7advanceE:
	.zero		1
	.type		_ZN30_INTERNAL_f69a727f_4_k_cu_strA6thrust24THRUST_300001_SM_1000_NS12placeholders3_10E,@object
	.size		_ZN30_INTERNAL_f69a727f_4_k_cu_strA6thrust24THRUST_300001_SM_1000_NS12placeholders3_10E,(_ZN30_INTERNAL_f69a727f_4_k_cu_strA4cuda3std3__48in_placeE - _ZN30_INTERNAL_f69a727f_4_k_cu_strA6thrust24THRUST_300001_SM_1000_NS12placeholders3_10E)
_ZN30_INTERNAL_f69a727f_4_k_cu_strA6thrust24THRUST_300001_SM_1000_NS12placeholders3_10E:
	.zero		1
	.type		_ZN30_INTERNAL_f69a727f_4_k_cu_strA4cuda3std3__48in_placeE,@object
	.size		_ZN30_INTERNAL_f69a727f_4_k_cu_strA4cuda3std3__48in_placeE,(_ZN30_INTERNAL_f69a727f_4_k_cu_strA4cuda3std6ranges3__45__cpo4sizeE - _ZN30_INTERNAL_f69a727f_4_k_cu_strA4cuda3std3__48in_placeE)
_ZN30_INTERNAL_f69a727f_4_k_cu_strA4cuda3std3__48in_placeE:
	.zero		1
	.type		_ZN30_INTERNAL_f69a727f_4_k_cu_strA4cuda3std6ranges3__45__cpo4sizeE,@object
	.size		_ZN30_INTERNAL_f69a727f_4_k_cu_strA4cuda3std6ranges3__45__cpo4sizeE,(_ZN30_INTERNAL_f69a727f_4_k_cu_strA6thrust24THRUST_300001_SM_1000_NS12placeholders2_2E - _ZN30_INTERNAL_f69a727f_4_k_cu_strA4cuda3std6ranges3__45__cpo4sizeE)
_ZN30_INTERNAL_f69a727f_4_k_cu_strA4cuda3std6ranges3__45__cpo4sizeE:
	.zero		1
	.type		_ZN30_INTERNAL_f69a727f_4_k_cu_strA6thrust24THRUST_300001_SM_1000_NS12placeholders2_2E,@object
	.size		_ZN30_INTERNAL_f69a727f_4_k_cu_strA6thrust24THRUST_300001_SM_1000_NS12placeholders2_2E,(_ZN30_INTERNAL_f69a727f_4_k_cu_strA4cuda3std3__45__cpo6cbeginE - _ZN30_INTERNAL_f69a727f_4_k_cu_strA6thrust24THRUST_300001_SM_1000_NS12placeholders2_2E)
_ZN30_INTERNAL_f69a727f_4_k_cu_strA6thrust24THRUST_300001_SM_1000_NS12placeholders2_2E:
	.zero		1
	.type		_ZN30_INTERNAL_f69a727f_4_k_cu_strA4cuda3std3__45__cpo6cbeginE,@object
	.size		_ZN30_INTERNAL_f69a727f_4_k_cu_strA4cuda3std3__45__cpo6cbeginE,(_ZN30_INTERNAL_f69a727f_4_k_cu_strA4cuda3std6ranges3__45__cpo6cbeginE - _ZN30_INTERNAL_f69a727f_4_k_cu_strA4cuda3std3__45__cpo6cbeginE)
_ZN30_INTERNAL_f69a727f_4_k_cu_strA4cuda3std3__45__cpo6cbeginE:
	.zero		1
	.type		_ZN30_INTERNAL_f69a727f_4_k_cu_strA4cuda3std6ranges3__45__cpo6cbeginE,@object
	.size		_ZN30_INTERNAL_f69a727f_4_k_cu_strA4cuda3std6ranges3__45__cpo6cbeginE,(_ZN30_INTERNAL_f69a727f_4_k_cu_strA6thrust24THRUST_300001_SM_1000_NS12placeholders2_6E - _ZN30_INTERNAL_f69a727f_4_k_cu_strA4cuda3std6ranges3__45__cpo6cbeginE)
_ZN30_INTERNAL_f69a727f_4_k_cu_strA4cuda3std6ranges3__45__cpo6cbeginE:
	.zero		1
	.type		_ZN30_INTERNAL_f69a727f_4_k_cu_strA6thrust24THRUST_300001_SM_1000_NS12placeholders2_6E,@object
	.size		_ZN30_INTERNAL_f69a727f_4_k_cu_strA6thrust24THRUST_300001_SM_1000_NS12placeholders2_6E,(_ZN30_INTERNAL_f69a727f_4_k_cu_strA4cuda3std3__45__cpo7crbeginE - _ZN30_INTERNAL_f69a727f_4_k_cu_strA6thrust24THRUST_300001_SM_1000_NS12placeholders2_6E)
_ZN30_INTERNAL_f69a727f_4_k_cu_strA6thrust24THRUST_300001_SM_1000_NS12placeholders2_6E:
	.zero		1
	.type		_ZN30_INTERNAL_f69a727f_4_k_cu_strA4cuda3std3__45__cpo7crbeginE,@object
	.size		_ZN30_INTERNAL_f69a727f_4_k_cu_strA4cuda3std3__45__cpo7crbeginE,(_ZN30_INTERNAL_f69a727f_4_k_cu_strA4cuda3std6ranges3__45__cpo4nextE - _ZN30_INTERNAL_f69a727f_4_k_cu_strA4cuda3std3__45__cpo7crbeginE)
_ZN30_INTERNAL_f69a727f_4_k_cu_strA4cuda3std3__45__cpo7crbeginE:
	.zero		1
	.type		_ZN30_INTERNAL_f69a727f_4_k_cu_strA4cuda3std6ranges3__45__cpo4nextE,@object
	.size		_ZN30_INTERNAL_f69a727f_4_k_cu_strA4cuda3std6ranges3__45__cpo4nextE,(_ZN30_INTERNAL_f69a727f_4_k_cu_strA4cuda3std6ranges3__45__cpo4swapE - _ZN30_INTERNAL_f69a727f_4_k_cu_strA4cuda3std6ranges3__45__cpo4nextE)
_ZN30_INTERNAL_f69a727f_4_k_cu_strA4cuda3std6ranges3__45__cpo4nextE:
	.zero		1
	.type		_ZN30_INTERNAL_f69a727f_4_k_cu_strA4cuda3std6ranges3__45__cpo4swapE,@object
	.size		_ZN30_INTERNAL_f69a727f_4_k_cu_strA4cuda3std6ranges3__45__cpo4swapE,(_ZN30_INTERNAL_f69a727f_4_k_cu_strA6thrust24THRUST_300001_SM_1000_NS8cuda_cub10par_nosyncE - _ZN30_INTERNAL_f69a727f_4_k_cu_strA4cuda3std6ranges3__45__cpo4swapE)
_ZN30_INTERNAL_f69a727f_4_k_cu_strA4cuda3std6ranges3__45__cpo4swapE:
	.zero		1
	.type		_ZN30_INTERNAL_f69a727f_4_k_cu_strA6thrust24THRUST_300001_SM_1000_NS8cuda_cub10par_nosyncE,@object
	.size		_ZN30_INTERNAL_f69a727f_4_k_cu_strA6thrust24THRUST_300001_SM_1000_NS8cuda_cub10par_nosyncE,(_ZN30_INTERNAL_f69a727f_4_k_cu_strA6thrust24THRUST_300001_SM_1000_NS3seqE - _ZN30_INTERNAL_f69a727f_4_k_cu_strA6thrust24THRUST_300001_SM_1000_NS8cuda_cub10par_nosyncE)
_ZN30_INTERNAL_f69a727f_4_k_cu_strA6thrust24THRUST_300001_SM_1000_NS8cuda_cub10par_nosyncE:
	.zero		1
	.type		_ZN30_INTERNAL_f69a727f_4_k_cu_strA6thrust24THRUST_300001_SM_1000_NS3seqE,@object
	.size		_ZN30_INTERNAL_f69a727f_4_k_cu_strA6thrust24THRUST_300001_SM_1000_NS3seqE,(_ZN30_INTERNAL_f69a727f_4_k_cu_strA4cuda3std3__420unreachable_sentinelE - _ZN30_INTERNAL_f69a727f_4_k_cu_strA6thrust24THRUST_300001_SM_1000_NS3seqE)
_ZN30_INTERNAL_f69a727f_4_k_cu_strA6thrust24THRUST_300001_SM_1000_NS3seqE:
	.zero		1
	.type		_ZN30_INTERNAL_f69a727f_4_k_cu_strA4cuda3std3__420unreachable_sentinelE,@object
	.size		_ZN30_INTERNAL_f69a727f_4_k_cu_strA4cuda3std3__420unreachable_sentinelE,(_ZN30_INTERNAL_f69a727f_4_k_cu_strA4cuda3std6ranges3__45__cpo5ssizeE - _ZN30_INTERNAL_f69a727f_4_k_cu_strA4cuda3std3__420unreachable_sentinelE)
_ZN30_INTERNAL_f69a727f_4_k_cu_strA4cuda3std3__420unreachable_sentinelE:
	.zero		1
	.type		_ZN30_INTERNAL_f69a727f_4_k_cu_strA4cuda3std6ranges3__45__cpo5ssizeE,@object
	.size		_ZN30_INTERNAL_f69a727f_4_k_cu_strA4cuda3std6ranges3__45__cpo5ssizeE,(_ZN30_INTERNAL_f69a727f_4_k_cu_strA6thrust24THRUST_300001_SM_1000_NS12placeholders2_3E - _ZN30_INTERNAL_f69a727f_4_k_cu_strA4cuda3std6ranges3__45__cpo5ssizeE)
_ZN30_INTERNAL_f69a727f_4_k_cu_strA4cuda3std6ranges3__45__cpo5ssizeE:
	.zero		1
	.type		_ZN30_INTERNAL_f69a727f_4_k_cu_strA6thrust24THRUST_300001_SM_1000_NS12placeholders2_3E,@object
	.size		_ZN30_INTERNAL_f69a727f_4_k_cu_strA6thrust24THRUST_300001_SM_1000_NS12placeholders2_3E,(_ZN30_INTERNAL_f69a727f_4_k_cu_strA4cuda3std3__45__cpo4cendE - _ZN30_INTERNAL_f69a727f_4_k_cu_strA6thrust24THRUST_300001_SM_1000_NS12placeholders2_3E)
_ZN30_INTERNAL_f69a727f_4_k_cu_strA6thrust24THRUST_300001_SM_1000_NS12placeholders2_3E:
	.zero		1
	.type		_ZN30_INTERNAL_f69a727f_4_k_cu_strA4cuda3std3__45__cpo4cendE,@object
	.size		_ZN30_INTERNAL_f69a727f_4_k_cu_strA4cuda3std3__45__cpo4cendE,(_ZN30_INTERNAL_f69a727f_4_k_cu_strA4cuda3std6ranges3__45__cpo4cendE - _ZN30_INTERNAL_f69a727f_4_k_cu_strA4cuda3std3__45__cpo4cendE)
_ZN30_INTERNAL_f69a727f_4_k_cu_strA4cuda3std3__45__cpo4cendE:
	.zero		1
	.type		_ZN30_INTERNAL_f69a727f_4_k_cu_strA4cuda3std6ranges3__45__cpo4cendE,@object
	.size		_ZN30_INTERNAL_f69a727f_4_k_cu_strA4cuda3std6ranges3__45__cpo4cendE,(_ZN30_INTERNAL_f69a727f_4_k_cu_strA6thrust24THRUST_300001_SM_1000_NS12placeholders2_7E - _ZN30_INTERNAL_f69a727f_4_k_cu_strA4cuda3std6ranges3__45__cpo4cendE)
_ZN30_INTERNAL_f69a727f_4_k_cu_strA4cuda3std6ranges3__45__cpo4cendE:
	.zero		1
	.type		_ZN30_INTERNAL_f69a727f_4_k_cu_strA6thrust24THRUST_300001_SM_1000_NS12placeholders2_7E,@object
	.size		_ZN30_INTERNAL_f69a727f_4_k_cu_strA6thrust24THRUST_300001_SM_1000_NS12placeholders2_7E,(_ZN30_INTERNAL_f69a727f_4_k_cu_strA4cuda3std3__45__cpo5crendE - _ZN30_INTERNAL_f69a727f_4_k_cu_strA6thrust24THRUST_300001_SM_1000_NS12placeholders2_7E)
_ZN30_INTERNAL_f69a727f_4_k_cu_strA6thrust24THRUST_300001_SM_1000_NS12placeholders2_7E:
	.zero		1
	.type		_ZN30_INTERNAL_f69a727f_4_k_cu_strA4cuda3std3__45__cpo5crendE,@object
	.size		_ZN30_INTERNAL_f69a727f_4_k_cu_strA4cuda3std3__45__cpo5crendE,(_ZN30_INTERNAL_f69a727f_4_k_cu_strA4cuda3std6ranges3__45__cpo4prevE - _ZN30_INTERNAL_f69a727f_4_k_cu_strA4cuda3std3__45__cpo5crendE)
_ZN30_INTERNAL_f69a727f_4_k_cu_strA4cuda3std3__45__cpo5crendE:
	.zero		1
	.type		_ZN30_INTERNAL_f69a727f_4_k_cu_strA4cuda3std6ranges3__45__cpo4prevE,@object
	.size		_ZN30_INTERNAL_f69a727f_4_k_cu_strA4cuda3std6ranges3__45__cpo4prevE,(_ZN30_INTERNAL_f69a727f_4_k_cu_strA4cuda3std6ranges3__45__cpo9iter_moveE - _ZN30_INTERNAL_f69a727f_4_k_cu_strA4cuda3std6ranges3__45__cpo4prevE)
_ZN30_INTERNAL_f69a727f_4_k_cu_strA4cuda3std6ranges3__45__cpo4prevE:
	.zero		1
	.type		_ZN30_INTERNAL_f69a727f_4_k_cu_strA4cuda3std6ranges3__45__cpo9iter_moveE,@object
	.size		_ZN30_INTERNAL_f69a727f_4_k_cu_strA4cuda3std6ranges3__45__cpo9iter_moveE,(_ZN30_INTERNAL_f69a727f_4_k_cu_strA6thrust24THRUST_300001_SM_1000_NS6system6detail10sequential3seqE - _ZN30_INTERNAL_f69a727f_4_k_cu_strA4cuda3std6ranges3__45__cpo9iter_moveE)
_ZN30_INTERNAL_f69a727f_4_k_cu_strA4cuda3std6ranges3__45__cpo9iter_moveE:
	.zero		1
	.type		_ZN30_INTERNAL_f69a727f_4_k_cu_strA6thrust24THRUST_300001_SM_1000_NS6system6detail10sequential3seqE,@object
	.size		_ZN30_INTERNAL_f69a727f_4_k_cu_strA6thrust24THRUST_300001_SM_1000_NS6system6detail10sequential3seqE,(_ZN30_INTERNAL_f69a727f_4_k_cu_strA6thrust24THRUST_300001_SM_1000_NS12placeholders2_9E - _ZN30_INTERNAL_f69a727f_4_k_cu_strA6thrust24THRUST_300001_SM_1000_NS6system6detail10sequential3seqE)
_ZN30_INTERNAL_f69a727f_4_k_cu_strA6thrust24THRUST_300001_SM_1000_NS6system6detail10sequential3seqE:
	.zero		1
	.type		_ZN30_INTERNAL_f69a727f_4_k_cu_strA6thrust24THRUST_300001_SM_1000_NS12placeholders2_9E,@object
	.size		_ZN30_INTERNAL_f69a727f_4_k_cu_strA6thrust24THRUST_300001_SM_1000_NS12placeholders2_9E,(_ZN30_INTERNAL_f69a727f_4_k_cu_strA4cuda3std3__419piecewise_constructE - _ZN30_INTERNAL_f69a727f_4_k_cu_strA6thrust24THRUST_300001_SM_1000_NS12placeholders2_9E)
_ZN30_INTERNAL_f69a727f_4_k_cu_strA6thrust24THRUST_300001_SM_1000_NS12placeholders2_9E:
	.zero		1
	.type		_ZN30_INTERNAL_f69a727f_4_k_cu_strA4cuda3std3__419piecewise_constructE,@object
	.size		_ZN30_INTERNAL_f69a727f_4_k_cu_strA4cuda3std3__419piecewise_constructE,(_ZN30_INTERNAL_f69a727f_4_k_cu_strA4cuda3std6ranges3__45__cpo5cdataE - _ZN30_INTERNAL_f69a727f_4_k_cu_strA4cuda3std3__419piecewise_constructE)
_ZN30_INTERNAL_f69a727f_4_k_cu_strA4cuda3std3__419piecewise_constructE:
	.zero		1
	.type		_ZN30_INTERNAL_f69a727f_4_k_cu_strA4cuda3std6ranges3__45__cpo5cdataE,@object
	.size		_ZN30_INTERNAL_f69a727f_4_k_cu_strA4cuda3std6ranges3__45__cpo5cdataE,(_ZN30_INTERNAL_f69a727f_4_k_cu_strA6thrust24THRUST_300001_SM_1000_NS12placeholders2_1E - _ZN30_INTERNAL_f69a727f_4_k_cu_strA4cuda3std6ranges3__45__cpo5cdataE)
_ZN30_INTERNAL_f69a727f_4_k_cu_strA4cuda3std6ranges3__45__cpo5cdataE:
	.zero		1
	.type		_ZN30_INTERNAL_f69a727f_4_k_cu_strA6thrust24THRUST_300001_SM_1000_NS12placeholders2_1E,@object
	.size		_ZN30_INTERNAL_f69a727f_4_k_cu_strA6thrust24THRUST_300001_SM_1000_NS12placeholders2_1E,(_ZN30_INTERNAL_f69a727f_4_k_cu_strA4cuda3std3__45__cpo3endE - _ZN30_INTERNAL_f69a727f_4_k_cu_strA6thrust24THRUST_300001_SM_1000_NS12placeholders2_1E)
_ZN30_INTERNAL_f69a727f_4_k_cu_strA6thrust24THRUST_300001_SM_1000_NS12placeholders2_1E:
	.zero		1
	.type		_ZN30_INTERNAL_f69a727f_4_k_cu_strA4cuda3std3__45__cpo3endE,@object
	.size		_ZN30_INTERNAL_f69a727f_4_k_cu_strA4cuda3std3__45__cpo3endE,(_ZN30_INTERNAL_f69a727f_4_k_cu_strA4cuda3std6ranges3__45__cpo3endE - _ZN30_INTERNAL_f69a727f_4_k_cu_strA4cuda3std3__45__cpo3endE)
_ZN30_INTERNAL_f69a727f_4_k_cu_strA4cuda3std3__45__cpo3endE:
	.zero		1
	.type		_ZN30_INTERNAL_f69a727f_4_k_cu_strA4cuda3std6ranges3__45__cpo3endE,@object
	.size		_ZN30_INTERNAL_f69a727f_4_k_cu_strA4cuda3std6ranges3__45__cpo3endE,(_ZN30_INTERNAL_f69a727f_4_k_cu_strA6thrust24THRUST_300001_SM_1000_NS12placeholders2_5E - _ZN30_INTERNAL_f69a727f_4_k_cu_strA4cuda3std6ranges3__45__cpo3endE)
_ZN30_INTERNAL_f69a727f_4_k_cu_strA4cuda3std6ranges3__45__cpo3endE:
	.zero		1
	.type		_ZN30_INTERNAL_f69a727f_4_k_cu_strA6thrust24THRUST_300001_SM_1000_NS12placeholders2_5E,@object
	.size		_ZN30_INTERNAL_f69a727f_4_k_cu_strA6thrust24THRUST_300001_SM_1000_NS12placeholders2_5E,(_ZN30_INTERNAL_f69a727f_4_k_cu_strA4cuda3std3__45__cpo4rendE - _ZN30_INTERNAL_f69a727f_4_k_cu_strA6thrust24THRUST_300001_SM_1000_NS12placeholders2_5E)
_ZN30_INTERNAL_f69a727f_4_k_cu_strA6thrust24THRUST_300001_SM_1000_NS12placeholders2_5E:
	.zero		1
	.type		_ZN30_INTERNAL_f69a727f_4_k_cu_strA4cuda3std3__45__cpo4rendE,@object
	.size		_ZN30_INTERNAL_f69a727f_4_k_cu_strA4cuda3std3__45__cpo4rendE,(_ZN30_INTERNAL_f69a727f_4_k_cu_strA4cuda3std6ranges3__45__cpo9iter_swapE - _ZN30_INTERNAL_f69a727f_4_k_cu_strA4cuda3std3__45__cpo4rendE)
_ZN30_INTERNAL_f69a727f_4_k_cu_strA4cuda3std3__45__cpo4rendE:
	.zero		1
	.type		_ZN30_INTERNAL_f69a727f_4_k_cu_strA4cuda3std6ranges3__45__cpo9iter_swapE,@object
	.size		_ZN30_INTERNAL_f69a727f_4_k_cu_strA4cuda3std6ranges3__45__cpo9iter_swapE,(_ZN30_INTERNAL_f69a727f_4_k_cu_strA4cuda3std3__48unexpectE - _ZN30_INTERNAL_f69a727f_4_k_cu_strA4cuda3std6ranges3__45__cpo9iter_swapE)
_ZN30_INTERNAL_f69a727f_4_k_cu_strA4cuda3std6ranges3__45__cpo9iter_swapE:
	.zero		1
	.type		_ZN30_INTERNAL_f69a727f_4_k_cu_strA4cuda3std3__48unexpectE,@object
	.size		_ZN30_INTERNAL_f69a727f_4_k_cu_strA4cuda3std3__48unexpectE,(_ZN30_INTERNAL_f69a727f_4_k_cu_strA6thrust24THRUST_300001_SM_1000_NS8cuda_cub3parE - _ZN30_INTERNAL_f69a727f_4_k_cu_strA4cuda3std3__48unexpectE)
_ZN30_INTERNAL_f69a727f_4_k_cu_strA4cuda3std3__48unexpectE:
	.zero		1
	.type		_ZN30_INTERNAL_f69a727f_4_k_cu_strA6thrust24THRUST_300001_SM_1000_NS8cuda_cub3parE,@object
	.size		_ZN30_INTERNAL_f69a727f_4_k_cu_strA6thrust24THRUST_300001_SM_1000_NS8cuda_cub3parE,(.L_29 - _ZN30_INTERNAL_f69a727f_4_k_cu_strA6thrust24THRUST_300001_SM_1000_NS8cuda_cub3parE)
_ZN30_INTERNAL_f69a727f_4_k_cu_strA6thrust24THRUST_300001_SM_1000_NS8cuda_cub3parE:
	.zero		1
.L_29:


//--------------------- .nv.shared._ZN3cub18CUB_300001_SM_10006detail10radix_sort33DeviceRadixSortExclusiveSumKernelINS1_5radix10policy_hubImmyE10Policy1000EyEEvPT0_ --------------------------
	.section	.nv.shared._ZN3cub18CUB_300001_SM_10006detail10radix_sort33DeviceRadixSortExclusiveSumKernelINS1_5radix10policy_hubImmyE10Policy1000EyEEvPT0_,"aw",@nobits
	.sectionflags	@""
	.align	16
.nv.shared._ZN3cub18CUB_300001_SM_10006detail10radix_sort33DeviceRadixSortExclusiveSumKernelINS1_5radix10policy_hubImmyE10Policy1000EyEEvPT0_:
	.zero		3360


//--------------------- .nv.shared._ZN3cub18CUB_300001_SM_10006detail10radix_sort30DeviceRadixSortHistogramKernelINS1_5radix10policy_hubImmyE10Policy1000ELNS0_9SortOrderE0EmyNS1_21identity_decomposer_tEEEvPT2_PKT1_SA_iiT3_ --------------------------
	.section	.nv.shared._ZN3cub18CUB_300001_SM_10006detail10radix_sort30DeviceRadixSortHistogramKernelINS1_5radix10policy_hubImmyE10Policy1000ELNS0_9SortOrderE0EmyNS1_21identity_decomposer_tEEEvPT2_PKT1_SA_iiT3_,"aw",@nobits
	.sectionflags	@""
	.align	4
.nv.shared._ZN3cub18CUB_300001_SM_10006detail10radix_sort30DeviceRadixSortHistogramKernelINS1_5radix10policy_hubImmyE10Policy1000ELNS0_9SortOrderE0EmyNS1_21identity_decomposer_tEEEvPT2_PKT1_SA_iiT3_:
	.zero		9216


//--------------------- .nv.shared._ZN3cub18CUB_300001_SM_10006detail10radix_sort31DeviceRadixSortSingleTileKernelINS1_5radix10policy_hubImmyE10Policy1000ELNS0_9SortOrderE0EmmyNS1_21identity_decomposer_tEEEvPKT1_PSA_PKT2_PSE_T3_iiT4_ --------------------------
	.section	.nv.shared._ZN3cub18CUB_300001_SM_10006detail10radix_sort31DeviceRadixSortSingleTileKernelINS1_5radix10policy_hubImmyE10Policy1000ELNS0_9SortOrderE0EmmyNS1_21identity_decomposer_tEEEvPKT1_PSA_PKT2_PSE_T3_iiT4_,"aw",@nobits
	.sectionflags	@""
	.align	16
.nv.shared._ZN3cub18CUB_300001_SM_10006detail10radix_sort31DeviceRadixSortSingleTileKernelINS1_5radix10policy_hubImmyE10Policy1000ELNS0_9SortOrderE0EmmyNS1_21identity_decomposer_tEEEvPKT1_PSA_PKT2_PSE_T3_iiT4_:
	.zero		34880


//--------------------- .nv.shared._ZN3cub18CUB_300001_SM_10006detail10radix_sort29DeviceRadixSortOnesweepKernelINS1_5radix10policy_hubImjyE10Policy1000ELNS0_9SortOrderE0EmjyiiNS1_21identity_decomposer_tEEEvPT5_SB_PT3_PKSC_PT1_PKSG_PT2_PKSK_T4_iiT6_ --------------------------
	.section	.nv.shared._ZN3cub18CUB_300001_SM_10006detail10radix_sort29DeviceRadixSortOnesweepKernelINS1_5radix10policy_hubImjyE10Policy1000ELNS0_9SortOrderE0EmjyiiNS1_21identity_decomposer_tEEEvPT5_SB_PT3_PKSC_PT1_PKSG_PT2_PKSK_T4_iiT6_,"aw",@nobits
	.sectionflags	@""
	.align	16
.nv.shared._ZN3cub18CUB_300001_SM_10006detail10radix_sort29DeviceRadixSortOnesweepKernelINS1_5radix10policy_hubImjyE10Policy1000ELNS0_9SortOrderE0EmjyiiNS1_21identity_decomposer_tEEEvPT5_SB_PT3_PKSC_PT1_PKSG_PT2_PKSK_T4_iiT6_:
	.zero		49152


//--------------------- .nv.shared._ZN3cub18CUB_300001_SM_10006detail10radix_sort33DeviceRadixSortExclusiveSumKernelINS1_5radix10policy_hubImjyE10Policy1000EyEEvPT0_ --------------------------
	.section	.nv.shared._ZN3cub18CUB_300001_SM_10006detail10radix_sort33DeviceRadixSortExclusiveSumKernelINS1_5radix10policy_hubImjyE10Policy1000EyEEvPT0_,"aw",@nobits
	.sectionflags	@""
	.align	16
.nv.shared._ZN3cub18CUB_300001_SM_10006detail10radix_sort33DeviceRadixSortExclusiveSumKernelINS1_5radix10policy_hubImjyE10Policy1000EyEEvPT0_:
	.zero		3360


//--------------------- .nv.shared._ZN3cub18CUB_300001_SM_10006detail10radix_sort30DeviceRadixSortHistogramKernelINS1_5radix10policy_hubImjyE10Policy1000ELNS0_9SortOrderE0EmyNS1_21identity_decomposer_tEEEvPT2_PKT1_SA_iiT3_ --------------------------
	.section	.nv.shared._ZN3cub18CUB_300001_SM_10006detail10radix_sort30DeviceRadixSortHistogramKernelINS1_5radix10policy_hubImjyE10Policy1000ELNS0_9SortOrderE0EmyNS1_21identity_decomposer_tEEEvPT2_PKT1_SA_iiT3_,"aw",@nobits
	.sectionflags	@""
	.align	4
.nv.shared._ZN3cub18CUB_300001_SM_10006detail10radix_sort30DeviceRadixSortHistogramKernelINS1_5radix10policy_hubImjyE10Policy1000ELNS0_9SortOrderE0EmyNS1_21identity_decomposer_tEEEvPT2_PKT1_SA_iiT3_:
	.zero		9216


//--------------------- .nv.shared._ZN3cub18CUB_300001_SM_10006detail10radix_sort31DeviceRadixSortSingleTileKernelINS1_5radix10policy_hubImjyE10Policy1000ELNS0_9SortOrderE0EmjyNS1_21identity_decomposer_tEEEvPKT1_PSA_PKT2_PSE_T3_iiT4_ --------------------------
	.section	.nv.shared._ZN3cub18CUB_300001_SM_10006detail10radix_sort31DeviceRadixSortSingleTileKernelINS1_5radix10policy_hubImjyE10Policy1000ELNS0_9SortOrderE0EmjyNS1_21identity_decomposer_tEEEvPKT1_PSA_PKT2_PSE_T3_iiT4_,"aw",@nobits
	.sectionflags	@""
	.align	16
.nv.shared._ZN3cub18CUB_300001_SM_10006detail10radix_sort31DeviceRadixSortSingleTileKernelINS1_5radix10policy_hubImjyE10Policy1000ELNS0_9SortOrderE0EmjyNS1_21identity_decomposer_tEEEvPKT1_PSA_PKT2_PSE_T3_iiT4_:
	.zero		34880


//--------------------- .nv.constant0._ZN3cub18CUB_300001_SM_10006detail10radix_sort29DeviceRadixSortOnesweepKernelINS1_5radix10policy_hubImmyE10Policy1000ELNS0_9SortOrderE0EmmyiiNS1_21identity_decomposer_tEEEvPT5_SB_PT3_PKSC_PT1_PKSG_PT2_PKSK_T4_iiT6_ --------------------------
	.section	.nv.constant0._ZN3cub18CUB_300001_SM_10006detail10radix_sort29DeviceRadixSortOnesweepKernelINS1_5radix10policy_hubImmyE10Policy1000ELNS0_9SortOrderE0EmmyiiNS1_21identity_decomposer_tEEEvPT5_SB_PT3_PKSC_PT1_PKSG_PT2_PKSK_T4_iiT6_,"a",@progbits
	.sectionflags	@""
	.align	4
.nv.constant0._ZN3cub18CUB_300001_SM_10006detail10radix_sort29DeviceRadixSortOnesweepKernelINS1_5radix10policy_hubImmyE10Policy1000ELNS0_9SortOrderE0EmmyiiNS1_21identity_decomposer_tEEEvPT5_SB_PT3_PKSC_PT1_PKSG_PT2_PKSK_T4_iiT6_:
	.zero		973


//--------------------- .nv.constant0._ZN3cub18CUB_300001_SM_10006detail10radix_sort33DeviceRadixSortExclusiveSumKernelINS1_5radix10policy_hubImmyE10Policy1000EyEEvPT0_ --------------------------
	.section	.nv.constant0._ZN3cub18CUB_300001_SM_10006detail10radix_sort33DeviceRadixSortExclusiveSumKernelINS1_5radix10policy_hubImmyE10Policy1000EyEEvPT0_,"a",@progbits
	.sectionflags	@""
	.align	4
.nv.constant0._ZN3cub18CUB_300001_SM_10006detail10radix_sort33DeviceRadixSortExclusiveSumKernelINS1_5radix10policy_hubImmyE10Policy1000EyEEvPT0_:
	.zero		904


//--------------------- .nv.constant0._ZN3cub18CUB_300001_SM_10006detail10radix_sort30DeviceRadixSortHistogramKernelINS1_5radix10policy_hubImmyE10Policy1000ELNS0_9SortOrderE0EmyNS1_21identity_decomposer_tEEEvPT2_PKT1_SA_iiT3_ --------------------------
	.section	.nv.constant0._ZN3cub18CUB_300001_SM_10006detail10radix_sort30DeviceRadixSortHistogramKernelINS1_5radix10policy_hubImmyE10Policy1000ELNS0_9SortOrderE0EmyNS1_21identity_decomposer_tEEEvPT2_PKT1_SA_iiT3_,"a",@progbits
	.sectionflags	@""
	.align	4
.nv.constant0._ZN3cub18CUB_300001_SM_10006detail10radix_sort30DeviceRadixSortHistogramKernelINS1_5radix10policy_hubImmyE10Policy1000ELNS0_9SortOrderE0EmyNS1_21identity_decomposer_tEEEvPT2_PKT1_SA_iiT3_:
	.zero		929


//--------------------- .nv.constant0._ZN3cub18CUB_300001_SM_10006detail10radix_sort31DeviceRadixSortSingleTileKernelINS1_5radix10policy_hubImmyE10Policy1000ELNS0_9SortOrderE0EmmyNS1_21identity_decomposer_tEEEvPKT1_PSA_PKT2_PSE_T3_iiT4_ --------------------------
	.section	.nv.constant0._ZN3cub18CUB_300001_SM_10006detail10radix_sort31DeviceRadixSortSingleTileKernelINS1_5radix10policy_hubImmyE10Policy1000ELNS0_9SortOrderE0EmmyNS1_21identity_decomposer_tEEEvPKT1_PSA_PKT2_PSE_T3_iiT4_,"a",@progbits
	.sectionflags	@""
	.align	4
.nv.constant0._ZN3cub18CUB_300001_SM_10006detail10radix_sort31DeviceRadixSortSingleTileKernelINS1_5radix10policy_hubImmyE10Policy1000ELNS0_9SortOrderE0EmmyNS1_21identity_decomposer_tEEEvPKT1_PSA_PKT2_PSE_T3_iiT4_:
	.zero		945


//--------------------- .nv.constant0._ZN3cub18CUB_300001_SM_10006detail10radix_sort29DeviceRadixSortOnesweepKernelINS1_5radix10policy_hubImjyE10Policy1000ELNS0_9SortOrderE0EmjyiiNS1_21identity_decomposer_tEEEvPT5_SB_PT3_PKSC_PT1_PKSG_PT2_PKSK_T4_iiT6_ --------------------------
	.section	.nv.constant0._ZN3cub18CUB_300001_SM_10006detail10radix_sort29DeviceRadixSortOnesweepKernelINS1_5radix10policy_hubImjyE10Policy1000ELNS0_9SortOrderE0EmjyiiNS1_21identity_decomposer_tEEEvPT5_SB_PT3_PKSC_PT1_PKSG_PT2_PKSK_T4_iiT6_,"a",@progbits
	.sectionflags	@""
	.align	4
.nv.constant0._ZN3cub18CUB_300001_SM_10006detail10radix_sort29DeviceRadixSortOnesweepKernelINS1_5radix10policy_hubImjyE10Policy1000ELNS0_9SortOrderE0EmjyiiNS1_21identity_decomposer_tEEEvPT5_SB_PT3_PKSC_PT1_PKSG_PT2_PKSK_T4_iiT6_:
	.zero		973


//--------------------- .nv.constant0._ZN3cub18CUB_300001_SM_10006detail10radix_sort33DeviceRadixSortExclusiveSumKernelINS1_5radix10policy_hubImjyE10Policy1000EyEEvPT0_ --------------------------
	.section	.nv.constant0._ZN3cub18CUB_300001_SM_10006detail10radix_sort33DeviceRadixSortExclusiveSumKernelINS1_5radix10policy_hubImjyE10Policy1000EyEEvPT0_,"a",@progbits
	.sectionflags	@""
	.align	4
.nv.constant0._ZN3cub18CUB_300001_SM_10006detail10radix_sort33DeviceRadixSortExclusiveSumKernelINS1_5radix10policy_hubImjyE10Policy1000EyEEvPT0_:
	.zero		904


//--------------------- .nv.constant0._ZN3cub18CUB_300001_SM_10006detail10radix_sort30DeviceRadixSortHistogramKernelINS1_5radix10policy_hubImjyE10Policy1000ELNS0_9SortOrderE0EmyNS1_21identity_decomposer_tEEEvPT2_PKT1_SA_iiT3_ --------------------------
	.section	.nv.constant0._ZN3cub18CUB_300001_SM_10006detail10radix_sort30DeviceRadixSortHistogramKernelINS1_5radix10policy_hubImjyE10Policy1000ELNS0_9SortOrderE0EmyNS1_21identity_decomposer_tEEEvPT2_PKT1_SA_iiT3_,"a",@progbits
	.sectionflags	@""
	.align	4
.nv.constant0._ZN3cub18CUB_300001_SM_10006detail10radix_sort30DeviceRadixSortHistogramKernelINS1_5radix10policy_hubImjyE10Policy1000ELNS0_9SortOrderE0EmyNS1_21identity_decomposer_tEEEvPT2_PKT1_SA_iiT3_:
	.zero		929


//--------------------- .nv.constant0._ZN3cub18CUB_300001_SM_10006detail10radix_sort31DeviceRadixSortSingleTileKernelINS1_5radix10policy_hubImjyE10Policy1000ELNS0_9SortOrderE0EmjyNS1_21identity_decomposer_tEEEvPKT1_PSA_PKT2_PSE_T3_iiT4_ --------------------------
	.section	.nv.constant0._ZN3cub18CUB_300001_SM_10006detail10radix_sort31DeviceRadixSortSingleTileKernelINS1_5radix10policy_hubImjyE10Policy1000ELNS0_9SortOrderE0EmjyNS1_21identity_decomposer_tEEEvPKT1_PSA_PKT2_PSE_T3_iiT4_,"a",@progbits
	.sectionflags	@""
	.align	4
.nv.constant0._ZN3cub18CUB_300001_SM_10006detail10radix_sort31DeviceRadixSortSingleTileKernelINS1_5radix10policy_hubImjyE10Policy1000ELNS0_9SortOrderE0EmjyNS1_21identity_decomposer_tEEEvPKT1_PSA_PKT2_PSE_T3_iiT4_:
	.zero		945


//--------------------- .nv.constant0._ZN3cub18CUB_300001_SM_10006detail8for_each13static_kernelINS2_12policy_hub_t12policy_500_tElN6thrust24THRUST_300001_SM_1000_NS8cuda_cub10__tabulate7functorINS7_10device_ptrIjEENS7_6system6detail7generic6detail22compute_sequence_valueIjvEElEEEEvT0_T1_ --------------------------
	.section	.nv.constant0._ZN3cub18CUB_300001_SM_10006detail8for_each13static_kernelINS2_12policy_hub_t12policy_500_tElN6thrust24THRUST_300001_SM_1000_NS8cuda_cub10__tabulate7functorINS7_10device_ptrIjEENS7_6system6detail7generic6detail22compute_sequence_valueIjvEElEEEEvT0_T1_,"a",@progbits
	.sectionflags	@""
	.align	4
.nv.constant0._ZN3cub18CUB_300001_SM_10006detail8for_each13static_kernelINS2_12policy_hub_t12policy_500_tElN6thrust24THRUST_300001_SM_1000_NS8cuda_cub10__tabulate7functorINS7_10device_ptrIjEENS7_6system6detail7generic6detail22compute_sequence_valueIjvEElEEEEvT0_T1_:
	.zero		920


//--------------------- .nv.constant0._ZN3cub18CUB_300001_SM_10006detail11EmptyKernelIvEEvv --------------------------
	.section	.nv.constant0._ZN3cub18CUB_300001_SM_10006detail11EmptyKernelIvEEvv,"a",@progbits
	.sectionflags	@""
	.align	4
.nv.constant0._ZN3cub18CUB_300001_SM_10006detail11EmptyKernelIvEEvv:
	.zero		896


//--------------------- .nv.constant0._Z20computeRollingHashesPKmS0_PmS0_iii --------------------------
	.section	.nv.constant0._Z20computeRollingHashesPKmS0_PmS0_iii,"a",@progbits
	.sectionflags	@""
	.align	4
.nv.constant0._Z20computeRollingHashesPKmS0_PmS0_iii:
	.zero		940


//--------------------- .nv.constant0._Z14parallelSearchPKmPKjiiPiS3_S3_ --------------------------
	.section	.nv.constant0._Z14parallelSearchPKmPKjiiPiS3_S3_,"a",@progbits
	.sectionflags	@""
	.align	4
.nv.constant0._Z14parallelSearchPKmPKjiiPiS3_S3_:
	.zero		944


//--------------------- SYMBOLS --------------------------

	.type		.nv.reservedSmem.offset0,@object
	.size		.nv.reservedSmem.offset0,0x4
	.type		.nv.reservedSmem.cap,@object
	.size		.nv.reservedSmem.cap,0x4
